def attn_fwd(
    Q,
    K,
    V,
    Out,
    Lse,
    sm_scale,
    stride_qz,
    stride_qh,
    stride_qm,
    stride_qk,
    stride_kz,
    stride_kh,
    stride_kn,
    stride_kk,
    stride_vz,
    stride_vh,
    stride_vn,
    stride_vk,
    stride_oz,
    stride_oh,
    stride_om,
    stride_ok,
    seqlen_q,
    seqlen_k,
    BLOCK_M: tl.constexpr,
    BLOCK_N: tl.constexpr,
    HEAD_DIM: tl.constexpr,
    CAUSAL: tl.constexpr,
):
    start_m = tl.program_id(0)
    off_hz = tl.program_id(1)
    q_off = off_hz * stride_qh
    k_off = off_hz * stride_kh
    v_off = off_hz * stride_vh
    offs_m = start_m * BLOCK_M + tl.arange(0, BLOCK_M)
    offs_d = tl.arange(0, HEAD_DIM)
    offs_n = tl.arange(0, BLOCK_N)
    q_ptrs = Q + q_off + offs_m[:, None] * stride_qm + offs_d[None, :] * stride_qk
    k_ptrs = K + k_off + offs_d[:, None] * stride_kk + offs_n[None, :] * stride_kn
    v_ptrs = V + v_off + offs_n[:, None] * stride_vn + offs_d[None, :] * stride_vk
    m_i = tl.full([BLOCK_M], float("-inf"), dtype=tl.float32)
    l_i = tl.zeros([BLOCK_M], dtype=tl.float32) + 1.0
    acc = tl.zeros([BLOCK_M, HEAD_DIM], dtype=tl.float32)
    q = tl.load(q_ptrs)
    acc, l_i, m_i = _attn_fwd_inner(
        acc,
        l_i,
        m_i,
        q,
        k_ptrs,
        v_ptrs,
        sm_scale,
        stride_kn,
        stride_vn,
        start_m,
        seqlen_k,
        BLOCK_M,
        BLOCK_N,
        HEAD_DIM,
        CAUSAL,
    )
    acc = acc / l_i[:, None]
    lse = m_i + tl.math.log2(l_i) / 1.4426950408889634
    o_ptrs = (
        Out
        + off_hz * stride_oh
        + offs_m[:, None] * stride_om
        + offs_d[None, :] * stride_ok
    )
    tl.store(o_ptrs, acc.to(Out.dtype.element_ty))
    tl.store(Lse + off_hz * seqlen_q + offs_m, lse)

# config = {"BLOCK_M": 64, "BLOCK_N": 32, "HEAD_DIM": 512, "arch": "sm_100", "causal": false, "dtype": "bf16", "num_stages": 2, "num_warps": 8}
# arch = sm_100


// ===== COMPILED SASS (sm_100a) =====

	.target	sm_100a

	.elftype	@"ET_EXEC"


//--------------------- .note.nv.tkinfo           --------------------------
	.section	.note.nv.tkinfo,"",@"SHT_NOTE"
	.sectionflags	@"SHF_NOTE_NV_TKINFO"
	.tkinfo
        /*0018*/ 	.word	0x00000081
        /*0030*/ 	.string	""
        /*0030*/ 	.string	"ptxas-blackwell"
        /*0030*/ 	.string	"Cuda compilation tools, release 12.9, V12.9.86"
        /*0030*/ 	.string	"Build cuda_12.9.r12.9/compiler.36037853_0"
        /*0030*/ 	.string	"-v  -suppress-debug-info  -lineinfo  -arch sm_100a "



//--------------------- .note.nv.cuver            --------------------------
	.section	.note.nv.cuver,"",@"SHT_NOTE"
	.sectionflags	@"SHF_NOTE_NV_CUVER"
        /*0018*/ 	.short	0x0001
        /*001a*/ 	.short	0x0064
        /*001c*/ 	.short	0x0001
        /*001e*/ 	.short	0x0000
        /*0020*/ 	.short	0x0001
        /*0022*/ 	.short	0x0000


//--------------------- .nv.info                  --------------------------
	.section	.nv.info,"",@"SHT_CUDA_INFO"
	.align	4


	//----- nvinfo : EIATTR_REGCOUNT
	.align		4
        /*0000*/ 	.byte	0x04, 0x2f
        /*0002*/ 	.short	(.L_5 - .L_4)
	.align		4
.L_4:
        /*0004*/ 	.word	index@(attn_fwd)
        /*0008*/ 	.word	0x000000ff


	//----- nvinfo : EIATTR_FRAME_SIZE
	.align		4
.L_5:
        /*000c*/ 	.byte	0x04, 0x11
        /*000e*/ 	.short	(.L_7 - .L_6)
	.align		4
.L_6:
        /*0010*/ 	.word	index@($__internal_2_$__cuda_sm10x_tcgen05_guardrail_trap_unallocated_columns_being_dealloced)
        /*0014*/ 	.word	0x00000348


	//----- nvinfo : EIATTR_FRAME_SIZE
	.align		4
.L_7:
        /*0018*/ 	.byte	0x04, 0x11
        /*001a*/ 	.short	(.L_9 - .L_8)
	.align		4
.L_8:
        /*001c*/ 	.word	index@($__internal_1_$__cuda_sm10x_tcgen05_guardrail_trap_phase_invalid_during_alloc)
        /*0020*/ 	.word	0x00000348


	//----- nvinfo : EIATTR_FRAME_SIZE
	.align		4
.L_9:
        /*0024*/ 	.byte	0x04, 0x11
        /*0026*/ 	.short	(.L_11 - .L_10)
	.align		4
.L_10:
        /*0028*/ 	.word	index@($__internal_0_$__cuda_sm10x_tcgen05_guardrail_trap_col_being_dealloced_not_returned_by_alloc)
        /*002c*/ 	.word	0x00000348


	//----- nvinfo : EIATTR_FRAME_SIZE
	.align		4
.L_11:
        /*0030*/ 	.byte	0x04, 0x11
        /*0032*/ 	.short	(.L_13 - .L_12)
	.align		4
.L_12:
        /*0034*/ 	.word	index@(attn_fwd)
        /*0038*/ 	.word	0x00000348


	//----- nvinfo : EIATTR_MIN_STACK_SIZE
	.align		4
.L_13:
        /*003c*/ 	.byte	0x04, 0x12
        /*003e*/ 	.short	(.L_15 - .L_14)
	.align		4
.L_14:
        /*0040*/ 	.word	index@(attn_fwd)
        /*0044*/ 	.word	0x00000348
.L_15:


//--------------------- .nv.info.attn_fwd         --------------------------
	.section	.nv.info.attn_fwd,"",@"SHT_CUDA_INFO"
	.sectionflags	@""
	.align	4


	//----- nvinfo : EIATTR_CUDA_API_VERSION
	.align		4
        /*0000*/ 	.byte	0x04, 0x37
        /*0002*/ 	.short	(.L_17 - .L_16)
.L_16:
        /*0004*/ 	.word	0x00000081


	//----- nvinfo : EIATTR_KPARAM_INFO
	.align		4
.L_17:
        /*0008*/ 	.byte	0x04, 0x17
        /*000a*/ 	.short	(.L_19 - .L_18)
.L_18:
        /*000c*/ 	.word	0x00000000
        /*0010*/ 	.short	0x0019
        /*0012*/ 	.short	0x0080
        /*0014*/ 	.byte	0x00, 0xf4, 0x21, 0x00


	//----- nvinfo : EIATTR_KPARAM_INFO
	.align		4
.L_19:
        /*0018*/ 	.byte	0x04, 0x17
        /*001a*/ 	.short	(.L_21 - .L_20)
.L_20:
        /*001c*/ 	.word	0x00000000
        /*0020*/ 	.short	0x0018
        /*0022*/ 	.short	0x0078
        /*0024*/ 	.byte	0x00, 0xf4, 0x21, 0x00


	//----- nvinfo : EIATTR_KPARAM_INFO
	.align		4
.L_21:
        /*0028*/ 	.byte	0x04, 0x17
        /*002a*/ 	.short	(.L_23 - .L_22)
.L_22:
        /*002c*/ 	.word	0x00000000
        /*0030*/ 	.short	0x0017
        /*0032*/ 	.short	0x0070
        /*0034*/ 	.byte	0x00, 0xf0, 0x11, 0x00


	//----- nvinfo : EIATTR_KPARAM_INFO
	.align		4
.L_23:
        /*0038*/ 	.byte	0x04, 0x17
        /*003a*/ 	.short	(.L_25 - .L_24)
.L_24:
        /*003c*/ 	.word	0x00000000
        /*0040*/ 	.short	0x0016
        /*0042*/ 	.short	0x006c
        /*0044*/ 	.byte	0x00, 0xf0, 0x11, 0x00


	//----- nvinfo : EIATTR_KPARAM_INFO
	.align		4
.L_25:
        /*0048*/ 	.byte	0x04, 0x17
        /*004a*/ 	.short	(.L_27 - .L_26)
.L_26:
        /*004c*/ 	.word	0x00000000
        /*0050*/ 	.short	0x0015
        /*0052*/ 	.short	0x0068
        /*0054*/ 	.byte	0x00, 0xf0, 0x11, 0x00


	//----- nvinfo : EIATTR_KPARAM_INFO
	.align		4
.L_27:
        /*0058*/ 	.byte	0x04, 0x17
        /*005a*/ 	.short	(.L_29 - .L_28)
.L_28:
        /*005c*/ 	.word	0x00000000
        /*0060*/ 	.short	0x0014
        /*0062*/ 	.short	0x0064
        /*0064*/ 	.byte	0x00, 0xf0, 0x11, 0x00


	//----- nvinfo : EIATTR_KPARAM_INFO
	.align		4
.L_29:
        /*0068*/ 	.byte	0x04, 0x17
        /*006a*/ 	.short	(.L_31 - .L_30)
.L_30:
        /*006c*/ 	.word	0x00000000
        /*0070*/ 	.short	0x0013
        /*0072*/ 	.short	0x0060
        /*0074*/ 	.byte	0x00, 0xf0, 0x11, 0x00


	//----- nvinfo : EIATTR_KPARAM_INFO
	.align		4
.L_31:
        /*0078*/ 	.byte	0x04, 0x17
        /*007a*/ 	.short	(.L_33 - .L_32)
.L_32:
        /*007c*/ 	.word	0x00000000
        /*0080*/ 	.short	0x0012
        /*0082*/ 	.short	0x005c
        /*0084*/ 	.byte	0x00, 0xf0, 0x11, 0x00


	//----- nvinfo : EIATTR_KPARAM_INFO
	.align		4
.L_33:
        /*0088*/ 	.byte	0x04, 0x17
        /*008a*/ 	.short	(.L_35 - .L_34)
.L_34:
        /*008c*/ 	.word	0x00000000
        /*0090*/ 	.short	0x0011
        /*0092*/ 	.short	0x0058
        /*0094*/ 	.byte	0x00, 0xf0, 0x11, 0x00


	//----- nvinfo : EIATTR_KPARAM_INFO
	.align		4
.L_35:
        /*0098*/ 	.byte	0x04, 0x17
        /*009a*/ 	.short	(.L_37 - .L_36)
.L_36:
        /*009c*/ 	.word	0x00000000
        /*00a0*/ 	.short	0x0010
        /*00a2*/ 	.short	0x0054
        /*00a4*/ 	.byte	0x00, 0xf0, 0x11, 0x00


	//----- nvinfo : EIATTR_KPARAM_INFO
	.align		4
.L_37:
        /*00a8*/ 	.byte	0x04, 0x17
        /*00aa*/ 	.short	(.L_39 - .L_38)
.L_38:
        /*00ac*/ 	.word	0x00000000
        /*00b0*/ 	.short	0x000f
        /*00b2*/ 	.short	0x0050
        /*00b4*/ 	.byte	0x00, 0xf0, 0x11, 0x00


	//----- nvinfo : EIATTR_KPARAM_INFO
	.align		4
.L_39:
        /*00b8*/ 	.byte	0x04, 0x17
        /*00ba*/ 	.short	(.L_41 - .L_40)
.L_40:
        /*00bc*/ 	.word	0x00000000
        /*00c0*/ 	.short	0x000e
        /*00c2*/ 	.short	0x004c
        /*00c4*/ 	.byte	0x00, 0xf0, 0x11, 0x00


	//----- nvinfo : EIATTR_KPARAM_INFO
	.align		4
.L_41:
        /*00c8*/ 	.byte	0x04, 0x17
        /*00ca*/ 	.short	(.L_43 - .L_42)
.L_42:
        /*00cc*/ 	.word	0x00000000
        /*00d0*/ 	.short	0x000d
        /*00d2*/ 	.short	0x0048
        /*00d4*/ 	.byte	0x00, 0xf0, 0x11, 0x00


	//----- nvinfo : EIATTR_KPARAM_INFO
	.align		4
.L_43:
        /*00d8*/ 	.byte	0x04, 0x17
        /*00da*/ 	.short	(.L_45 - .L_44)
.L_44:
        /*00dc*/ 	.word	0x00000000
        /*00e0*/ 	.short	0x000c
        /*00e2*/ 	.short	0x0044
        /*00e4*/ 	.byte	0x00, 0xf0, 0x11, 0x00


	//----- nvinfo : EIATTR_KPARAM_INFO
	.align		4
.L_45:
        /*00e8*/ 	.byte	0x04, 0x17
        /*00ea*/ 	.short	(.L_47 - .L_46)
.L_46:
        /*00ec*/ 	.word	0x00000000
        /*00f0*/ 	.short	0x000b
        /*00f2*/ 	.short	0x0040
        /*00f4*/ 	.byte	0x00, 0xf0, 0x11, 0x00


	//----- nvinfo : EIATTR_KPARAM_INFO
	.align		4
.L_47:
        /*00f8*/ 	.byte	0x04, 0x17
        /*00fa*/ 	.short	(.L_49 - .L_48)
.L_48:
        /*00fc*/ 	.word	0x00000000
        /*0100*/ 	.short	0x000a
        /*0102*/ 	.short	0x003c
        /*0104*/ 	.byte	0x00, 0xf0, 0x11, 0x00


	//----- nvinfo : EIATTR_KPARAM_INFO
	.align		4
.L_49:
        /*0108*/ 	.byte	0x04, 0x17
        /*010a*/ 	.short	(.L_51 - .L_50)
.L_50:
        /*010c*/ 	.word	0x00000000
        /*0110*/ 	.short	0x0009
        /*0112*/ 	.short	0x0038
        /*0114*/ 	.byte	0x00, 0xf0, 0x11, 0x00


	//----- nvinfo : EIATTR_KPARAM_INFO
	.align		4
.L_51:
        /*0118*/ 	.byte	0x04, 0x17
        /*011a*/ 	.short	(.L_53 - .L_52)
.L_52:
        /*011c*/ 	.word	0x00000000
        /*0120*/ 	.short	0x0008
        /*0122*/ 	.short	0x0034
        /*0124*/ 	.byte	0x00, 0xf0, 0x11, 0x00


	//----- nvinfo : EIATTR_KPARAM_INFO
	.align		4
.L_53:
        /*0128*/ 	.byte	0x04, 0x17
        /*012a*/ 	.short	(.L_55 - .L_54)
.L_54:
        /*012c*/ 	.word	0x00000000
        /*0130*/ 	.short	0x0007
        /*0132*/ 	.short	0x0030
        /*0134*/ 	.byte	0x00, 0xf0, 0x11, 0x00


	//----- nvinfo : EIATTR_KPARAM_INFO
	.align		4
.L_55:
        /*0138*/ 	.byte	0x04, 0x17
        /*013a*/ 	.short	(.L_57 - .L_56)
.L_56:
        /*013c*/ 	.word	0x00000000
        /*0140*/ 	.short	0x0006
        /*0142*/ 	.short	0x002c
        /*0144*/ 	.byte	0x00, 0xf0, 0x11, 0x00


	//----- nvinfo : EIATTR_KPARAM_INFO
	.align		4
.L_57:
        /*0148*/ 	.byte	0x04, 0x17
        /*014a*/ 	.short	(.L_59 - .L_58)
.L_58:
        /*014c*/ 	.word	0x00000000
        /*0150*/ 	.short	0x0005
        /*0152*/ 	.short	0x0028
        /*0154*/ 	.byte	0x00, 0xf0, 0x11, 0x00


	//----- nvinfo : EIATTR_KPARAM_INFO
	.align		4
.L_59:
        /*0158*/ 	.byte	0x04, 0x17
        /*015a*/ 	.short	(.L_61 - .L_60)
.L_60:
        /*015c*/ 	.word	0x00000000
        /*0160*/ 	.short	0x0004
        /*0162*/ 	.short	0x0020
        /*0164*/ 	.byte	0x00, 0xf4, 0x21, 0x00


	//----- nvinfo : EIATTR_KPARAM_INFO
	.align		4
.L_61:
        /*0168*/ 	.byte	0x04, 0x17
        /*016a*/ 	.short	(.L_63 - .L_62)
.L_62:
        /*016c*/ 	.word	0x00000000
        /*0170*/ 	.short	0x0003
        /*0172*/ 	.short	0x0018
        /*0174*/ 	.byte	0x00, 0xf4, 0x21, 0x00


	//----- nvinfo : EIATTR_KPARAM_INFO
	.align		4
.L_63:
        /*0178*/ 	.byte	0x04, 0x17
        /*017a*/ 	.short	(.L_65 - .L_64)
.L_64:
        /*017c*/ 	.word	0x00000000
        /*0180*/ 	.short	0x0002
        /*0182*/ 	.short	0x0010
        /*0184*/ 	.byte	0x00, 0xf4, 0x21, 0x00


	//----- nvinfo : EIATTR_KPARAM_INFO
	.align		4
.L_65:
        /*0188*/ 	.byte	0x04, 0x17
        /*018a*/ 	.short	(.L_67 - .L_66)
.L_66:
        /*018c*/ 	.word	0x00000000
        /*0190*/ 	.short	0x0001
        /*0192*/ 	.short	0x0008
        /*0194*/ 	.byte	0x00, 0xf4, 0x21, 0x00


	//----- nvinfo : EIATTR_KPARAM_INFO
	.align		4
.L_67:
        /*0198*/ 	.byte	0x04, 0x17
        /*019a*/ 	.short	(.L_69 - .L_68)
.L_68:
        /*019c*/ 	.word	0x00000000
        /*01a0*/ 	.short	0x0000
        /*01a2*/ 	.short	0x0000
        /*01a4*/ 	.byte	0x00, 0xf4, 0x21, 0x00


	//----- nvinfo : EIATTR_AT_ENTRY_FRAGMENTS
	.align		4
.L_69:
        /*01a8*/ 	.byte	0x04, 0x4f
        /*01aa*/ 	.short	(.L_71 - .L_70)


	//   ....[0]....
.L_70:
        /*01ac*/ 	.word	0x00000004


	//----- nvinfo : EIATTR_RESERVED_SMEM_USED
	.align		4
.L_71:
        /*01b0*/ 	.byte	0x01, 0x41
	.zero		2


	//----- nvinfo : EIATTR_SPARSE_MMA_MASK
	.align		4
        /*01b4*/ 	.byte	0x03, 0x50
        /*01b6*/ 	.short	0x0000


	//----- nvinfo : EIATTR_TCGEN05_1CTA_USED
	.align		4
        /*01b8*/ 	.byte	0x01, 0x51
	.zero		2


	//----- nvinfo : EIATTR_MAXREG_COUNT
	.align		4
        /*01bc*/ 	.byte	0x03, 0x1b
        /*01be*/ 	.short	0x00ff


	//----- nvinfo : EIATTR_NUM_BARRIERS
	.align		4
        /*01c0*/ 	.byte	0x02, 0x4c
        /*01c2*/ 	.byte	0x01
	.zero		1


	//----- nvinfo : EIATTR_ANNOTATIONS
	.align		4
        /*01c4*/ 	.byte	0x04, 0x55
        /*01c6*/ 	.short	(.L_73 - .L_72)


	//   ....[0]....
.L_72:
        /*01c8*/ 	.word	0x00000001
        /*01cc*/ 	.byte	0xf0, 0x33, 0x00, 0x00, 0x01, 0x00, 0x00, 0x00, 0x20, 0x34, 0x00, 0x00, 0x01, 0x00, 0x00, 0x00
        /* <DEDUP_REMOVED lines=105> */
        /*086c*/ 	.byte	0x40, 0xbf, 0x00, 0x00, 0x01, 0x00, 0x00, 0x00, 0x90, 0xbf, 0x00, 0x00


	//----- nvinfo : EIATTR_INT_WARP_WIDE_INSTR_OFFSETS
	.align		4
.L_73:
        /*0878*/ 	.byte	0x04, 0x31
        /*087a*/ 	.short	(.L_75 - .L_74)


	//   ....[0]....
.L_74:
        /*087c*/ 	.word	0x00002700


	//   ....[1]....
        /*0880*/ 	.word	0x00002710


	//   ....[2]....
        /*0884*/ 	.word	0x00004460


	//   ....[3]....
        /*0888*/ 	.word	0x00004930


	//   ....[4]....
        /*088c*/ 	.word	0x0000a790


	//   ....[5]....
        /*0890*/ 	.word	0x00011f90


	//   ....[6]....
        /*0894*/ 	.word	0x00011fd0


	//----- nvinfo : EIATTR_COOP_GROUP_MASK_REGIDS
	.align		4
.L_75:
        /*0898*/ 	.byte	0x04, 0x29
        /*089a*/ 	.short	(.L_77 - .L_76)


	//   ....[0]....
.L_76:
        /*089c*/ 	.word	0xffffffff


	//   ....[1]....
        /*08a0*/ 	.word	0xffffffff


	//   ....[2]....
        /*08a4*/ 	.word	0xffffffff


	//   ....[3]....
        /*08a8*/ 	.word	0xffffffff


	//   ....[4]....
        /*08ac*/ 	.word	0xffffffff


	//   ....[5]....
        /*08b0*/ 	.word	0xffffffff


	//   ....[6]....
        /*08b4*/ 	.word	0xffffffff


	//   ....[7]....
        /*08b8*/ 	.word	0xffffffff


	//   ....[8]....
        /*08bc*/ 	.word	0xffffffff


	//   ....[9]....
        /*08c0*/ 	.word	0xffffffff


	//   ....[10]....
        /*08c4*/ 	.word	0xffffffff


	//   ....[11]....
        /*08c8*/ 	.word	0xffffffff


	//----- nvinfo : EIATTR_COOP_GROUP_INSTR_OFFSETS
	.align		4
.L_77:
        /*08cc*/ 	.byte	0x04, 0x28
        /*08ce*/ 	.short	(.L_79 - .L_78)


	//   ....[0]....
.L_78:
        /*08d0*/ 	.word	0x00000060


	//   ....[1]....
        /*08d4*/ 	.word	0x00000320


	//   ....[2]....
        /*08d8*/ 	.word	0x00005f20


	//   ....[3]....
        /*08dc*/ 	.word	0x00006e90


	//   ....[4]....
        /*08e0*/ 	.word	0x00007300


	//   ....[5]....
        /*08e4*/ 	.word	0x00007370


	//   ....[6]....
        /*08e8*/ 	.word	0x0000b5e0


	//   ....[7]....
        /*08ec*/ 	.word	0x0000b680


	//   ....[8]....
        /*08f0*/ 	.word	0x0000b8e0


	//   ....[9]....
        /*08f4*/ 	.word	0x0000b930


	//   ....[10]....
        /*08f8*/ 	.word	0x00011e10


	//   ....[11]....
        /*08fc*/ 	.word	0x00012080


	//----- nvinfo : EIATTR_VRC_CTA_INIT_COUNT
	.align		4
.L_79:
        /*0900*/ 	.byte	0x02, 0x4a
        /*0902*/ 	.byte	0x80
	.zero		1


	//----- nvinfo : EIATTR_MBARRIER_INSTR_OFFSETS
	.align		4
        /*0904*/ 	.byte	0x04, 0x39
        /*0906*/ 	.short	(.L_81 - .L_80)


	//   ....[0]....
.L_80:
        /*0908*/ 	.word	0x00003480
        /*090c*/ 	.word	0x000000ff
        /*0910*/ 	.word	0x00000000
        /*0914*/ 	.short	0x0100
        /*0916*/ 	.byte	0x07
	.zero		1


	//   ....[1]....
        /*0918*/ 	.word	0x00004490
        /*091c*/ 	.word	0x000000ff
        /*0920*/ 	.word	0x00028008
        /*0924*/ 	.short	0x0100
        /*0926*/ 	.byte	0x09
	.zero		1


	//   ....[2]....
        /*0928*/ 	.word	0x000049e0
        /*092c*/ 	.word	0x000000ff
        /*0930*/ 	.word	0x00018000
        /*0934*/ 	.short	0x0100
        /*0936*/ 	.byte	0x09
	.zero		1


	//   ....[3]....
        /*0938*/ 	.word	0x000055d0
        /*093c*/ 	.word	0x000000ff
        /*0940*/ 	.word	0x00018000
        /*0944*/ 	.short	0x010a
        /*0946*/ 	.byte	0x09
	.zero		1


	//   ....[4]....
        /*0948*/ 	.word	0x00006260
        /*094c*/ 	.word	0x000000ff
        /*0950*/ 	.word	0x00018000
        /*0954*/ 	.short	0x0108
        /*0956*/ 	.byte	0x09
	.zero		1


	//   ....[5]....
        /*0958*/ 	.word	0x0000a970
        /*095c*/ 	.word	0x000000ff
        /*0960*/ 	.word	0x00028010
        /*0964*/ 	.short	0x0100
        /*0966*/ 	.byte	0x09
	.zero		1


	//   ....[6]....
        /*0968*/ 	.word	0x0000b430
        /*096c*/ 	.word	0x000000ff
        /*0970*/ 	.word	0x00028010
        /*0974*/ 	.short	0x010a
        /*0976*/ 	.byte	0x09
	.zero		1


	//   ....[7]....
        /*0978*/ 	.word	0x0000b4a0
        /*097c*/ 	.word	0x000000ff
        /*0980*/ 	.word	0x00028010
        /*0984*/ 	.short	0x0108
        /*0986*/ 	.byte	0x09
	.zero		1


	//   ....[8]....
        /*0988*/ 	.word	0x0000b980
        /*098c*/ 	.word	0x000000ff
        /*0990*/ 	.word	0x00000000
        /*0994*/ 	.short	0x010a
        /*0996*/ 	.byte	0x07
	.zero		1


	//   ....[9]....
        /*0998*/ 	.word	0x0000d6b0
        /*099c*/ 	.word	0x000000ff
        /*09a0*/ 	.word	0x00000000
        /*09a4*/ 	.short	0x010a
        /*09a6*/ 	.byte	0x07
	.zero		1


	//   ....[10]....
        /*09a8*/ 	.word	0x0000d820
        /*09ac*/ 	.word	0x000000ff
        /*09b0*/ 	.word	0x00028000
        /*09b4*/ 	.short	0x0108
        /*09b6*/ 	.byte	0x09
	.zero		1


	//   ....[11]....
        /*09b8*/ 	.word	0x0000d930
        /*09bc*/ 	.word	0x000000ff
        /*09c0*/ 	.word	0x00028008
        /*09c4*/ 	.short	0x0108
        /*09c6*/ 	.byte	0x09
	.zero		1


	//   ....[12]....
        /*09c8*/ 	.word	0x000120a0
        /*09cc*/ 	.word	0x000000ff
        /*09d0*/ 	.word	0x00018000
        /*09d4*/ 	.short	0x010a
        /*09d6*/ 	.byte	0x09
	.zero		1


	//   ....[13]....
        /*09d8*/ 	.word	0x000120d0
        /*09dc*/ 	.word	0x000000ff
        /*09e0*/ 	.word	0x00028010
        /*09e4*/ 	.short	0x010a
        /*09e6*/ 	.byte	0x09
	.zero		1


	//   ....[14]....
        /*09e8*/ 	.word	0x00012100
        /*09ec*/ 	.word	0x000000ff
        /*09f0*/ 	.word	0x00000000
        /*09f4*/ 	.short	0x010a
        /*09f6*/ 	.byte	0x07
	.zero		1


	//   ....[15]....
        /*09f8*/ 	.word	0x00012130
        /*09fc*/ 	.word	0x000000ff
        /*0a00*/ 	.word	0x00000000
        /*0a04*/ 	.short	0x010a
        /*0a06*/ 	.byte	0x07
	.zero		1


	//----- nvinfo : EIATTR_NUM_MBARRIERS
	.align		4
.L_81:
        /*0a08*/ 	.byte	0x03, 0x38
        /*0a0a*/ 	.short	0xffff


	//----- nvinfo : EIATTR_EXIT_INSTR_OFFSETS
	.align		4
        /*0a0c*/ 	.byte	0x04, 0x1c
        /*0a0e*/ 	.short	(.L_83 - .L_82)


	//   ....[0]....
.L_82:
        /*0a10*/ 	.word	0x00012090


	//----- nvinfo : EIATTR_REQNTID
	.align		4
.L_83:
        /*0a14*/ 	.byte	0x04, 0x10
        /*0a16*/ 	.short	(.L_85 - .L_84)
.L_84:
        /*0a18*/ 	.word	0x00000100
        /*0a1c*/ 	.word	0x00000001
        /*0a20*/ 	.word	0x00000001


	//----- nvinfo : EIATTR_CRS_STACK_SIZE
	.align		4
.L_85:
        /*0a24*/ 	.byte	0x04, 0x1e
        /*0a26*/ 	.short	(.L_87 - .L_86)
.L_86:
        /*0a28*/ 	.word	0x00000000


	//----- nvinfo : EIATTR_CBANK_PARAM_SIZE
	.align		4
.L_87:
        /*0a2c*/ 	.byte	0x03, 0x19
        /*0a2e*/ 	.short	0x0088


	//----- nvinfo : EIATTR_PARAM_CBANK
	.align		4
        /*0a30*/ 	.byte	0x04, 0x0a
        /*0a32*/ 	.short	(.L_89 - .L_88)
	.align		4
.L_88:
        /*0a34*/ 	.word	index@(.nv.constant0.attn_fwd)
        /*0a38*/ 	.short	0x0380
        /*0a3a*/ 	.short	0x0088


	//----- nvinfo : EIATTR_SW_WAR
	.align		4
.L_89:
        /*0a3c*/ 	.byte	0x04, 0x36
        /*0a3e*/ 	.short	(.L_91 - .L_90)
.L_90:
        /*0a40*/ 	.word	0x00000008
.L_91:


//--------------------- .nv.compat                --------------------------
	.section	.nv.compat,"",@"SHT_CUDA_COMPAT_INFO"
	.align	4
        /*0000*/ 	.byte	0x02, 0x02, 0x02, 0x00, 0x02, 0x05, 0x05, 0x00, 0x02, 0x03, 0x00, 0x00, 0x02, 0x06, 0x01, 0x00


//--------------------- .nv.callgraph             --------------------------
	.section	.nv.callgraph,"",@"SHT_CUDA_CALLGRAPH"
	.align	4
	.sectionentsize	8
	.align		4
        /*0000*/ 	.word	0x00000000
	.align		4
        /*0004*/ 	.word	0xffffffff
	.align		4
        /*0008*/ 	.word	0x00000000
	.align		4
        /*000c*/ 	.word	0xfffffffe
	.align		4
        /*0010*/ 	.word	0x00000000
	.align		4
        /*0014*/ 	.word	0xfffffffd
	.align		4
        /*0018*/ 	.word	0x00000000
	.align		4
        /*001c*/ 	.word	0xfffffffc


//--------------------- .nv.constant4             --------------------------
	.section	.nv.constant4,"a",@progbits
	.align	8
	.align		8
.nv.constant4:
        /*0000*/ 	.dword	_$_str


//--------------------- .text.attn_fwd            --------------------------
	.section	.text.attn_fwd,"ax",@progbits
	.align	128
        .global         attn_fwd
        .type           attn_fwd,@function
        .size           attn_fwd,(.L_x_28 - attn_fwd)
        .other          attn_fwd,@"STO_CUDA_ENTRY STV_DEFAULT"
attn_fwd:
.text.attn_fwd:
[----:B------:R-:W0:Y:S01]  /*0000*/  LDC R1, c[0x0][0x37c] ;  /* 0x0000df00ff017b82 */ /* 0x000e220000000800 */
[----:B------:R-:W1:Y:S01]  /*0010*/  S2R R0, SR_TID.X ;  /* 0x0000000000007919 */ /* 0x000e620000002100 */
[----:B0-----:R-:W-:Y:S01]  /*0020*/  VIADD R1, R1, 0xfffffcb8 ;  /* 0xfffffcb801017836 */ /* 0x001fe20000000000 */
[----:B-1----:R-:W-:-:S13]  /*0030*/  ISETP.GE.U32.AND P0, PT, R0, 0x20, PT ;  /* 0x000000200000780c */ /* 0x002fda0003f06070 */
[----:B------:R-:W-:Y:S05]  /*0040*/  @P0 BRA `(.L_x_0) ;  /* 0x0000000000b80947 */ /* 0x000fea0003800000 */
[----:B------:R-:W0:Y:S01]  /*0050*/  S2R R7, SR_CgaCtaId ;  /* 0x0000000000077919 */ /* 0x000e220000008800 */
[----:B------:R-:W-:Y:S01]  /*0060*/  NOP ;  /* 0x0000000000007918 */ /* 0x000fe20000000000 */
[----:B------:R-:W-:-:S04]  /*0070*/  MOV R0, 0x40 ;  /* 0x0000004000007802 */ /* 0x000fc80000000f00 */
[----:B0-----:R-:W-:Y:S02]  /*0080*/  LEA R2, R7, R0, 0x18 ;  /* 0x0000000007027211 */ /* 0x001fe400078ec0ff */
[----:B------:R-:W-:-:S04]  /*0090*/  MOV R0, 0x400 ;  /* 0x0000040000007802 */ /* 0x000fc80000000f00 */
[----:B------:R-:W0:Y:S01]  /*00a0*/  LDS.U8 R2, [R2] ;  /* 0x0000000002027984 */ /* 0x000e220000000000 */
[----:B------:R-:W-:Y:S02]  /*00b0*/  LEA R0, R7, R0, 0x18 ;  /* 0x0000000007007211 */ /* 0x000fe400078ec0ff */
[----:B0-----:R-:W-:-:S13]  /*00c0*/  ISETP.NE.AND P0, PT, R2, RZ, PT ;  /* 0x000000ff0200720c */ /* 0x001fda0003f05270 */
[----:B------:R-:W-:Y:S05]  /*00d0*/  @P0 BRA `(.L_x_1) ;  /* 0x00000000007c0947 */ /* 0x000fea0003800000 */
[----:B------:R-:W-:-:S13]  /*00e0*/  ELECT P0, URZ, PT ;  /* 0x0000000000ff782f */ /* 0x000fda0003800000 */
[----:B------:R-:W-:Y:S05]  /*00f0*/  @!P0 BRA `(.L_x_2) ;  /* 0x0000000000848947 */ /* 0x000fea0003800000 */
[----:B------:R-:W-:Y:S01]  /*0100*/  UMOV UR4, 0x10 ;  /* 0x0000001000047882 */ /* 0x000fe20000000000 */
[----:B------:R-:W-:Y:S02]  /*0110*/  IMAD.MOV.U32 R9, RZ, RZ, 0x1 ;  /* 0x00000001ff097424 */ /* 0x000fe400078e00ff */
[----:B------:R-:W-:Y:S02]  /*0120*/  IMAD.MOV.U32 R3, RZ, RZ, 0xffff ;  /* 0x0000ffffff037424 */ /* 0x000fe400078e00ff */
[----:B------:R-:W-:Y:S04]  /*0130*/  DEPBAR.LE SB0, 0x36 ;  /* 0x00008d800000791a */ /* 0x000fe80000000000 */
[----:B------:R-:W0:Y:S02]  /*0140*/  UTCATOMSWS.FIND_AND_SET.ALIGN UP0, UR4, UR4 ;  /* 0x00000004000475e3 */ /* 0x000e240008000800 */
[----:B0-----:R-:W-:-:S04]  /*0150*/  PLOP3.LUT P0, PT, PT, PT, UP0, 0x80, 0x8 ;  /* 0x000000000008781c */ /* 0x001fc80003f0f008 */
[----:B------:R-:W-:-:S04]  /*0160*/  SEL R2, RZ, 0xffffffff, !P0 ;  /* 0xffffffffff027807 */ /* 0x000fc80004000000 */
[----:B------:R-:W-:Y:S01]  /*0170*/  ISETP.NE.AND P0, PT, R2, RZ, PT ;  /* 0x000000ff0200720c */ /* 0x000fe20003f05270 */
[----:B------:R-:W-:-:S12]  /*0180*/  IMAD.U32 R2, RZ, RZ, UR4 ;  /* 0x00000004ff027e24 */ /* 0x000fd8000f8e00ff */
[----:B------:R-:W-:Y:S05]  /*0190*/  @P0 BRA `(.L_x_3) ;  /* 0x0000000000240947 */ /* 0x000fea0003800000 */
.L_x_4:
[----:B------:R-:W-:Y:S05]  /*01a0*/  NANOSLEEP 0x64 ;  /* 0x000000640000795d */ /* 0x000fea0003800000 */
[----:B------:R-:W-:-:S05]  /*01b0*/  UMOV UR4, 0x10 ;  /* 0x0000001000047882 */ /* 0x000fca0000000000 */
[----:B------:R-:W-:Y:S04]  /*01c0*/  DEPBAR.LE SB0, 0x36 ;  /* 0x00008d800000791a */ /* 0x000fe80000000000 */
[----:B------:R-:W0:Y:S02]  /*01d0*/  UTCATOMSWS.FIND_AND_SET.ALIGN UP0, UR4, UR4 ;  /* 0x00000004000475e3 */ /* 0x000e240008000800 */
[----:B0-----:R-:W-:-:S04]  /*01e0*/  PLOP3.LUT P0, PT, PT, PT, UP0, 0x80, 0x8 ;  /* 0x000000000008781c */ /* 0x001fc80003f0f008 */
[----:B------:R-:W-:-:S04]  /*01f0*/  SEL R2, RZ, 0xffffffff, !P0 ;  /* 0xffffffffff027807 */ /* 0x000fc80004000000 */
[----:B------:R-:W-:Y:S01]  /*0200*/  ISETP.NE.AND P0, PT, R2, RZ, PT ;  /* 0x000000ff0200720c */ /* 0x000fe20003f05270 */
[----:B------:R-:W-:-:S12]  /*0210*/  IMAD.U32 R2, RZ, RZ, UR4 ;  /* 0x00000004ff027e24 */ /* 0x000fd8000f8e00ff */
[----:B------:R-:W-:Y:S05]  /*0220*/  @!P0 BRA `(.L_x_4) ;  /* 0xfffffffc00dc8947 */ /* 0x000fea000383ffff */
.L_x_3:
[C---:B------:R-:W-:Y:S02]  /*0230*/  IADD3 R4, PT, PT, R2.reuse, 0x10, RZ ;  /* 0x0000001002047810 */ /* 0x040fe40007ffe0ff */
[----:B------:R-:W-:Y:S02]  /*0240*/  SHF.L.U32 R3, R3, R2, RZ ;  /* 0x0000000203037219 */ /* 0x000fe400000006ff */
[----:B------:R-:W-:Y:S02]  /*0250*/  MOV R5, 0x50 ;  /* 0x0000005000057802 */ /* 0x000fe40000000f00 */
[----:B------:R-:W-:Y:S02]  /*0260*/  SHF.L.U32 R4, R9, R4, RZ ;  /* 0x0000000409047219 */ /* 0x000fe400000006ff */
[----:B------:R-:W-:Y:S01]  /*0270*/  LEA R6, R7, R5, 0x18 ;  /* 0x0000000507067211 */ /* 0x000fe200078ec0ff */
[----:B------:R-:W-:Y:S01]  /*0280*/  IMAD.SHL.U32 R5, R2, 0x20, RZ ;  /* 0x0000002002057824 */ /* 0x000fe200078e00ff */
[----:B------:R-:W-:-:S05]  /*0290*/  LOP3.LUT R3, R4, R3, RZ, 0xfc, !PT ;  /* 0x0000000304037212 */ /* 0x000fca00078efcff */
[----:B------:R0:W-:Y:S04]  /*02a0*/  ATOMS.OR RZ, [R6], R3 ;  /* 0x0000000306ff738c */ /* 0x0001e80003000000 */
[----:B------:R0:W-:Y:S01]  /*02b0*/  STS [R0], R5 ;  /* 0x0000000500007388 */ /* 0x0001e20000000800 */
[----:B------:R-:W-:Y:S05]  /*02c0*/  BRA `(.L_x_2) ;  /* 0x0000000000107947 */ /* 0x000fea0003800000 */
.L_x_1:
[----:B------:R-:W-:Y:S01]  /*02d0*/  IMAD.MOV.U32 R3, RZ, RZ, -0x1 ;  /* 0xffffffffff037424 */ /* 0x000fe200078e00ff */
[----:B------:R-:W-:-:S04]  /*02e0*/  MOV R2, 0x310 ;  /* 0x0000031000027802 */ /* 0x000fc80000000f00 */
[----:B------:R0:W-:Y:S03]  /*02f0*/  STS [R0], R3 ;  /* 0x0000000300007388 */ /* 0x0001e60000000800 */
[----:B0-----:R-:W-:Y:S05]  /*0300*/  CALL.REL.NOINC `($__internal_1_$__cuda_sm10x_tcgen05_guardrail_trap_phase_invalid_during_alloc) ;  /* 0x0000011c00a07944 */ /* 0x001fea0003c00000 */
.L_x_2:
[----:B------:R-:W-:Y:S05]  /*0310*/  WARPSYNC.ALL ;  /* 0x0000000000007948 */ /* 0x000fea0003800000 */
[----:B------:R-:W-:Y:S01]  /*0320*/  NOP ;  /* 0x0000000000007918 */ /* 0x000fe20000000000 */
.L_x_0:
[----:B------:R-:W1:Y:S01]  /*0330*/  S2R R143, SR_TID.X ;  /* 0x00000000008f7919 */ /* 0x000e620000002100 */
[----:B------:R-:W2:Y:S01]  /*0340*/  LDC.64 R8, c[0x0][0x3b0] ;  /* 0x0000ec00ff087b82 */ /* 0x000ea20000000a00 */
[----:B------:R-:W-:Y:S01]  /*0350*/  MOV R2, 0x400 ;  /* 0x0000040000027802 */ /* 0x000fe20000000f00 */
[----:B------:R-:W3:Y:S01]  /*0360*/  LDCU.64 UR10, c[0x0][0x358] ;  /* 0x00006b00ff0a77ac */ /* 0x000ee20008000a00 */
[----:B0-----:R-:W0:Y:S02]  /*0370*/  S2R R3, SR_CTAID.X ;  /* 0x0000000000037919 */ /* 0x001e240000002500 */
[----:B------:R-:W-:Y:S01]  /*0380*/  R2UR UR9, R2 ;  /* 0x00000000020972ca */ /* 0x000fe200000e0000 */
[----:B------:R-:W2:Y:S02]  /*0390*/  S2R R144, SR_CTAID.Y ;  /* 0x0000000000907919 */ /* 0x000ea40000002600 */
[----:B------:R-:W4:Y:S08]  /*03a0*/  LDC R6, c[0x0][0x3b8] ;  /* 0x0000ee00ff067b82 */ /* 0x000f300000000800 */
[----:B------:R-:W2:Y:S08]  /*03b0*/  S2UR UR4, SR_CgaCtaId ;  /* 0x00000000000479c3 */ /* 0x000eb00000008800 */
[----:B------:R-:W3:Y:S01]  /*03c0*/  LDC.64 R12, c[0x0][0x380] ;  /* 0x0000e000ff0c7b82 */ /* 0x000ee20000000a00 */
[----:B-1----:R-:W-:-:S02]  /*03d0*/  LOP3.LUT R0, R143, 0x3f, RZ, 0xc0, !PT ;  /* 0x0000003f8f007812 */ /* 0x002fc400078ec0ff */
[----:B------:R-:W-:-:S03]  /*03e0*/  SHF.R.U32.HI R5, RZ, 0x6, R143 ;  /* 0x00000006ff057819 */ /* 0x000fc6000001168f */
[----:B0-----:R-:W-:Y:S01]  /*03f0*/  IMAD R4, R3, 0x40, R0 ;  /* 0x0000004003047824 */ /* 0x001fe200078e0200 */
[----:B------:R-:W-:Y:S01]  /*0400*/  SGXT.U32 R5, R5, 0x2 ;  /* 0x000000020505781a */ /* 0x000fe20000000000 */
[----:B--2---:R-:W-:Y:S01]  /*0410*/  IMAD R0, R144, R8, RZ ;  /* 0x0000000890007224 */ /* 0x004fe200078e02ff */
[----:B------:R-:W-:Y:S01]  /*0420*/  ULEA UR9, UR4, UR9, 0x18 ;  /* 0x0000000904097291 */ /* 0x000fe2000f8ec0ff */
[----:B------:R-:W-:Y:S01]  /*0430*/  BAR.SYNC.DEFER_BLOCKING 0x0 ;  /* 0x0000000000007b1d */ /* 0x000fe20000010000 */
[----:B------:R-:W-:Y:S02]  /*0440*/  IMAD R2, R4, R9, RZ ;  /* 0x0000000904027224 */ /* 0x000fe400078e02ff */
[----:B------:R-:W-:Y:S02]  /*0450*/  IMAD.SHL.U32 R3, R0, 0x2, RZ ;  /* 0x0000000200037824 */ /* 0x000fe400078e00ff */
[----:B------:R-:W-:Y:S02]  /*0460*/  IMAD.SHL.U32 R4, R2, 0x2, RZ ;  /* 0x0000000202047824 */ /* 0x000fe400078e00ff */
[----:B----4-:R-:W-:-:S02]  /*0470*/  IMAD R7, R5, R6, RZ ;  /* 0x0000000605077224 */ /* 0x010fc400078e02ff */
[----:B------:R-:W-:-:S03]  /*0480*/  IMAD.HI R0, R0, 0x2, RZ ;  /* 0x0000000200007827 */ /* 0x000fc600078e02ff */
[----:B------:R-:W-:Y:S01]  /*0490*/  LEA R11, R6, R7, 0x2 ;  /* 0x00000007060b7211 */ /* 0x000fe200078e10ff */
[----:B------:R-:W-:Y:S01]  /*04a0*/  IMAD.HI R5, R2, 0x2, RZ ;  /* 0x0000000202057827 */ /* 0x000fe200078e02ff */
[----:B---3--:R-:W-:-:S03]  /*04b0*/  IADD3 R2, P0, P1, R4, R12, R3 ;  /* 0x0000000c04027210 */ /* 0x008fc6000791e003 */
[C---:B------:R-:W-:Y:S01]  /*04c0*/  IMAD R3, R6.reuse, 0x4, R11 ;  /* 0x0000000406037824 */ /* 0x040fe200078e020b */
[----:B------:R-:W-:Y:S02]  /*04d0*/  IADD3.X R0, PT, PT, R5, R13, R0, P0, P1 ;  /* 0x0000000d05007210 */ /* 0x000fe400007e2400 */
[-C--:B------:R-:W-:Y:S02]  /*04e0*/  LEA R8, P0, R7, R2.reuse, 0x1 ;  /* 0x0000000207087211 */ /* 0x080fe400078008ff */
[----:B------:R-:W-:Y:S01]  /*04f0*/  LEA R12, P1, R3, R2, 0x1 ;  /* 0x00000002030c7211 */ /* 0x000fe200078208ff */
[----:B------:R-:W0:Y:S01]  /*0500*/  LDS R112, [UR9] ;  /* 0x00000009ff707984 */ /* 0x000e220008000800 */
[----:B------:R-:W-:Y:S01]  /*0510*/  LEA.HI.X.SX32 R9, R7, R0, 0x1, P0 ;  /* 0x0000000007097211 */ /* 0x000fe200000f0eff */
[----:B------:R-:W-:Y:S01]  /*0520*/  IMAD R7, R6, 0x4, R3 ;  /* 0x0000000406077824 */ /* 0x000fe200078e0203 */
[----:B------:R-:W-:Y:S01]  /*0530*/  BAR.SYNC.DEFER_BLOCKING 0x0 ;  /* 0x0000000000007b1d */ /* 0x000fe20000010000 */
[----:B------:R-:W-:-:S02]  /*0540*/  LEA R10, P0, R11, R2, 0x1 ;  /* 0x000000020b0a7211 */ /* 0x000fc400078008ff */
[----:B------:R-:W-:Y:S01]  /*0550*/  IMAD R17, R6, 0x4, R7 ;  /* 0x0000000406117824 */ /* 0x000fe200078e0207 */
[----:B------:R-:W-:-:S03]  /*0560*/  LEA.HI.X.SX32 R13, R3, R0, 0x1, P1 ;  /* 0x00000000030d7211 */ /* 0x000fc600008f0eff */
[C---:B------:R-:W-:Y:S01]  /*0570*/  IMAD R19, R6.reuse, 0x4, R17 ;  /* 0x0000000406137824 */ /* 0x040fe200078e0211 */
[----:B------:R-:W-:Y:S02]  /*0580*/  LEA.HI.X.SX32 R11, R11, R0, 0x1, P0 ;  /* 0x000000000b0b7211 */ /* 0x000fe400000f0eff */
[----:B------:R-:W-:Y:S01]  /*0590*/  LEA R14, P0, R7, R2, 0x1 ;  /* 0x00000002070e7211 */ /* 0x000fe200078008ff */
[----:B------:R-:W-:-:S03]  /*05a0*/  IMAD R21, R6, 0x4, R19 ;  /* 0x0000000406157824 */ /* 0x000fc600078e0213 */
[----:B------:R-:W-:Y:S02]  /*05b0*/  LEA.HI.X.SX32 R15, R7, R0, 0x1, P0 ;  /* 0x00000000070f7211 */ /* 0x000fe400000f0eff */
[C---:B------:R-:W-:Y:S02]  /*05c0*/  LEA R16, P0, R17.reuse, R2, 0x1 ;  /* 0x0000000211107211 */ /* 0x040fe400078008ff */
[----:B------:R-:W-:Y:S02]  /*05d0*/  LEA R23, R6, R21, 0x2 ;  /* 0x0000001506177211 */ /* 0x000fe400078e10ff */
[----:B------:R-:W-:Y:S02]  /*05e0*/  LEA.HI.X.SX32 R17, R17, R0, 0x1, P0 ;  /* 0x0000000011117211 */ /* 0x000fe400000f0eff */
[C---:B------:R-:W-:Y:S01]  /*05f0*/  LEA R18, P0, R19.reuse, R2, 0x1 ;  /* 0x0000000213127211 */ /* 0x040fe200078008ff */
[----:B------:R1:W5:Y:S03]  /*0600*/  LDG.E.U16 R5, desc[UR10][R12.64] ;  /* 0x0000000a0c057981 */ /* 0x000366000c1e1500 */
[----:B------:R-:W-:Y:S01]  /*0610*/  LEA.HI.X.SX32 R19, R19, R0, 0x1, P0 ;  /* 0x0000000013137211 */ /* 0x000fe200000f0eff */
[----:B------:R2:W5:Y:S01]  /*0620*/  LDG.E.U16 R7, desc[UR10][R14.64] ;  /* 0x0000000a0e077981 */ /* 0x000562000c1e1500 */
[----:B------:R-:W-:-:S03]  /*0630*/  LEA R22, P0, R23, R2, 0x1 ;  /* 0x0000000217167211 */ /* 0x000fc600078008ff */
[----:B------:R-:W5:Y:S01]  /*0640*/  LDG.E.U16 R3, desc[UR10][R8.64] ;  /* 0x0000000a08037981 */ /* 0x000f62000c1e1500 */
[C---:B-1----:R-:W-:Y:S01]  /*0650*/  IMAD R13, R6.reuse, 0x4, R23 ;  /* 0x00000004060d7824 */ /* 0x042fe200078e0217 */
[----:B------:R-:W-:Y:S02]  /*0660*/  LEA R20, P1, R21, R2, 0x1 ;  /* 0x0000000215147211 */ /* 0x000fe400078208ff */
[----:B------:R-:W5:Y:S01]  /*0670*/  LDG.E.U16 R4, desc[UR10][R10.64] ;  /* 0x0000000a0a047981 */ /* 0x000f62000c1e1500 */
[----:B--2---:R-:W-:Y:S01]  /*0680*/  IMAD R15, R6, 0x4, R13 ;  /* 0x00000004060f7824 */ /* 0x004fe200078e020d */
[----:B------:R-:W-:-:S03]  /*0690*/  LEA.HI.X.SX32 R23, R23, R0, 0x1, P0 ;  /* 0x0000000017177211 */ /* 0x000fc600000f0eff */
[C---:B------:R-:W-:Y:S01]  /*06a0*/  IMAD R27, R6.reuse, 0x4, R15 ;  /* 0x00000004061b7824 */ /* 0x040fe200078e020f */
[----:B------:R-:W-:Y:S01]  /*06b0*/  LEA.HI.X.SX32 R21, R21, R0, 0x1, P1 ;  /* 0x0000000015157211 */ /* 0x000fe200008f0eff */
[----:B------:R1:W5:Y:S01]  /*06c0*/  LDG.E.U16 R9, desc[UR10][R16.64] ;  /* 0x0000000a10097981 */ /* 0x000362000c1e1500 */
[C---:B------:R-:W-:Y:S01]  /*06d0*/  LEA R24, P0, R13.reuse, R2, 0x1 ;  /* 0x000000020d187211 */ /* 0x040fe200078008ff */
[----:B------:R-:W-:Y:S02]  /*06e0*/  IMAD R29, R6, 0x4, R27 ;  /* 0x00000004061d7824 */ /* 0x000fe400078e021b */
[----:B------:R2:W5:Y:S01]  /*06f0*/  LDG.E.U16 R11, desc[UR10][R20.64] ;  /* 0x0000000a140b7981 */ /* 0x000562000c1e1500 */
[----:B------:R-:W-:-:S03]  /*0700*/  LEA.HI.X.SX32 R25, R13, R0, 0x1, P0 ;  /* 0x000000000d197211 */ /* 0x000fc600000f0eff */
[----:B------:R3:W5:Y:S01]  /*0710*/  LDG.E.U16 R8, desc[UR10][R18.64] ;  /* 0x0000000a12087981 */ /* 0x000762000c1e1500 */
[----:B-1----:R-:W-:-:S03]  /*0720*/  LEA R16, P0, R15, R2, 0x1 ;  /* 0x000000020f107211 */ /* 0x002fc600078008ff */
[----:B------:R1:W5:Y:S01]  /*0730*/  LDG.E.U16 R10, desc[UR10][R22.64] ;  /* 0x0000000a160a7981 */ /* 0x000362000c1e1500 */
[C---:B--2---:R-:W-:Y:S01]  /*0740*/  IMAD R21, R6.reuse, 0x4, R29 ;  /* 0x0000000406157824 */ /* 0x044fe200078e021d */
[----:B------:R-:W-:Y:S02]  /*0750*/  LEA.HI.X.SX32 R17, R15, R0, 0x1, P0 ;  /* 0x000000000f117211 */ /* 0x000fe400000f0eff */
[----:B------:R2:W5:Y:S01]  /*0760*/  LDG.E.U16 R13, desc[UR10][R24.64] ;  /* 0x0000000a180d7981 */ /* 0x000562000c1e1500 */
[-C--:B---3--:R-:W-:Y:S02]  /*0770*/  LEA R18, P0, R29, R2.reuse, 0x1 ;  /* 0x000000021d127211 */ /* 0x088fe400078008ff */
[----:B------:R-:W-:Y:S01]  /*0780*/  LEA R26, P1, R27, R2, 0x1 ;  /* 0x000000021b1a7211 */ /* 0x000fe200078208ff */
[----:B------:R-:W5:Y:S01]  /*0790*/  LDG.E.U16 R12, desc[UR10][R16.64] ;  /* 0x0000000a100c7981 */ /* 0x000f62000c1e1500 */
[----:B-1----:R-:W-:Y:S02]  /*07a0*/  LEA R23, R6, R21, 0x2 ;  /* 0x0000001506177211 */ /* 0x002fe400078e10ff */
[----:B------:R-:W-:-:S02]  /*07b0*/  LEA.HI.X.SX32 R19, R29, R0, 0x1, P0 ;  /* 0x000000001d137211 */ /* 0x000fc400000f0eff */
[----:B------:R-:W-:Y:S01]  /*07c0*/  LEA R20, P0, R21, R2, 0x1 ;  /* 0x0000000215147211 */ /* 0x000fe200078008ff */
[C---:B------:R-:W-:Y:S01]  /*07d0*/  IMAD R29, R6.reuse, 0x4, R23 ;  /* 0x00000004061d7824 */ /* 0x040fe200078e0217 */
[-C--:B------:R-:W-:Y:S01]  /*07e0*/  LEA.HI.X.SX32 R27, R27, R0.reuse, 0x1, P1 ;  /* 0x000000001b1b7211 */ /* 0x080fe200008f0eff */
[----:B------:R-:W5:Y:S01]  /*07f0*/  LDG.E.U16 R14, desc[UR10][R18.64] ;  /* 0x0000000a120e7981 */ /* 0x000f62000c1e1500 */
[----:B------:R-:W-:Y:S01]  /*0800*/  LEA.HI.X.SX32 R21, R21, R0, 0x1, P0 ;  /* 0x0000000015157211 */ /* 0x000fe200000f0eff */
[----:B------:R-:W-:Y:S01]  /*0810*/  IMAD R31, R6, 0x4, R29 ;  /* 0x00000004061f7824 */ /* 0x000fe200078e021d */
[-C--:B------:R-:W-:Y:S01]  /*0820*/  LEA R22, P0, R23, R2.reuse, 0x1 ;  /* 0x0000000217167211 */ /* 0x080fe200078008ff */
[----:B------:R1:W5:Y:S01]  /*0830*/  LDG.E.U16 R15, desc[UR10][R26.64] ;  /* 0x0000000a1a0f7981 */ /* 0x000362000c1e1500 */
[----:B--2---:R-:W-:Y:S02]  /*0840*/  LEA R24, P1, R29, R2, 0x1 ;  /* 0x000000021d187211 */ /* 0x004fe400078208ff */
[----:B------:R-:W-:Y:S01]  /*0850*/  LEA.HI.X.SX32 R23, R23, R0, 0x1, P0 ;  /* 0x0000000017177211 */ /* 0x000fe200000f0eff */
[----:B------:R-:W5:Y:S01]  /*0860*/  LDG.E.U16 R17, desc[UR10][R20.64] ;  /* 0x0000000a14117981 */ /* 0x000f62000c1e1500 */
[----:B------:R-:W-:-:S02]  /*0870*/  LEA R28, P0, R31, R2, 0x1 ;  /* 0x000000021f1c7211 */ /* 0x000fc400078008ff */
[-C--:B------:R-:W-:Y:S01]  /*0880*/  LEA.HI.X.SX32 R25, R29, R0.reuse, 0x1, P1 ;  /* 0x000000001d197211 */ /* 0x080fe200008f0eff */
[----:B------:R-:W5:Y:S01]  /*0890*/  LDG.E.U16 R16, desc[UR10][R22.64] ;  /* 0x0000000a16107981 */ /* 0x000f62000c1e1500 */
[C---:B-1----:R-:W-:Y:S01]  /*08a0*/  IMAD R27, R6.reuse, 0x4, R31 ;  /* 0x00000004061b7824 */ /* 0x042fe200078e021f */
[----:B------:R-:W-:Y:S02]  /*08b0*/  LEA.HI.X.SX32 R29, R31, R0, 0x1, P0 ;  /* 0x000000001f1d7211 */ /* 0x000fe400000f0eff */
[----:B------:R1:W5:Y:S01]  /*08c0*/  LDG.E.U16 R19, desc[UR10][R24.64] ;  /* 0x0000000a18137981 */ /* 0x000362000c1e1500 */
[C---:B------:R-:W-:Y:S01]  /*08d0*/  IMAD R31, R6.reuse, 0x4, R27 ;  /* 0x00000004061f7824 */ /* 0x040fe200078e021b */
[C---:B------:R-:W-:Y:S02]  /*08e0*/  LEA R26, P0, R27.reuse, R2, 0x1 ;  /* 0x000000021b1a7211 */ /* 0x040fe400078008ff */
[----:B------:R2:W5:Y:S01]  /*08f0*/  LDG.E.U16 R18, desc[UR10][R28.64] ;  /* 0x0000000a1c127981 */ /* 0x000562000c1e1500 */
[----:B------:R-:W-:Y:S01]  /*0900*/  IMAD R33, R6, 0x4, R31 ;  /* 0x0000000406217824 */ /* 0x000fe200078e021f */
[----:B------:R-:W-:-:S04]  /*0910*/  LEA.HI.X.SX32 R27, R27, R0, 0x1, P0 ;  /* 0x000000001b1b7211 */ /* 0x000fc800000f0eff */
[----:B------:R-:W-:Y:S01]  /*0920*/  LEA R35, R6, R33, 0x2 ;  /* 0x0000002106237211 */ /* 0x000fe200078e10ff */
[----:B------:R3:W5:Y:S01]  /*0930*/  LDG.E.U16 R21, desc[UR10][R26.64] ;  /* 0x0000000a1a157981 */ /* 0x000762000c1e1500 */
[----:B------:R-:W-:-:S03]  /*0940*/  LEA R30, P0, R31, R2, 0x1 ;  /* 0x000000021f1e7211 */ /* 0x000fc600078008ff */
[C---:B-1----:R-:W-:Y:S01]  /*0950*/  IMAD R25, R6.reuse, 0x4, R35 ;  /* 0x0000000406197824 */ /* 0x042fe200078e0223 */
[----:B------:R-:W-:Y:S02]  /*0960*/  LEA.HI.X.SX32 R31, R31, R0, 0x1, P0 ;  /* 0x000000001f1f7211 */ /* 0x000fe400000f0eff */
[-C--:B------:R-:W-:Y:S01]  /*0970*/  LEA R34, P0, R35, R2.reuse, 0x1 ;  /* 0x0000000223227211 */ /* 0x080fe200078008ff */
[C---:B------:R-:W-:Y:S01]  /*0980*/  IMAD R37, R6.reuse, 0x4, R25 ;  /* 0x0000000406257824 */ /* 0x040fe200078e0219 */
[----:B------:R-:W-:Y:S01]  /*0990*/  LEA R32, P1, R33, R2, 0x1 ;  /* 0x0000000221207211 */ /* 0x000fe200078208ff */
[----:B------:R-:W5:Y:S01]  /*09a0*/  LDG.E.U16 R20, desc[UR10][R30.64] ;  /* 0x0000000a1e147981 */ /* 0x000f62000c1e1500 */
[-C--:B------:R-:W-:Y:S01]  /*09b0*/  LEA.HI.X.SX32 R35, R35, R0.reuse, 0x1, P0 ;  /* 0x0000000023237211 */ /* 0x080fe200000f0eff */
[C---:B------:R-:W-:Y:S01]  /*09c0*/  IMAD R39, R6.reuse, 0x4, R37 ;  /* 0x0000000406277824 */ /* 0x040fe200078e0225 */
[----:B------:R-:W-:Y:S02]  /*09d0*/  LEA.HI.X.SX32 R33, R33, R0, 0x1, P1 ;  /* 0x0000000021217211 */ /* 0x000fe400008f0eff */
[C---:B--2---:R-:W-:Y:S01]  /*09e0*/  LEA R28, P0, R25.reuse, R2, 0x1 ;  /* 0x00000002191c7211 */ /* 0x044fe200078008ff */
[----:B---3--:R-:W-:Y:S01]  /*09f0*/  IMAD R27, R6, 0x4, R39 ;  /* 0x00000004061b7824 */ /* 0x008fe200078e0227 */
[----:B------:R-:W5:Y:S02]  /*0a00*/  LDG.E.U16 R22, desc[UR10][R34.64] ;  /* 0x0000000a22167981 */ /* 0x000f64000c1e1500 */
[----:B------:R-:W-:-:S02]  /*0a10*/  LEA.HI.X.SX32 R29, R25, R0, 0x1, P0 ;  /* 0x00000000191d7211 */ /* 0x000fc400000f0eff */
[----:B------:R1:W5:Y:S01]  /*0a20*/  LDG.E.U16 R23, desc[UR10][R32.64] ;  /* 0x0000000a20177981 */ /* 0x000362000c1e1500 */
[-C--:B------:R-:W-:Y:S02]  /*0a30*/  LEA R36, P0, R37, R2.reuse, 0x1 ;  /* 0x0000000225247211 */ /* 0x080fe400078008ff */
[----:B------:R-:W-:Y:S01]  /*0a40*/  LEA R38, P1, R39, R2, 0x1 ;  /* 0x0000000227267211 */ /* 0x000fe200078208ff */
[----:B------:R-:W5:Y:S01]  /*0a50*/  LDG.E.U16 R25, desc[UR10][R28.64] ;  /* 0x0000000a1c197981 */ /* 0x000f62000c1e1500 */
[----:B------:R-:W-:Y:S01]  /*0a60*/  LEA.HI.X.SX32 R37, R37, R0, 0x1, P0 ;  /* 0x0000000025257211 */ /* 0x000fe200000f0eff */
[----:B-1----:R-:W-:Y:S01]  /*0a70*/  IMAD R33, R6, 0x4, R27 ;  /* 0x0000000406217824 */ /* 0x002fe200078e021b */
[----:B------:R-:W-:-:S03]  /*0a80*/  LEA R30, P0, R27, R2, 0x1 ;  /* 0x000000021b1e7211 */ /* 0x000fc600078008ff */
[----:B------:R1:W5:Y:S01]  /*0a90*/  LDG.E.U16 R24, desc[UR10][R36.64] ;  /* 0x0000000a24187981 */ /* 0x000362000c1e1500 */
[C---:B------:R-:W-:Y:S02]  /*0aa0*/  LEA R35, R6.reuse, R33, 0x2 ;  /* 0x0000002106237211 */ /* 0x040fe400078e10ff */
[----:B------:R-:W-:Y:S02]  /*0ab0*/  LEA.HI.X.SX32 R31, R27, R0, 0x1, P0 ;  /* 0x000000001b1f7211 */ /* 0x000fe400000f0eff */
[----:B------:R-:W-:Y:S01]  /*0ac0*/  LEA R32, P0, R33, R2, 0x1 ;  /* 0x0000000221207211 */ /* 0x000fe200078008ff */
[C---:B------:R-:W-:Y:S01]  /*0ad0*/  IMAD R41, R6.reuse, 0x4, R35 ;  /* 0x0000000406297824 */ /* 0x040fe200078e0223 */
[-C--:B------:R-:W-:Y:S01]  /*0ae0*/  LEA.HI.X.SX32 R39, R39, R0.reuse, 0x1, P1 ;  /* 0x0000000027277211 */ /* 0x080fe200008f0eff */
[----:B------:R-:W5:Y:S01]  /*0af0*/  LDG.E.U16 R26, desc[UR10][R30.64] ;  /* 0x0000000a1e1a7981 */ /* 0x000f62000c1e1500 */
[----:B------:R-:W-:Y:S01]  /*0b00*/  LEA.HI.X.SX32 R33, R33, R0, 0x1, P0 ;  /* 0x0000000021217211 */ /* 0x000fe200000f0eff */
[----:B------:R-:W-:Y:S01]  /*0b10*/  IMAD R43, R6, 0x4, R41 ;  /* 0x00000004062b7824 */ /* 0x000fe200078e0229 */
[C---:B------:R-:W-:Y:S01]  /*0b20*/  LEA R34, P0, R35.reuse, R2, 0x1 ;  /* 0x0000000223227211 */ /* 0x040fe200078008ff */
[----:B------:R2:W5:Y:S03]  /*0b30*/  LDG.E.U16 R27, desc[UR10][R38.64] ;  /* 0x0000000a261b7981 */ /* 0x000566000c1e1500 */
[----:B------:R-:W-:Y:S01]  /*0b40*/  LEA.HI.X.SX32 R35, R35, R0, 0x1, P0 ;  /* 0x0000000023237211 */ /* 0x000fe200000f0eff */
[----:B------:R-:W5:Y:S01]  /*0b50*/  LDG.E.U16 R29, desc[UR10][R32.64] ;  /* 0x0000000a201d7981 */ /* 0x000f62000c1e1500 */
[----:B-1----:R-:W-:-:S02]  /*0b60*/  LEA R36, P0, R43, R2, 0x1 ;  /* 0x000000022b247211 */ /* 0x002fc400078008ff */
[----:B------:R-:W-:Y:S01]  /*0b70*/  LEA R40, P1, R41, R2, 0x1 ;  /* 0x0000000229287211 */ /* 0x000fe200078208ff */
[----:B------:R-:W5:Y:S01]  /*0b80*/  LDG.E.U16 R28, desc[UR10][R34.64] ;  /* 0x0000000a221c7981 */ /* 0x000f62000c1e1500 */
[----:B--2---:R-:W-:Y:S01]  /*0b90*/  IMAD R39, R6, 0x4, R43 ;  /* 0x0000000406277824 */ /* 0x004fe200078e022b */
[----:B------:R-:W-:-:S03]  /*0ba0*/  LEA.HI.X.SX32 R37, R43, R0, 0x1, P0 ;  /* 0x000000002b257211 */ /* 0x000fc600000f0eff */
[C---:B------:R-:W-:Y:S01]  /*0bb0*/  IMAD R43, R6.reuse, 0x4, R39 ;  /* 0x00000004062b7824 */ /* 0x040fe200078e0227 */
[----:B------:R-:W-:Y:S01]  /*0bc0*/  LEA.HI.X.SX32 R41, R41, R0, 0x1, P1 ;  /* 0x0000000029297211 */ /* 0x000fe200008f0eff */
[----:B------:R-:W5:Y:S02]  /*0bd0*/  LDG.E.U16 R30, desc[UR10][R36.64] ;  /* 0x0000000a241e7981 */ /* 0x000f64000c1e1500 */
[C---:B------:R-:W-:Y:S01]  /*0be0*/  IMAD R45, R6.reuse, 0x4, R43 ;  /* 0x00000004062d7824 */ /* 0x040fe200078e022b */
[C---:B------:R-:W-:Y:S01]  /*0bf0*/  LEA R38, P0, R39.reuse, R2, 0x1 ;  /* 0x0000000227267211 */ /* 0x040fe200078008ff */
[----:B------:R1:W5:Y:S03]  /*0c00*/  LDG.E.U16 R31, desc[UR10][R40.64] ;  /* 0x0000000a281f7981 */ /* 0x000366000c1e1500 */
[----:B------:R-:W-:Y:S02]  /*0c10*/  LEA R47, R6, R45, 0x2 ;  /* 0x0000002d062f7211 */ /* 0x000fe400078e10ff */
[----:B------:R-:W-:-:S02]  /*0c20*/  LEA.HI.X.SX32 R39, R39, R0, 0x1, P0 ;  /* 0x0000000027277211 */ /* 0x000fc400000f0eff */
[----:B------:R-:W-:Y:S01]  /*0c30*/  LEA R42, P0, R43, R2, 0x1 ;  /* 0x000000022b2a7211 */ /* 0x000fe200078008ff */
[----:B-1----:R-:W-:-:S03]  /*0c40*/  IMAD R41, R6, 0x4, R47 ;  /* 0x0000000406297824 */ /* 0x002fc600078e022f */
[----:B------:R-:W-:Y:S01]  /*0c50*/  LEA.HI.X.SX32 R43, R43, R0, 0x1, P0 ;  /* 0x000000002b2b7211 */ /* 0x000fe200000f0eff */
[----:B------:R1:W5:Y:S01]  /*0c60*/  LDG.E.U16 R33, desc[UR10][R38.64] ;  /* 0x0000000a26217981 */ /* 0x000362000c1e1500 */
[-C--:B------:R-:W-:Y:S01]  /*0c70*/  LEA R46, P0, R47, R2.reuse, 0x1 ;  /* 0x000000022f2e7211 */ /* 0x080fe200078008ff */
[C---:B------:R-:W-:Y:S01]  /*0c80*/  IMAD R37, R6.reuse, 0x4, R41 ;  /* 0x0000000406257824 */ /* 0x040fe200078e0229 */
[----:B------:R-:W-:Y:S01]  /*0c90*/  LEA R44, P1, R45, R2, 0x1 ;  /* 0x000000022d2c7211 */ /* 0x000fe200078208ff */
[----:B------:R-:W5:Y:S01]  /*0ca0*/  LDG.E.U16 R32, desc[UR10][R42.64] ;  /* 0x0000000a2a207981 */ /* 0x000f62000c1e1500 */
[-C--:B------:R-:W-:Y:S01]  /*0cb0*/  LEA.HI.X.SX32 R47, R47, R0.reuse, 0x1, P0 ;  /* 0x000000002f2f7211 */ /* 0x080fe200000f0eff */
[C---:B------:R-:W-:Y:S01]  /*0cc0*/  IMAD R51, R6.reuse, 0x4, R37 ;  /* 0x0000000406337824 */ /* 0x040fe200078e0225 */
[----:B------:R-:W-:Y:S02]  /*0cd0*/  LEA.HI.X.SX32 R45, R45, R0, 0x1, P1 ;  /* 0x000000002d2d7211 */ /* 0x000fe400008f0eff */
[C---:B------:R-:W-:Y:S01]  /*0ce0*/  LEA R40, P0, R41.reuse, R2, 0x1 ;  /* 0x0000000229287211 */ /* 0x040fe200078008ff */
[----:B-1----:R-:W-:Y:S01]  /*0cf0*/  IMAD R39, R6, 0x4, R51 ;  /* 0x0000000406277824 */ /* 0x002fe200078e0233 */
[----:B------:R-:W5:Y:S02]  /*0d00*/  LDG.E.U16 R34, desc[UR10][R46.64] ;  /* 0x0000000a2e227981 */ /* 0x000f64000c1e1500 */
[----:B------:R-:W-:-:S02]  /*0d10*/  LEA.HI.X.SX32 R41, R41, R0, 0x1, P0 ;  /* 0x0000000029297211 */ /* 0x000fc400000f0eff */
[----:B------:R1:W5:Y:S01]  /*0d20*/  LDG.E.U16 R35, desc[UR10][R44.64] ;  /* 0x0000000a2c237981 */ /* 0x000362000c1e1500 */
[----:B------:R-:W-:-:S04]  /*0d30*/  LEA R48, P0, R37, R2, 0x1 ;  /* 0x0000000225307211 */ /* 0x000fc800078008ff */
[----:B------:R-:W-:Y:S01]  /*0d40*/  LEA.HI.X.SX32 R49, R37, R0, 0x1, P0 ;  /* 0x0000000025317211 */ /* 0x000fe200000f0eff */
[----:B-1----:R-:W-:Y:S01]  /*0d50*/  IMAD R45, R6, 0x4, R39 ;  /* 0x00000004062d7824 */ /* 0x002fe200078e0227 */
[----:B------:R-:W-:-:S03]  /*0d60*/  LEA R42, P0, R39, R2, 0x1 ;  /* 0x00000002272a7211 */ /* 0x000fc600078008ff */
[----:B------:R1:W5:Y:S01]  /*0d70*/  LDG.E.U16 R36, desc[UR10][R48.64] ;  /* 0x0000000a30247981 */ /* 0x000362000c1e1500 */
[----:B------:R-:W-:-:S03]  /*0d80*/  LEA R47, R6, R45, 0x2 ;  /* 0x0000002d062f7211 */ /* 0x000fc600078e10ff */
[----:B------:R-:W5:Y:S01]  /*0d90*/  LDG.E.U16 R37, desc[UR10][R40.64] ;  /* 0x0000000a28257981 */ /* 0x000f62000c1e1500 */
[----:B------:R-:W-:Y:S02]  /*0da0*/  LEA.HI.X.SX32 R43, R39, R0, 0x1, P0 ;  /* 0x00000000272b7211 */ /* 0x000fe400000f0eff */
[-C--:B------:R-:W-:Y:S01]  /*0db0*/  LEA R44, P0, R45, R2.reuse, 0x1 ;  /* 0x000000022d2c7211 */ /* 0x080fe200078008ff */
[C---:B------:R-:W-:Y:S01]  /*0dc0*/  IMAD R53, R6.reuse, 0x4, R47 ;  /* 0x0000000406357824 */ /* 0x040fe200078e022f */
[----:B------:R-:W-:Y:S01]  /*0dd0*/  LEA R50, P1, R51, R2, 0x1 ;  /* 0x0000000233327211 */ /* 0x000fe200078208ff */
[----:B------:R-:W5:Y:S01]  /*0de0*/  LDG.E.U16 R38, desc[UR10][R42.64] ;  /* 0x0000000a2a267981 */ /* 0x000f62000c1e1500 */
[-C--:B------:R-:W-:Y:S01]  /*0df0*/  LEA.HI.X.SX32 R45, R45, R0.reuse, 0x1, P0 ;  /* 0x000000002d2d7211 */ /* 0x080fe200000f0eff */
[----:B------:R-:W-:Y:S01]  /*0e00*/  IMAD R55, R6, 0x4, R53 ;  /* 0x0000000406377824 */ /* 0x000fe200078e0235 */
[----:B------:R-:W-:Y:S02]  /*0e10*/  LEA.HI.X.SX32 R51, R51, R0, 0x1, P1 ;  /* 0x0000000033337211 */ /* 0x000fe400008f0eff */
[C---:B------:R-:W-:Y:S01]  /*0e20*/  LEA R46, P0, R47.reuse, R2, 0x1 ;  /* 0x000000022f2e7211 */ /* 0x040fe200078008ff */
[----:B------:R-:W5:Y:S03]  /*0e30*/  LDG.E.U16 R41, desc[UR10][R44.64] ;  /* 0x0000000a2c297981 */ /* 0x000f66000c1e1500 */
[----:B------:R-:W-:Y:S01]  /*0e40*/  LEA.HI.X.SX32 R47, R47, R0, 0x1, P0 ;  /* 0x000000002f2f7211 */ /* 0x000fe200000f0eff */
[----:B------:R2:W5:Y:S01]  /*0e50*/  LDG.E.U16 R39, desc[UR10][R50.64] ;  /* 0x0000000a32277981 */ /* 0x000562000c1e1500 */
[----:B-1----:R-:W-:-:S02]  /*0e60*/  LEA R48, P0, R55, R2, 0x1 ;  /* 0x0000000237307211 */ /* 0x002fc400078008ff */
[----:B------:R-:W-:Y:S01]  /*0e70*/  LEA R52, P1, R53, R2, 0x1 ;  /* 0x0000000235347211 */ /* 0x000fe200078208ff */
[----:B------:R-:W5:Y:S01]  /*0e80*/  LDG.E.U16 R40, desc[UR10][R46.64] ;  /* 0x0000000a2e287981 */ /* 0x000f62000c1e1500 */
[-C--:B------:R-:W-:Y:S01]  /*0e90*/  LEA.HI.X.SX32 R49, R55, R0.reuse, 0x1, P0 ;  /* 0x0000000037317211 */ /* 0x080fe200000f0eff */
[----:B--2---:R-:W-:Y:S01]  /*0ea0*/  IMAD R51, R6, 0x4, R55 ;  /* 0x0000000406337824 */ /* 0x004fe200078e0237 */
[----:B------:R-:W-:-:S03]  /*0eb0*/  LEA.HI.X.SX32 R53, R53, R0, 0x1, P1 ;  /* 0x0000000035357211 */ /* 0x000fc600008f0eff */
[----:B------:R-:W5:Y:S01]  /*0ec0*/  LDG.E.U16 R42, desc[UR10][R48.64] ;  /* 0x0000000a302a7981 */ /* 0x000f62000c1e1500 */
        /* <DEDUP_REMOVED lines=18> */
[----:B--2---:R-:W-:Y:S01]  /*0ff0*/  IMAD R51, R6, 0x4, R63 ;  /* 0x0000000406337824 */ /* 0x004fe200078e023f */
        /* <DEDUP_REMOVED lines=149> */
[C---:B-1----:R-:W-:Y:S01]  /*1950*/  IMAD R93, R6.reuse, 0x4, R87 ;  /* 0x00000004065d7824 */ /* 0x042fe200078e0257 */
[C---:B------:R-:W-:Y:S01]  /*1960*/  LEA R90, P0, R87.reuse, R2, 0x1 ;  /* 0x00000002575a7211 */ /* 0x040fe200078008ff */
[----:B------:R1:W5:Y:S03]  /*1970*/  LDG.E.U16 R85, desc[UR10][R88.64] ;  /* 0x0000000a58557981 */ /* 0x000366000c1e1500 */
[C---:B------:R-:W-:Y:S01]  /*1980*/  LEA R95, R6.reuse, R93, 0x2 ;  /* 0x0000005d065f7211 */ /* 0x040fe200078e10ff */
[----:B------:R2:W5:Y:S01]  /*1990*/  LDG.E.U16 R84, desc[UR10][R96.64] ;  /* 0x0000000a60547981 */ /* 0x000562000c1e1500 */
[----:B------:R-:W-:Y:S02]  /*19a0*/  LEA.HI.X.SX32 R91, R87, R0, 0x1, P0 ;  /* 0x00000000575b7211 */ /* 0x000fe400000f0eff */
[-C--:B------:R-:W-:Y:S01]  /*19b0*/  LEA R98, P1, R99, R2.reuse, 0x1 ;  /* 0x0000000263627211 */ /* 0x080fe200078208ff */
[C---:B------:R-:W-:Y:S01]  /*19c0*/  IMAD R101, R6.reuse, 0x4, R95 ;  /* 0x0000000406657824 */ /* 0x040fe200078e025f */
[----:B------:R-:W-:Y:S01]  /*19d0*/  LEA R92, P0, R93, R2, 0x1 ;  /* 0x000000025d5c7211 */ /* 0x000fe200078008ff */
[----:B------:R-:W5:Y:S01]  /*19e0*/  LDG.E.U16 R86, desc[UR10][R90.64] ;  /* 0x0000000a5a567981 */ /* 0x000f62000c1e1500 */
[-C--:B------:R-:W-:Y:S01]  /*19f0*/  LEA.HI.X.SX32 R99, R99, R0.reuse, 0x1, P1 ;  /* 0x0000000063637211 */ /* 0x080fe200008f0eff */
[----:B------:R-:W-:Y:S01]  /*1a00*/  IMAD R105, R6, 0x4, R101 ;  /* 0x0000000406697824 */ /* 0x000fe200078e0265 */
[----:B------:R-:W-:-:S02]  /*1a10*/  LEA.HI.X.SX32 R93, R93, R0, 0x1, P0 ;  /* 0x000000005d5d7211 */ /* 0x000fc400000f0eff */
[-C--:B-1----:R-:W-:Y:S01]  /*1a20*/  LEA R88, P0, R95, R2.reuse, 0x1 ;  /* 0x000000025f587211 */ /* 0x082fe200078008ff */
[----:B------:R1:W5:Y:S01]  /*1a30*/  LDG.E.U16 R87, desc[UR10][R98.64] ;  /* 0x0000000a62577981 */ /* 0x000362000c1e1500 */
[----:B------:R-:W-:Y:S02]  /*1a40*/  LEA R94, P1, R101, R2, 0x1 ;  /* 0x00000002655e7211 */ /* 0x000fe400078208ff */
[----:B------:R-:W-:Y:S01]  /*1a50*/  LEA.HI.X.SX32 R89, R95, R0, 0x1, P0 ;  /* 0x000000005f597211 */ /* 0x000fe200000f0eff */
[----:B------:R3:W5:Y:S01]  /*1a60*/  LDG.E.U16 R103, desc[UR10][R92.64] ;  /* 0x0000000a5c677981 */ /* 0x000762000c1e1500 */
[----:B--2---:R-:W-:Y:S01]  /*1a70*/  LEA R96, P0, R105, R2, 0x1 ;  /* 0x0000000269607211 */ /* 0x004fe200078008ff */
[----:B-1----:R-:W-:-:S03]  /*1a80*/  IMAD R99, R6, 0x4, R105 ;  /* 0x0000000406637824 */ /* 0x002fc600078e0269 */
[-C--:B------:R-:W-:Y:S01]  /*1a90*/  LEA.HI.X.SX32 R97, R105, R0.reuse, 0x1, P0 ;  /* 0x0000000069617211 */ /* 0x080fe200000f0eff */
[----:B------:R1:W5:Y:S01]  /*1aa0*/  LDG.E.U16 R102, desc[UR10][R88.64] ;  /* 0x0000000a58667981 */ /* 0x000362000c1e1500 */
[----:B------:R-:W-:Y:S01]  /*1ab0*/  LEA.HI.X.SX32 R95, R101, R0, 0x1, P1 ;  /* 0x00000000655f7211 */ /* 0x000fe200008f0eff */
[C---:B------:R-:W-:Y:S01]  /*1ac0*/  IMAD R101, R6.reuse, 0x4, R99 ;  /* 0x0000000406657824 */ /* 0x040fe200078e0263 */
[C---:B------:R-:W-:Y:S01]  /*1ad0*/  LEA R90, P0, R99.reuse, R2, 0x1 ;  /* 0x00000002635a7211 */ /* 0x040fe200078008ff */
[----:B------:R-:W5:Y:S03]  /*1ae0*/  LDG.E.U16 R104, desc[UR10][R96.64] ;  /* 0x0000000a60687981 */ /* 0x000f66000c1e1500 */
[----:B------:R-:W-:Y:S01]  /*1af0*/  LEA.HI.X.SX32 R91, R99, R0, 0x1, P0 ;  /* 0x00000000635b7211 */ /* 0x000fe200000f0eff */
[C---:B------:R-:W-:Y:S01]  /*1b00*/  IMAD R99, R6.reuse, 0x4, R101 ;  /* 0x0000000406637824 */ /* 0x040fe200078e0265 */
[C---:B---3--:R-:W-:Y:S01]  /*1b10*/  LEA R92, P0, R101.reuse, R2, 0x1 ;  /* 0x00000002655c7211 */ /* 0x048fe200078008ff */
[----:B------:R2:W5:Y:S03]  /*1b20*/  LDG.E.U16 R105, desc[UR10][R94.64] ;  /* 0x0000000a5e697981 */ /* 0x000566000c1e1500 */
[----:B------:R-:W-:Y:S01]  /*1b30*/  LEA R109, R6, R99, 0x2 ;  /* 0x00000063066d7211 */ /* 0x000fe200078e10ff */
[----:B------:R3:W5:Y:S01]  /*1b40*/  LDG.E.U16 R107, desc[UR10][R90.64] ;  /* 0x0000000a5a6b7981 */ /* 0x000762000c1e1500 */
[----:B------:R-:W-:-:S02]  /*1b50*/  LEA.HI.X.SX32 R93, R101, R0, 0x1, P0 ;  /* 0x00000000655d7211 */ /* 0x000fc400000f0eff */
[----:B-1----:R-:W-:Y:S01]  /*1b60*/  LEA R88, P0, R109, R2, 0x1 ;  /* 0x000000026d587211 */ /* 0x002fe200078008ff */
[----:B--2---:R-:W-:-:S03]  /*1b70*/  IMAD R95, R6, 0x4, R109 ;  /* 0x00000004065f7824 */ /* 0x004fc600078e026d */
[----:B------:R-:W-:Y:S01]  /*1b80*/  LEA.HI.X.SX32 R89, R109, R0, 0x1, P0 ;  /* 0x000000006d597211 */ /* 0x000fe200000f0eff */
[----:B------:R1:W5:Y:S01]  /*1b90*/  LDG.E.U16 R106, desc[UR10][R92.64] ;  /* 0x0000000a5c6a7981 */ /* 0x000362000c1e1500 */
[C---:B------:R-:W-:Y:S01]  /*1ba0*/  IMAD R97, R6.reuse, 0x4, R95 ;  /* 0x0000000406617824 */ /* 0x040fe200078e025f */
[-C--:B------:R-:W-:Y:S02]  /*1bb0*/  LEA R98, P1, R99, R2.reuse, 0x1 ;  /* 0x0000000263627211 */ /* 0x080fe400078208ff */
[----:B------:R-:W5:Y:S01]  /*1bc0*/  LDG.E.U16 R108, desc[UR10][R88.64] ;  /* 0x0000000a586c7981 */ /* 0x000f62000c1e1500 */
[----:B------:R-:W-:Y:S01]  /*1bd0*/  LEA R94, P0, R95, R2, 0x1 ;  /* 0x000000025f5e7211 */ /* 0x000fe200078008ff */
[C---:B------:R-:W-:Y:S01]  /*1be0*/  IMAD R101, R6.reuse, 0x4, R97 ;  /* 0x0000000406657824 */ /* 0x040fe200078e0261 */
[-C--:B------:R-:W-:Y:S02]  /*1bf0*/  LEA.HI.X.SX32 R99, R99, R0.reuse, 0x1, P1 ;  /* 0x0000000063637211 */ /* 0x080fe400008f0eff */
[----:B------:R-:W-:Y:S01]  /*1c00*/  LEA.HI.X.SX32 R95, R95, R0, 0x1, P0 ;  /* 0x000000005f5f7211 */ /* 0x000fe200000f0eff */
[----:B------:R-:W-:Y:S01]  /*1c10*/  IMAD R113, R6, 0x4, R101 ;  /* 0x0000000406717824 */ /* 0x000fe200078e0265 */
[-C--:B---3--:R-:W-:Y:S01]  /*1c20*/  LEA R90, P0, R97, R2.reuse, 0x1 ;  /* 0x00000002615a7211 */ /* 0x088fe200078008ff */
[----:B------:R2:W5:Y:S01]  /*1c30*/  LDG.E.U16 R109, desc[UR10][R98.64] ;  /* 0x0000000a626d7981 */ /* 0x000562000c1e1500 */
[----:B------:R-:W-:-:S02]  /*1c40*/  LEA R96, P1, R101, R2, 0x1 ;  /* 0x0000000265607211 */ /* 0x000fc400078208ff */
[----:B------:R-:W-:Y:S01]  /*1c50*/  LEA.HI.X.SX32 R91, R97, R0, 0x1, P0 ;  /* 0x00000000615b7211 */ /* 0x000fe200000f0eff */
[----:B------:R3:W5:Y:S01]  /*1c60*/  LDG.E.U16 R111, desc[UR10][R94.64] ;  /* 0x0000000a5e6f7981 */ /* 0x000762000c1e1500 */
[----:B-1----:R-:W-:Y:S01]  /*1c70*/  LEA R92, P0, R113, R2, 0x1 ;  /* 0x00000002715c7211 */ /* 0x002fe200078008ff */
[C---:B--2---:R-:W-:Y:S01]  /*1c80*/  IMAD R99, R6.reuse, 0x4, R113 ;  /* 0x0000000406637824 */ /* 0x044fe200078e0271 */
[-C--:B------:R-:W-:Y:S01]  /*1c90*/  LEA.HI.X.SX32 R97, R101, R0.reuse, 0x1, P1 ;  /* 0x0000000065617211 */ /* 0x080fe200008f0eff */
[----:B------:R-:W5:Y:S01]  /*1ca0*/  LDG.E.U16 R110, desc[UR10][R90.64] ;  /* 0x0000000a5a6e7981 */ /* 0x000f62000c1e1500 */
[----:B------:R-:W-:Y:S02]  /*1cb0*/  LEA.HI.X.SX32 R93, R113, R0, 0x1, P0 ;  /* 0x00000000715d7211 */ /* 0x000fe400000f0eff */
[----:B------:R-:W-:Y:S01]  /*1cc0*/  LEA R88, P0, R99, R2, 0x1 ;  /* 0x0000000263587211 */ /* 0x000fe200078008ff */
[----:B------:R1:W5:Y:S01]  /*1cd0*/  LDG.E.U16 R117, desc[UR10][R96.64] ;  /* 0x0000000a60757981 */ /* 0x000362000c1e1500 */
[----:B------:R-:W-:-:S02]  /*1ce0*/  LEA R101, R6, R99, 0x2 ;  /* 0x0000006306657211 */ /* 0x000fc400078e10ff */
[----:B------:R-:W-:Y:S01]  /*1cf0*/  LEA.HI.X.SX32 R89, R99, R0, 0x1, P0 ;  /* 0x0000000063597211 */ /* 0x000fe200000f0eff */
[----:B------:R2:W5:Y:S02]  /*1d00*/  LDG.E.U16 R116, desc[UR10][R92.64] ;  /* 0x0000000a5c747981 */ /* 0x000564000c1e1500 */
[C---:B------:R-:W-:Y:S01]  /*1d10*/  IMAD R99, R6.reuse, 0x4, R101 ;  /* 0x0000000406637824 */ /* 0x040fe200078e0265 */
[C---:B---3--:R-:W-:Y:S01]  /*1d20*/  LEA R94, P0, R101.reuse, R2, 0x1 ;  /* 0x00000002655e7211 */ /* 0x048fe200078008ff */
[----:B------:R3:W5:Y:S02]  /*1d30*/  LDG.E.U16 R119, desc[UR10][R88.64] ;  /* 0x0000000a58777981 */ /* 0x000764000c1e1500 */
[----:B------:R-:W-:Y:S01]  /*1d40*/  IMAD R113, R6, 0x4, R99 ;  /* 0x0000000406717824 */ /* 0x000fe200078e0263 */
[----:B------:R-:W-:-:S03]  /*1d50*/  LEA.HI.X.SX32 R95, R101, R0, 0x1, P0 ;  /* 0x00000000655f7211 */ /* 0x000fc600000f0eff */
[C---:B-1----:R-:W-:Y:S01]  /*1d60*/  IMAD R97, R6.reuse, 0x4, R113 ;  /* 0x0000000406617824 */ /* 0x042fe200078e0271 */
[C---:B------:R-:W-:Y:S01]  /*1d70*/  LEA R90, P0, R113.reuse, R2, 0x1 ;  /* 0x00000002715a7211 */ /* 0x040fe200078008ff */
[----:B------:R1:W5:Y:S03]  /*1d80*/  LDG.E.U16 R118, desc[UR10][R94.64] ;  /* 0x0000000a5e767981 */ /* 0x000366000c1e1500 */
[----:B------:R-:W-:Y:S01]  /*1d90*/  LEA.HI.X.SX32 R91, R113, R0, 0x1, P0 ;  /* 0x00000000715b7211 */ /* 0x000fe200000f0eff */
[C---:B------:R-:W-:Y:S01]  /*1da0*/  IMAD R101, R6.reuse, 0x4, R97 ;  /* 0x0000000406657824 */ /* 0x040fe200078e0261 */
[-C--:B--2---:R-:W-:Y:S02]  /*1db0*/  LEA R92, P0, R97, R2.reuse, 0x1 ;  /* 0x00000002615c7211 */ /* 0x084fe400078008ff */
[----:B------:R-:W-:Y:S01]  /*1dc0*/  LEA R98, P1, R99, R2, 0x1 ;  /* 0x0000000263627211 */ /* 0x000fe200078208ff */
[----:B------:R-:W5:Y:S01]  /*1dd0*/  LDG.E.U16 R120, desc[UR10][R90.64] ;  /* 0x0000000a5a787981 */ /* 0x000f62000c1e1500 */
[-C--:B------:R-:W-:Y:S01]  /*1de0*/  LEA.HI.X.SX32 R93, R97, R0.reuse, 0x1, P0 ;  /* 0x00000000615d7211 */ /* 0x080fe200000f0eff */
[----:B------:R-:W-:Y:S01]  /*1df0*/  IMAD R97, R6, 0x4, R101 ;  /* 0x0000000406617824 */ /* 0x000fe200078e0265 */
[----:B------:R-:W-:-:S02]  /*1e00*/  LEA.HI.X.SX32 R99, R99, R0, 0x1, P1 ;  /* 0x0000000063637211 */ /* 0x000fc400008f0eff */
[C---:B---3--:R-:W-:Y:S01]  /*1e10*/  LEA R88, P0, R101.reuse, R2, 0x1 ;  /* 0x0000000265587211 */ /* 0x048fe200078008ff */
[----:B------:R-:W5:Y:S01]  /*1e20*/  LDG.E.U16 R123, desc[UR10][R92.64] ;  /* 0x0000000a5c7b7981 */ /* 0x000f62000c1e1500 */
[C---:B------:R-:W-:Y:S02]  /*1e30*/  LEA R113, R6.reuse, R97, 0x2 ;  /* 0x0000006106717211 */ /* 0x040fe400078e10ff */
[----:B------:R-:W-:Y:S01]  /*1e40*/  LEA.HI.X.SX32 R89, R101, R0, 0x1, P0 ;  /* 0x0000000065597211 */ /* 0x000fe200000f0eff */
[----:B------:R2:W5:Y:S01]  /*1e50*/  LDG.E.U16 R121, desc[UR10][R98.64] ;  /* 0x0000000a62797981 */ /* 0x000562000c1e1500 */
[-C--:B-1----:R-:W-:Y:S02]  /*1e60*/  LEA R94, P0, R113, R2.reuse, 0x1 ;  /* 0x00000002715e7211 */ /* 0x082fe400078008ff */
[----:B------:R-:W-:Y:S01]  /*1e70*/  LEA R96, P1, R97, R2, 0x1 ;  /* 0x0000000261607211 */ /* 0x000fe200078208ff */
[----:B------:R1:W5:Y:S01]  /*1e80*/  LDG.E.U16 R122, desc[UR10][R88.64] ;  /* 0x0000000a587a7981 */ /* 0x000362000c1e1500 */
[-C--:B------:R-:W-:Y:S01]  /*1e90*/  LEA.HI.X.SX32 R95, R113, R0.reuse, 0x1, P0 ;  /* 0x00000000715f7211 */ /* 0x080fe200000f0eff */
[----:B--2---:R-:W-:Y:S01]  /*1ea0*/  IMAD R99, R6, 0x4, R113 ;  /* 0x0000000406637824 */ /* 0x004fe200078e0271 */
[----:B------:R-:W-:-:S03]  /*1eb0*/  LEA.HI.X.SX32 R97, R97, R0, 0x1, P1 ;  /* 0x0000000061617211 */ /* 0x000fc600008f0eff */
[----:B------:R-:W5:Y:S01]  /*1ec0*/  LDG.E.U16 R124, desc[UR10][R94.64] ;  /* 0x0000000a5e7c7981 */ /* 0x000f62000c1e1500 */
[C---:B------:R-:W-:Y:S01]  /*1ed0*/  IMAD R101, R6.reuse, 0x4, R99 ;  /* 0x0000000406657824 */ /* 0x040fe200078e0263 */
[C---:B------:R-:W-:Y:S02]  /*1ee0*/  LEA R90, P0, R99.reuse, R2, 0x1 ;  /* 0x00000002635a7211 */ /* 0x040fe400078008ff */
[----:B------:R2:W5:Y:S02]  /*1ef0*/  LDG.E.U16 R125, desc[UR10][R96.64] ;  /* 0x0000000a607d7981 */ /* 0x000564000c1e1500 */
[----:B------:R-:W-:Y:S01]  /*1f00*/  LEA.HI.X.SX32 R91, R99, R0, 0x1, P0 ;  /* 0x00000000635b7211 */ /* 0x000fe200000f0eff */
[----:B------:R-:W-:Y:S01]  /*1f10*/  IMAD R99, R6, 0x4, R101 ;  /* 0x0000000406637824 */ /* 0x000fe200078e0265 */
[----:B------:R-:W-:-:S03]  /*1f20*/  LEA R92, P0, R101, R2, 0x1 ;  /* 0x00000002655c7211 */ /* 0x000fc600078008ff */
[C---:B------:R-:W-:Y:S01]  /*1f30*/  IMAD R113, R6.reuse, 0x4, R99 ;  /* 0x0000000406717824 */ /* 0x040fe200078e0263 */
[----:B------:R-:W-:Y:S01]  /*1f40*/  LEA.HI.X.SX32 R93, R101, R0, 0x1, P0 ;  /* 0x00000000655d7211 */ /* 0x000fe200000f0eff */
[----:B------:R3:W5:Y:S02]  /*1f50*/  LDG.E.U16 R127, desc[UR10][R90.64] ;  /* 0x0000000a5a7f7981 */ /* 0x000764000c1e1500 */
[----:B-1----:R-:W-:Y:S01]  /*1f60*/  IMAD R89, R6, 0x4, R113 ;  /* 0x0000000406597824 */ /* 0x002fe200078e0271 */
[C---:B------:R-:W-:Y:S01]  /*1f70*/  LEA R100, P0, R113.reuse, R2, 0x1 ;  /* 0x0000000271647211 */ /* 0x040fe200078008ff */
[----:B------:R1:W5:Y:S03]  /*1f80*/  LDG.E.U16 R126, desc[UR10][R92.64] ;  /* 0x0000000a5c7e7981 */ /* 0x000366000c1e1500 */
[----:B------:R-:W-:Y:S02]  /*1f90*/  LEA.HI.X.SX32 R101, R113, R0, 0x1, P0 ;  /* 0x0000000071657211 */ /* 0x000fe400000f0eff */
[----:B--2---:R-:W-:-:S02]  /*1fa0*/  LEA R96, P0, R89, R2, 0x1 ;  /* 0x0000000259607211 */ /* 0x004fc400078008ff */
[----:B------:R-:W-:Y:S01]  /*1fb0*/  LEA R95, R6, R89, 0x2 ;  /* 0x00000059065f7211 */ /* 0x000fe200078e10ff */
[----:B------:R-:W5:Y:S01]  /*1fc0*/  LDG.E.U16 R128, desc[UR10][R100.64] ;  /* 0x0000000a64807981 */ /* 0x000f62000c1e1500 */
[----:B------:R-:W-:-:S03]  /*1fd0*/  LEA.HI.X.SX32 R97, R89, R0, 0x1, P0 ;  /* 0x0000000059617211 */ /* 0x000fc600000f0eff */
[C---:B------:R-:W-:Y:S01]  /*1fe0*/  IMAD R89, R6.reuse, 0x4, R95 ;  /* 0x0000000406597824 */ /* 0x040fe200078e025f */
[-C--:B------:R-:W-:Y:S01]  /*1ff0*/  LEA R114, P0, R95, R2.reuse, 0x1 ;  /* 0x000000025f727211 */ /* 0x080fe200078008ff */
[----:B------:R-:W5:Y:S02]  /*2000*/  LDG.E.U16 R131, desc[UR10][R96.64] ;  /* 0x0000000a60837981 */ /* 0x000f64000c1e1500 */
[C---:B---3--:R-:W-:Y:S01]  /*2010*/  IMAD R91, R6.reuse, 0x4, R89 ;  /* 0x00000004065b7824 */ /* 0x048fe200078e0259 */
[----:B------:R-:W-:Y:S02]  /*2020*/  LEA R98, P1, R99, R2, 0x1 ;  /* 0x0000000263627211 */ /* 0x000fe400078208ff */
[----:B------:R-:W-:Y:S01]  /*2030*/  LEA.HI.X.SX32 R115, R95, R0, 0x1, P0 ;  /* 0x000000005f737211 */ /* 0x000fe200000f0eff */
[C---:B-1----:R-:W-:Y:S01]  /*2040*/  IMAD R93, R6.reuse, 0x4, R91 ;  /* 0x00000004065d7824 */ /* 0x042fe200078e025b */
[----:B------:R-:W-:Y:S02]  /*2050*/  LEA R94, P0, R91, R2, 0x1 ;  /* 0x000000025b5e7211 */ /* 0x000fe400078008ff */
[-C--:B------:R-:W-:Y:S01]  /*2060*/  LEA.HI.X.SX32 R99, R99, R0.reuse, 0x1, P1 ;  /* 0x0000000063637211 */ /* 0x080fe200008f0eff */
[----:B------:R-:W5:Y:S01]  /*2070*/  LDG.E.U16 R114, desc[UR10][R114.64] ;  /* 0x0000000a72727981 */ /* 0x000f62000c1e1500 */
[----:B------:R-:W-:Y:S01]  /*2080*/  LEA.HI.X.SX32 R95, R91, R0, 0x1, P0 ;  /* 0x000000005b5f7211 */ /* 0x000fe200000f0eff */
[----:B------:R-:W-:Y:S01]  /*2090*/  IMAD R91, R6, 0x4, R93 ;  /* 0x00000004065b7824 */ /* 0x000fe200078e025d */
[-C--:B------:R-:W-:Y:S01]  /*20a0*/  LEA R88, P1, R89, R2.reuse, 0x1 ;  /* 0x0000000259587211 */ /* 0x080fe200078208ff */
[----:B------:R1:W5:Y:S01]  /*20b0*/  LDG.E.U16 R129, desc[UR10][R98.64] ;  /* 0x0000000a62817981 */ /* 0x000362000c1e1500 */
[----:B------:R-:W-:-:S02]  /*20c0*/  LEA R92, P0, R93, R2, 0x1 ;  /* 0x000000025d5c7211 */ /* 0x000fc400078008ff */
[-C--:B------:R-:W-:Y:S01]  /*20d0*/  LEA.HI.X.SX32 R89, R89, R0.reuse, 0x1, P1 ;  /* 0x0000000059597211 */ /* 0x080fe200008f0eff */
[----:B------:R-:W5:Y:S01]  /*20e0*/  LDG.E.U16 R130, desc[UR10][R94.64] ;  /* 0x0000000a5e827981 */ /* 0x000f62000c1e1500 */
[----:B------:R-:W-:Y:S01]  /*20f0*/  LEA.HI.X.SX32 R93, R93, R0, 0x1, P0 ;  /* 0x000000005d5d7211 */ /* 0x000fe200000f0eff */
[C---:B-1----:R-:W-:Y:S01]  /*2100*/  IMAD R99, R6.reuse, 0x4, R91 ;  /* 0x0000000406637824 */ /* 0x042fe200078e025b */
[-C--:B------:R-:W-:Y:S01]  /*2110*/  LEA R96, P0, R91, R2.reuse, 0x1 ;  /* 0x000000025b607211 */ /* 0x080fe200078008ff */
[----:B------:R1:W5:Y:S03]  /*2120*/  LDG.E.U16 R133, desc[UR10][R88.64] ;  /* 0x0000000a58857981 */ /* 0x000366000c1e1500 */
[----:B------:R-:W-:Y:S01]  /*2130*/  LEA R101, R6, R99, 0x2 ;  /* 0x0000006306657211 */ /* 0x000fe200078e10ff */
[----:B------:R2:W5:Y:S01]  /*2140*/  LDG.E.U16 R115, desc[UR10][R92.64] ;  /* 0x0000000a5c737981 */ /* 0x000562000c1e1500 */
[----:B------:R-:W-:-:S02]  /*2150*/  LEA R90, P1, R99, R2, 0x1 ;  /* 0x00000002635a7211 */ /* 0x000fc400078208ff */
[----:B------:R-:W-:Y:S02]  /*2160*/  LEA.HI.X.SX32 R97, R91, R0, 0x1, P0 ;  /* 0x000000005b617211 */ /* 0x000fe400000f0eff */
[----:B------:R-:W-:Y:S01]  /*2170*/  LEA R98, P0, R101, R2, 0x1 ;  /* 0x0000000265627211 */ /* 0x000fe200078008ff */
[C---:B-1----:R-:W-:Y:S01]  /*2180*/  IMAD R89, R6.reuse, 0x4, R101 ;  /* 0x0000000406597824 */ /* 0x042fe200078e0265 */
[-C--:B------:R-:W-:Y:S01]  /*2190*/  LEA.HI.X.SX32 R91, R99, R0.reuse, 0x1, P1 ;  /* 0x00000000635b7211 */ /* 0x080fe200008f0eff */
[----:B------:R-:W5:Y:S01]  /*21a0*/  LDG.E.U16 R134, desc[UR10][R96.64] ;  /* 0x0000000a60867981 */ /* 0x000f62000c1e1500 */
[----:B------:R-:W-:Y:S01]  /*21b0*/  LEA.HI.X.SX32 R99, R101, R0, 0x1, P0 ;  /* 0x0000000065637211 */ /* 0x000fe200000f0eff */
[C---:B------:R-:W-:Y:S01]  /*21c0*/  IMAD R101, R6.reuse, 0x4, R89 ;  /* 0x0000000406657824 */ /* 0x040fe200078e0259 */
[C---:B------:R-:W-:Y:S01]  /*21d0*/  LEA R94, P0, R89.reuse, R2, 0x1 ;  /* 0x00000002595e7211 */ /* 0x040fe200078008ff */
[----:B------:R1:W5:Y:S03]  /*21e0*/  LDG.E.U16 R135, desc[UR10][R90.64] ;  /* 0x0000000a5a877981 */ /* 0x000366000c1e1500 */
[----:B------:R-:W-:Y:S01]  /*21f0*/  LEA.HI.X.SX32 R95, R89, R0, 0x1, P0 ;  /* 0x00000000595f7211 */ /* 0x000fe200000f0eff */
[C---:B------:R-:W-:Y:S01]  /*2200*/  IMAD R89, R6.reuse, 0x4, R101 ;  /* 0x0000000406597824 */ /* 0x040fe200078e0265 */
[C---:B--2---:R-:W-:Y:S01]  /*2210*/  LEA R92, P0, R101.reuse, R2, 0x1 ;  /* 0x00000002655c7211 */ /* 0x044fe200078008ff */
[----:B------:R2:W5:Y:S02]  /*2220*/  LDG.E.U16 R136, desc[UR10][R98.64] ;  /* 0x0000000a62887981 */ /* 0x000564000c1e1500 */
[C---:B------:R-:W-:Y:S01]  /*2230*/  IMAD R113, R6.reuse, 0x4, R89 ;  /* 0x0000000406717824 */ /* 0x040fe200078e0259 */
[----:B------:R-:W-:Y:S01]  /*2240*/  LEA.HI.X.SX32 R93, R101, R0, 0x1, P0 ;  /* 0x00000000655d7211 */ /* 0x000fe200000f0eff */
[----:B------:R3:W5:Y:S02]  /*2250*/  LDG.E.U16 R137, desc[UR10][R94.64] ;  /* 0x0000000a5e897981 */ /* 0x000764000c1e1500 */
[----:B-1----:R-:W-:Y:S01]  /*2260*/  IMAD R91, R6, 0x4, R113 ;  /* 0x00000004065b7824 */ /* 0x002fe200078e0271 */
[C---:B------:R-:W-:Y:S01]  /*2270*/  LEA R100, P0, R113.reuse, R2, 0x1 ;  /* 0x0000000271647211 */ /* 0x040fe200078008ff */
[----:B------:R1:W5:Y:S03]  /*2280*/  LDG.E.U16 R138, desc[UR10][R92.64] ;  /* 0x0000000a5c8a7981 */ /* 0x000366000c1e1500 */
[----:B------:R-:W-:-:S02]  /*2290*/  LEA.HI.X.SX32 R101, R113, R0, 0x1, P0 ;  /* 0x0000000071657211 */ /* 0x000fc400000f0eff */
[-C--:B------:R-:W-:Y:S02]  /*22a0*/  LEA R96, P0, R91, R2.reuse, 0x1 ;  /* 0x000000025b607211 */ /* 0x080fe400078008ff */
[C---:B--2---:R-:W-:Y:S01]  /*22b0*/  LEA R99, R6.reuse, R91, 0x2 ;  /* 0x0000005b06637211 */ /* 0x044fe200078e10ff */
[----:B------:R-:W5:Y:S01]  /*22c0*/  LDG.E.U16 R100, desc[UR10][R100.64] ;  /* 0x0000000a64647981 */ /* 0x000f62000c1e1500 */
[----:B------:R-:W-:Y:S02]  /*22d0*/  LEA R88, P1, R89, R2, 0x1 ;  /* 0x0000000259587211 */ /* 0x000fe400078208ff */
[-C--:B------:R-:W-:Y:S01]  /*22e0*/  LEA.HI.X.SX32 R97, R91, R0.reuse, 0x1, P0 ;  /* 0x000000005b617211 */ /* 0x080fe200000f0eff */
[C---:B------:R-:W-:Y:S01]  /*22f0*/  IMAD R91, R6.reuse, 0x4, R99 ;  /* 0x00000004065b7824 */ /* 0x040fe200078e0263 */
[----:B------:R-:W-:Y:S02]  /*2300*/  LEA.HI.X.SX32 R89, R89, R0, 0x1, P1 ;  /* 0x0000000059597211 */ /* 0x000fe400008f0eff */
[C---:B---3--:R-:W-:Y:S01]  /*2310*/  LEA R94, P0, R99.reuse, R2, 0x1 ;  /* 0x00000002635e7211 */ /* 0x048fe200078008ff */
[----:B------:R-:W-:Y:S01]  /*2320*/  IMAD R113, R6, 0x4, R91 ;  /* 0x0000000406717824 */ /* 0x000fe200078e025b */
[----:B------:R-:W-:Y:S01]  /*2330*/  SHF.R.U32.HI R140, RZ, 0x5, R143 ;  /* 0x00000005ff8c7819 */ /* 0x000fe2000001168f */
[----:B------:R2:W5:Y:S01]  /*2340*/  LDG.E.U16 R139, desc[UR10][R88.64] ;  /* 0x0000000a588b7981 */ /* 0x000562000c1e1500 */
[----:B------:R-:W-:-:S02]  /*2350*/  LEA.HI.X.SX32 R95, R99, R0, 0x1, P0 ;  /* 0x00000000635f7211 */ /* 0x000fc400000f0eff */
[C---:B-1----:R-:W-:Y:S01]  /*2360*/  LEA R92, P0, R113.reuse, R2, 0x1 ;  /* 0x00000002715c7211 */ /* 0x042fe200078008ff */
[----:B------:R1:W5:Y:S01]  /*2370*/  LDG.E.U16 R141, desc[UR10][R96.64] ;  /* 0x0000000a608d7981 */ /* 0x000362000c1e1500 */
[C---:B--2---:R-:W-:Y:S02]  /*2380*/  IMAD R89, R6.reuse, 0x4, R113 ;  /* 0x0000000406597824 */ /* 0x044fe400078e0271 */
[----:B------:R-:W-:Y:S01]  /*2390*/  LEA.HI.X.SX32 R93, R113, R0, 0x1, P0 ;  /* 0x00000000715d7211 */ /* 0x000fe200000f0eff */
[----:B------:R2:W5:Y:S01]  /*23a0*/  LDG.E.U16 R142, desc[UR10][R94.64] ;  /* 0x0000000a5e8e7981 */ /* 0x000562000c1e1500 */
[C---:B------:R-:W-:Y:S01]  /*23b0*/  IMAD R99, R6.reuse, 0x4, R89 ;  /* 0x0000000406637824 */ /* 0x040fe200078e0259 */
[C---:B------:R-:W-:Y:S02]  /*23c0*/  LEA R88, P0, R89.reuse, R2, 0x1 ;  /* 0x0000000259587211 */ /* 0x040fe400078008ff */
[----:B------:R3:W5:Y:S01]  /*23d0*/  LDG.E.U16 R92, desc[UR10][R92.64] ;  /* 0x0000000a5c5c7981 */ /* 0x000762000c1e1500 */
[----:B------:R-:W-:Y:S01]  /*23e0*/  IMAD R101, R6, 0x4, R99 ;  /* 0x0000000406657824 */ /* 0x000fe200078e0263 */
[----:B------:R-:W-:-:S02]  /*23f0*/  LEA.HI.X.SX32 R89, R89, R0, 0x1, P0 ;  /* 0x0000000059597211 */ /* 0x000fc400000f0eff */
[-C--:B------:R-:W-:Y:S02]  /*2400*/  LEA R90, P1, R91, R2.reuse, 0x1 ;  /* 0x000000025b5a7211 */ /* 0x080fe400078208ff */
[----:B-1----:R-:W-:Y:S02]  /*2410*/  LEA R96, P0, R99, R2, 0x1 ;  /* 0x0000000263607211 */ /* 0x002fe400078008ff */
[----:B------:R-:W-:Y:S01]  /*2420*/  LEA R113, R6, R101, 0x2 ;  /* 0x0000006506717211 */ /* 0x000fe200078e10ff */
[----:B------:R1:W5:Y:S01]  /*2430*/  LDG.E.U16 R89, desc[UR10][R88.64] ;  /* 0x0000000a58597981 */ /* 0x000362000c1e1500 */
[----:B------:R-:W-:Y:S02]  /*2440*/  LOP3.LUT R6, R140, 0x4, RZ, 0xc0, !PT ;  /* 0x000000048c067812 */ /* 0x000fe400078ec0ff */
[-C--:B------:R-:W-:Y:S02]  /*2450*/  LEA.HI.X.SX32 R91, R91, R0.reuse, 0x1, P1 ;  /* 0x000000005b5b7211 */ /* 0x080fe400008f0eff */
[----:B------:R-:W-:-:S02]  /*2460*/  LEA.HI.X.SX32 R97, R99, R0, 0x1, P0 ;  /* 0x0000000063617211 */ /* 0x000fc400000f0eff */
[-C--:B------:R-:W-:Y:S02]  /*2470*/  LEA R98, P1, R101, R2.reuse, 0x1 ;  /* 0x0000000265627211 */ /* 0x080fe400078208ff */
[----:B--2---:R-:W-:Y:S01]  /*2480*/  LEA R94, P0, R113, R2, 0x1 ;  /* 0x00000002715e7211 */ /* 0x004fe200078008ff */
[----:B------:R1:W5:Y:S01]  /*2490*/  LDG.E.U16 R91, desc[UR10][R90.64] ;  /* 0x0000000a5a5b7981 */ /* 0x000362000c1e1500 */
[----:B0-----:R-:W-:Y:S02]  /*24a0*/  R2UR UR8, R112 ;  /* 0x00000000700872ca */ /* 0x001fe400000e0000 */
[----:B------:R-:W-:Y:S01]  /*24b0*/  R2UR UR12, R6 ;  /* 0x00000000060c72ca */ /* 0x000fe200000e0000 */
[----:B------:R1:W5:Y:S01]  /*24c0*/  LDG.E.U16 R96, desc[UR10][R96.64] ;  /* 0x0000000a60607981 */ /* 0x000362000c1e1500 */
[-C--:B------:R-:W-:Y:S02]  /*24d0*/  LEA.HI.X.SX32 R99, R101, R0.reuse, 0x1, P1 ;  /* 0x0000000065637211 */ /* 0x080fe400008f0eff */
[----:B------:R-:W-:Y:S01]  /*24e0*/  LEA.HI.X.SX32 R95, R113, R0, 0x1, P0 ;  /* 0x00000000715f7211 */ /* 0x000fe200000f0eff */
[----:B------:R-:W0:Y:S01]  /*24f0*/  S2R R6, SR_CgaCtaId ;  /* 0x0000000000067919 */ /* 0x000e220000008800 */
[----:B------:R-:W-:Y:S01]  /*2500*/  IMAD.SHL.U32 R0, R140, 0x200000, RZ ;  /* 0x002000008c007824 */ /* 0x000fe200078e00ff */
[----:B------:R-:W-:-:S02]  /*2510*/  ISETP.GE.U32.AND P2, PT, R143, 0x20, PT ;  /* 0x000000208f00780c */ /* 0x000fc40003f46070 */
[C---:B------:R-:W-:Y:S01]  /*2520*/  LOP3.LUT R132, R143.reuse, 0xff, RZ, 0xc0, !PT ;  /* 0x000000ff8f847812 */ /* 0x040fe200078ec0ff */
[----:B------:R1:W5:Y:S01]  /*2530*/  LDG.E.U16 R99, desc[UR10][R98.64] ;  /* 0x0000000a62637981 */ /* 0x000362000c1e1500 */
[----:B------:R-:W-:Y:S02]  /*2540*/  LOP3.LUT R0, R0, 0x600000, RZ, 0xc0, !PT ;  /* 0x0060000000007812 */ /* 0x000fe400078ec0ff */
[----:B---3--:R-:W-:Y:S01]  /*2550*/  LOP3.LUT R93, R143, 0xc0, RZ, 0xc0, !PT ;  /* 0x000000c08f5d7812 */ /* 0x008fe200078ec0ff */
[----:B------:R1:W5:Y:S02]  /*2560*/  LDG.E.U16 R94, desc[UR10][R94.64] ;  /* 0x0000000a5e5e7981 */ /* 0x000364000c1e1500 */
[----:B------:R-:W-:Y:S01]  /*2570*/  VIADD R2, R0, UR8 ;  /* 0x0000000800027c36 */ /* 0x000fe20008000000 */
[----:B------:R-:W-:Y:S01]  /*2580*/  SHF.R.U32.HI R93, RZ, 0x2, R93 ;  /* 0x00000002ff5d7819 */ /* 0x000fe2000001165d */
[----:B------:R-:W-:-:S03]  /*2590*/  IMAD.SHL.U32 R132, R132, 0x2, RZ ;  /* 0x0000000284847824 */ /* 0x000fc600078e00ff */
[----:B------:R-:W-:Y:S02]  /*25a0*/  R2UR UR6, R2 ;  /* 0x00000000020672ca */ /* 0x000fe400000e0000 */
[----:B------:R-:W-:Y:S01]  /*25b0*/  LOP3.LUT R132, R132, R93, RZ, 0x3c, !PT ;  /* 0x0000005d84847212 */ /* 0x000fe200078e3cff */
[----:B-1----:R-:W-:-:S12]  /*25c0*/  @P2 BRA `(.L_x_5) ;  /* 0x0000000000182947 */ /* 0x002fd80003800000 */
[----:B------:R-:W-:Y:S01]  /*25d0*/  ELECT P0, URZ, PT ;  /* 0x0000000000ff782f */ /* 0x000fe20003800000 */
[----:B------:R-:W-:Y:S01]  /*25e0*/  IMAD.MOV.U32 R2, RZ, RZ, 0x1 ;  /* 0x00000001ff027424 */ /* 0x000fe200078e00ff */
[----:B------:R-:W-:Y:S11]  /*25f0*/  UVIRTCOUNT.DEALLOC.SMPOOL 0x80 ;  /* 0x000000800000784c */ /* 0x000ff60000000000 */
[----:B------:R-:W-:-:S04]  /*2600*/  @P0 MOV R93, 0x40 ;  /* 0x00000040005d0802 */ /* 0x000fc80000000f00 */
[----:B0-----:R-:W-:-:S05]  /*2610*/  @P0 LEA R93, R6, R93, 0x18 ;  /* 0x0000005d065d0211 */ /* 0x001fca00078ec0ff */
[----:B------:R1:W-:Y:S02]  /*2620*/  @P0 STS.U8 [R93], R2 ;  /* 0x000000025d000388 */ /* 0x0003e40000000000 */
.L_x_5:
[----:B-----5:R2:W-:Y:S01]  /*2630*/  STS.U16 [R132+UR9+0x400], R5 ;  /* 0x0004000584007988 */ /* 0x0205e20008000409 */
[----:B-1----:R-:W1:Y:S01]  /*2640*/  LDC R2, c[0x0][0x3c0] ;  /* 0x0000f000ff027b82 */ /* 0x002e620000000800 */
[----:B------:R-:W-:Y:S01]  /*2650*/  ULEA UR6, UR12, UR6, 0x5 ;  /* 0x000000060c067291 */ /* 0x000fe2000f8e28ff */
[----:B------:R-:W-:Y:S01]  /*2660*/  LOP3.LUT P3, RZ, R143, 0xff, RZ, 0xc0, !PT ;  /* 0x000000ff8fff7812 */ /* 0x000fe2000786c0ff */
[----:B------:R3:W-:Y:S01]  /*2670*/  STS.U16 [R132+UR9], R3 ;  /* 0x0000000384007988 */ /* 0x0007e20008000409 */
[----:B------:R-:W-:-:S03]  /*2680*/  UMOV UR14, 0x1 ;  /* 0x00000001000e7882 */ /* 0x000fc60000000000 */
[----:B------:R-:W-:Y:S01]  /*2690*/  STS.U16 [R132+UR9+0x800], R9 ;  /* 0x0008000984007988 */ /* 0x000fe20008000409 */
[----:B------:R-:W4:Y:S01]  /*26a0*/  LDC R93, c[0x0][0x3c4] ;  /* 0x0000f100ff5d7b82 */ /* 0x000f220000000800 */
[----:B--2---:R-:W-:Y:S02]  /*26b0*/  LOP3.LUT R5, R132, 0x40, RZ, 0x3c, !PT ;  /* 0x0000004084057812 */ /* 0x004fe400078e3cff */
[----:B------:R-:W-:Y:S01]  /*26c0*/  STS.U16 [R132+UR9+0xc00], R11 ;  /* 0x000c000b84007988 */ /* 0x000fe20008000409 */
[----:B---3--:R-:W-:-:S03]  /*26d0*/  LOP3.LUT R3, R143, 0xff, RZ, 0xc0, !PT ;  /* 0x000000ff8f037812 */ /* 0x008fc600078ec0ff */
[----:B------:R2:W-:Y:S01]  /*26e0*/  STS.U16 [R132+UR9+0x1000], R13 ;  /* 0x0010000d84007988 */ /* 0x0005e20008000409 */
[----:B------:R-:W3:Y:S01]  /*26f0*/  LDC R95, c[0x0][0x3c4] ;  /* 0x0000f100ff5f7b82 */ /* 0x000ee20000000800 */
[----:B------:R-:W-:Y:S01]  /*2700*/  VOTEU.ALL UP0, P3 ;  /* 0x0000000000ff7886 */ /* 0x000fe20001800000 */
[----:B------:R-:W-:Y:S01]  /*2710*/  VOTEU.ALL UP1, P3 ;  /* 0x0000000000ff7886 */ /* 0x000fe20001820000 */
[----:B------:R-:W-:Y:S03]  /*2720*/  STS.U16 [R132+UR9+0x1400], R15 ;  /* 0x0014000f84007988 */ /* 0x000fe60008000409 */
[----:B------:R-:W-:-:S04]  /*2730*/  @!UP0 UIADD3 UR4, UPT, UPT, -UR14, 0x100000, URZ ;  /* 0x001000000e048890 */ /* 0x000fc8000fffe1ff */
[----:B------:R-:W-:Y:S02]  /*2740*/  @!UP0 USHF.L.U32 UR5, UR4, 0xb, URZ ;  /* 0x0000000b04058899 */ /* 0x000fe400080006ff */
[----:B------:R-:W-:Y:S01]  /*2750*/  @!UP0 USHF.L.U32 UR4, UR4, 0x1, URZ ;  /* 0x0000000104048899 */ /* 0x000fe200080006ff */
[----:B------:R-:W-:Y:S01]  /*2760*/  STS.U16 [R132+UR9+0x1800], R17 ;  /* 0x0018001184007988 */ /* 0x000fe20008000409 */
[----:B-1----:R-:W-:Y:S01]  /*2770*/  IMAD R2, R144, R2, RZ ;  /* 0x0000000290027224 */ /* 0x002fe200078e02ff */
[----:B------:R-:W1:Y:S01]  /*2780*/  LDC R97, c[0x0][0x3c4] ;  /* 0x0000f100ff617b82 */ /* 0x000e620000000800 */
[----:B--2---:R-:W-:Y:S01]  /*2790*/  PRMT R13, RZ, 0x7610, R13 ;  /* 0x00007610ff0d7816 */ /* 0x004fe2000000000d */
[----:B------:R-:W-:Y:S04]  /*27a0*/  STS.U16 [R132+UR9+0x1c00], R19 ;  /* 0x001c001384007988 */ /* 0x000fe80008000409 */
[----:B------:R-:W-:Y:S02]  /*27b0*/  STS.U16 [R132+UR9+0x2000], R21 ;  /* 0x0020001584007988 */ /* 0x000fe40008000409 */
[----:B------:R-:W2:Y:S02]  /*27c0*/  LDC R113, c[0x0][0x3c4] ;  /* 0x0000f100ff717b82 */ /* 0x000ea40000000800 */
[----:B------:R-:W-:Y:S04]  /*27d0*/  STS.U16 [R132+UR9+0x2400], R23 ;  /* 0x0024001784007988 */ /* 0x000fe80008000409 */
[----:B------:R-:W-:Y:S02]  /*27e0*/  STS.U16 [R132+UR9+0x2800], R25 ;  /* 0x0028001984007988 */ /* 0x000fe40008000409 */
[----:B------:R-:W0:Y:S02]  /*27f0*/  LDC R101, c[0x0][0x3c4] ;  /* 0x0000f100ff657b82 */ /* 0x000e240000000800 */
[----:B------:R-:W-:Y:S04]  /*2800*/  STS.U16 [R132+UR9+0x2c00], R27 ;  /* 0x002c001b84007988 */ /* 0x000fe80008000409 */
[----:B------:R-:W-:Y:S04]  /*2810*/  STS.U16 [R132+UR9+0x3000], R29 ;  /* 0x0030001d84007988 */ /* 0x000fe80008000409 */
[----:B------:R-:W-:Y:S01]  /*2820*/  STS.U16 [R132+UR9+0x3400], R31 ;  /* 0x0034001f84007988 */ /* 0x000fe20008000409 */
[----:B------:R-:W0:Y:S03]  /*2830*/  LDC R11, c[0x0][0x3c4] ;  /* 0x0000f100ff0b7b82 */ /* 0x000e260000000800 */
[----:B------:R-:W-:Y:S04]  /*2840*/  STS.U16 [R132+UR9+0x3800], R33 ;  /* 0x0038002184007988 */ /* 0x000fe80008000409 */
[----:B------:R-:W-:Y:S01]  /*2850*/  STS.U16 [R132+UR9+0x3c00], R35 ;  /* 0x003c002384007988 */ /* 0x000fe20008000409 */
[----:B------:R-:W0:Y:S03]  /*2860*/  LDC R9, c[0x0][0x3c4] ;  /* 0x0000f100ff097b82 */ /* 0x000e260000000800 */
[----:B------:R-:W-:Y:S04]  /*2870*/  STS.U16 [R132+UR9+0x4000], R37 ;  /* 0x0040002584007988 */ /* 0x000fe80008000409 */
        /* <DEDUP_REMOVED lines=14> */
[----:B------:R0:W-:Y:S04]  /*2960*/  STS.U16 [R132+UR9+0x7c00], R67 ;  /* 0x007c004384007988 */ /* 0x0001e80008000409 */
[----:B------:R-:W-:Y:S04]  /*2970*/  STS.U16 [R132+UR9+0x8000], R69 ;  /* 0x0080004584007988 */ /* 0x000fe80008000409 */
[----:B------:R-:W-:Y:S04]  /*2980*/  STS.U16 [R132+UR9+0x8400], R71 ;  /* 0x0084004784007988 */ /* 0x000fe80008000409 */
[----:B------:R-:W-:Y:S01]  /*2990*/  STS.U16 [R132+UR9+0x8800], R73 ;  /* 0x0088004984007988 */ /* 0x000fe20008000409 */
[----:B0-----:R-:W0:Y:S03]  /*29a0*/  LDC R67, c[0x0][0x3c4] ;  /* 0x0000f100ff437b82 */ /* 0x001e260000000800 */
[----:B------:R1:W-:Y:S04]  /*29b0*/  STS.U16 [R132+UR9+0x8c00], R75 ;  /* 0x008c004b84007988 */ /* 0x0003e80008000409 */
[----:B------:R2:W-:Y:S04]  /*29c0*/  STS.U16 [R132+UR9+0x9000], R77 ;  /* 0x0090004d84007988 */ /* 0x0005e80008000409 */
[----:B------:R2:W-:Y:S04]  /*29d0*/  STS.U16 [R132+UR9+0x9400], R79 ;  /* 0x0094004f84007988 */ /* 0x0005e80008000409 */
[----:B------:R3:W-:Y:S01]  /*29e0*/  STS.U16 [R132+UR9+0x9800], R81 ;  /* 0x0098005184007988 */ /* 0x0007e20008000409 */
[----:B-1----:R-:W1:Y:S03]  /*29f0*/  LDC R75, c[0x0][0x3c4] ;  /* 0x0000f100ff4b7b82 */ /* 0x002e660000000800 */
[----:B------:R-:W-:Y:S04]  /*2a00*/  STS.U16 [R132+UR9+0x9c00], R83 ;  /* 0x009c005384007988 */ /* 0x000fe80008000409 */
[----:B------:R-:W-:Y:S01]  /*2a10*/  STS.U16 [R132+UR9+0xa000], R85 ;  /* 0x00a0005584007988 */ /* 0x000fe20008000409 */
[----:B--2---:R-:W2:Y:S03]  /*2a20*/  LDC R77, c[0x0][0x3c4] ;  /* 0x0000f100ff4d7b82 */ /* 0x004ea60000000800 */
[----:B------:R-:W-:Y:S04]  /*2a30*/  STS.U16 [R132+UR9+0xa400], R87 ;  /* 0x00a4005784007988 */ /* 0x000fe80008000409 */
[----:B------:R-:W-:Y:S01]  /*2a40*/  STS.U16 [R132+UR9+0xa800], R103 ;  /* 0x00a8006784007988 */ /* 0x000fe20008000409 */
[----:B------:R-:W0:Y:S03]  /*2a50*/  LDC R79, c[0x0][0x3c4] ;  /* 0x0000f100ff4f7b82 */ /* 0x000e260000000800 */
[----:B------:R-:W-:Y:S04]  /*2a60*/  STS.U16 [R132+UR9+0xac00], R105 ;  /* 0x00ac006984007988 */ /* 0x000fe80008000409 */
[----:B------:R4:W-:Y:S01]  /*2a70*/  STS.U16 [R132+UR9+0xb000], R107 ;  /* 0x00b0006b84007988 */ /* 0x0009e20008000409 */
[----:B---3--:R-:W3:Y:S03]  /*2a80*/  LDC R81, c[0x0][0x3c4] ;  /* 0x0000f100ff517b82 */ /* 0x008ee60000000800 */
[----:B------:R4:W-:Y:S04]  /*2a90*/  STS.U16 [R132+UR9+0xb400], R109 ;  /* 0x00b4006d84007988 */ /* 0x0009e80008000409 */
[----:B------:R1:W-:Y:S04]  /*2aa0*/  STS.U16 [R132+UR9+0xb800], R111 ;  /* 0x00b8006f84007988 */ /* 0x0003e80008000409 */
[----:B------:R-:W-:Y:S01]  /*2ab0*/  STS.U16 [R132+UR9+0xbc00], R117 ;  /* 0x00bc007584007988 */ /* 0x000fe20008000409 */
[----:B----4-:R-:W4:Y:S03]  /*2ac0*/  LDC R107, c[0x0][0x3c4] ;  /* 0x0000f100ff6b7b82 */ /* 0x010f260000000800 */
[----:B------:R-:W-:Y:S04]  /*2ad0*/  STS.U16 [R132+UR9+0xc000], R119 ;  /* 0x00c0007784007988 */ /* 0x000fe80008000409 */
[----:B------:R-:W-:Y:S01]  /*2ae0*/  STS.U16 [R132+UR9+0xc400], R121 ;  /* 0x00c4007984007988 */ /* 0x000fe20008000409 */
[----:B------:R-:W0:Y:S03]  /*2af0*/  LDC R109, c[0x0][0x3c4] ;  /* 0x0000f100ff6d7b82 */ /* 0x000e260000000800 */
[----:B------:R-:W-:Y:S04]  /*2b00*/  STS.U16 [R132+UR9+0xc800], R123 ;  /* 0x00c8007b84007988 */ /* 0x000fe80008000409 */
[----:B------:R-:W-:Y:S01]  /*2b10*/  STS.U16 [R132+UR9+0xcc00], R125 ;  /* 0x00cc007d84007988 */ /* 0x000fe20008000409 */
[----:B-1----:R-:W1:Y:S03]  /*2b20*/  LDC R111, c[0x0][0x3c4] ;  /* 0x0000f100ff6f7b82 */ /* 0x002e660000000800 */
        /* <DEDUP_REMOVED lines=11> */
[----:B------:R-:W-:Y:S01]  /*2be0*/  STS.U16 [R132+UR9+0xfc00], R99 ;  /* 0x00fc006384007988 */ /* 0x000fe20008000409 */
[----:B------:R-:W-:Y:S03]  /*2bf0*/  STTM.x128 tmem[UR6], RZ ;  /* 0x000000ff000079ed */ /* 0x000fe600083c0006 */
[----:B------:R1:W-:Y:S01]  /*2c00*/  STS.U16 [R5+UR9+0x200], R4 ;  /* 0x0002000405007988 */ /* 0x0003e20008000409 */
[----:B0-----:R-:W0:Y:S01]  /*2c10*/  LDC R91, c[0x0][0x3c4] ;  /* 0x0000f100ff5b7b82 */ /* 0x001e220000000800 */
[----:B------:R-:W-:-:S02]  /*2c20*/  IMAD R93, R93, 0x11, RZ ;  /* 0x000000115d5d7824 */ /* 0x000fc400078e02ff */
[----:B------:R2:W-:Y:S01]  /*2c30*/  STS.U16 [R5+UR9+0x600], R7 ;  /* 0x0006000705007988 */ /* 0x0005e20008000409 */
[----:B------:R-:W-:Y:S02]  /*2c40*/  IMAD R95, R95, 0x12, RZ ;  /* 0x000000125f5f7824 */ /* 0x000fe400078e02ff */
[----:B------:R-:W-:Y:S01]  /*2c50*/  IMAD R97, R97, 0x13, RZ ;  /* 0x0000001361617824 */ /* 0x000fe200078e02ff */
[----:B------:R2:W-:Y:S01]  /*2c60*/  STS.U16 [R5+UR9+0xe00], R10 ;  /* 0x000e000a05007988 */ /* 0x0005e20008000409 */
[----:B------:R-:W-:Y:S01]  /*2c70*/  IMAD.SHL.U32 R75, R75, 0x8, RZ ;  /* 0x000000084b4b7824 */ /* 0x000fe200078e00ff */
[----:B-1----:R-:W1:Y:S01]  /*2c80*/  LDC R4, c[0x0][0x3c8] ;  /* 0x0000f200ff047b82 */ /* 0x002e620000000800 */
[----:B------:R-:W-:Y:S01]  /*2c90*/  IMAD R113, R113, 0x1b, RZ ;  /* 0x0000001b71717824 */ /* 0x000fe200078e02ff */
[----:B------:R3:W-:Y:S01]  /*2ca0*/  STS.U16 [R5+UR9+0xa00], R8 ;  /* 0x000a000805007988 */ /* 0x0007e20008000409 */
[----:B------:R-:W-:-:S03]  /*2cb0*/  IMAD.SHL.U32 R11, R11, 0x2, RZ ;  /* 0x000000020b0b7824 */ /* 0x000fc600078e00ff */
[----:B------:R-:W-:Y:S02]  /*2cc0*/  STS.U16 [R5+UR9+0x1200], R12 ;  /* 0x0012000c05007988 */ /* 0x000fe40008000409 */
[----:B--2---:R-:W2:Y:S02]  /*2cd0*/  LDC.64 R6, c[0x0][0x388] ;  /* 0x0000e200ff067b82 */ /* 0x004ea40000000a00 */
[----:B------:R-:W-:Y:S04]  /*2ce0*/  STS.U16 [R5+UR9+0x1600], R14 ;  /* 0x0016000e05007988 */ /* 0x000fe80008000409 */
[----:B------:R-:W-:Y:S02]  /*2cf0*/  STS.U16 [R5+UR9+0x1a00], R16 ;  /* 0x001a001005007988 */ /* 0x000fe40008000409 */
[----:B------:R-:W0:Y:S02]  /*2d00*/  LDC R10, c[0x0][0x3c8] ;  /* 0x0000f200ff0a7b82 */ /* 0x000e240000000800 */
[----:B------:R-:W-:Y:S04]  /*2d10*/  STS.U16 [R5+UR9+0x1e00], R18 ;  /* 0x001e001205007988 */ /* 0x000fe80008000409 */
[----:B------:R-:W-:Y:S01]  /*2d20*/  STS.U16 [R5+UR9+0x2200], R20 ;  /* 0x0022001405007988 */ /* 0x000fe20008000409 */
[----:B----4-:R-:W-:Y:S01]  /*2d30*/  IMAD R107, R107, 0x18, RZ ;  /* 0x000000186b6b7824 */ /* 0x010fe200078e02ff */
[----:B---3--:R-:W3:Y:S01]  /*2d40*/  LDC R8, c[0x0][0x3f0] ;  /* 0x0000fc00ff087b82 */ /* 0x008ee20000000800 */
[----:B-1----:R-:W-:Y:S01]  /*2d50*/  IMAD R3, R3, R4, RZ ;  /* 0x0000000403037224 */ /* 0x002fe200078e02ff */
[----:B------:R-:W-:Y:S04]  /*2d60*/  STS.U16 [R5+UR9+0x2600], R22 ;  /* 0x0026001605007988 */ /* 0x000fe80008000409 */
[----:B------:R-:W-:Y:S02]  /*2d70*/  STS.U16 [R5+UR9+0x2a00], R24 ;  /* 0x002a001805007988 */ /* 0x000fe40008000409 */
[----:B------:R-:W1:Y:S01]  /*2d80*/  LDC R83, c[0x0][0x3c4] ;  /* 0x0000f100ff537b82 */ /* 0x000e620000000800 */
[C---:B--2---:R-:W-:Y:S01]  /*2d90*/  LEA R137, P0, R2.reuse, R6, 0x1 ;  /* 0x0000000602897211 */ /* 0x044fe200078008ff */
[----:B------:R-:W-:Y:S04]  /*2da0*/  STS.U16 [R5+UR9+0x2e00], R26 ;  /* 0x002e001a05007988 */ /* 0x000fe80008000409 */
[----:B------:R-:W-:Y:S01]  /*2db0*/  STS.U16 [R5+UR9+0x3200], R28 ;  /* 0x0032001c05007988 */ /* 0x000fe20008000409 */
[----:B------:R-:W-:Y:S01]  /*2dc0*/  LEA.HI.X.SX32 R2, R2, R7, 0x1, P0 ;  /* 0x0000000702027211 */ /* 0x000fe200000f0eff */
[----:B0-----:R-:W-:Y:S01]  /*2dd0*/  IMAD R4, R10, 0x100, R3 ;  /* 0x000001000a047824 */ /* 0x001fe200078e0203 */
[----:B------:R-:W0:Y:S01]  /*2de0*/  LDC R99, c[0x0][0x3c4] ;  /* 0x0000f100ff637b82 */ /* 0x000e220000000800 */
[----:B------:R-:W-:Y:S04]  /*2df0*/  STS.U16 [R5+UR9+0x3600], R30 ;  /* 0x0036001e05007988 */ /* 0x000fe80008000409 */
[----:B------:R-:W-:Y:S01]  /*2e00*/  STS.U16 [R5+UR9+0x3a00], R32 ;  /* 0x003a002005007988 */ /* 0x000fe20008000409 */
[----:B------:R-:W-:Y:S01]  /*2e10*/  IMAD R77, R77, 0x9, RZ ;  /* 0x000000094d4d7824 */ /* 0x000fe200078e02ff */
[----:B---3--:R-:W-:Y:S01]  /*2e20*/  ISETP.GT.AND P4, PT, R8, RZ, PT ;  /* 0x000000ff0800720c */ /* 0x008fe20003f84270 */
[----:B------:R-:W2:Y:S01]  /*2e30*/  LDC R115, c[0x0][0x3c4] ;  /* 0x0000f100ff737b82 */ /* 0x000ea20000000800 */
[----:B------:R-:W-:Y:S04]  /*2e40*/  STS.U16 [R5+UR9+0x3e00], R34 ;  /* 0x003e002205007988 */ /* 0x000fe80008000409 */
[----:B------:R-:W-:Y:S01]  /*2e50*/  STS.U16 [R5+UR9+0x4200], R36 ;  /* 0x0042002405007988 */ /* 0x000fe20008000409 */
[----:B------:R-:W-:Y:S01]  /*2e60*/  IMAD R109, R109, 0x19, RZ ;  /* 0x000000196d6d7824 */ /* 0x000fe200078e02ff */
[----:B------:R-:W-:Y:S01]  /*2e70*/  PRMT R63, RZ, 0x7610, R63 ;  /* 0x00007610ff3f7816 */ /* 0x000fe2000000003f */
[----:B------:R-:W3:Y:S01]  /*2e80*/  LDC R69, c[0x0][0x3c4] ;  /* 0x0000f100ff457b82 */ /* 0x000ee20000000800 */
[----:B------:R-:W-:Y:S04]  /*2e90*/  STS.U16 [R5+UR9+0x4600], R38 ;  /* 0x0046002605007988 */ /* 0x000fe80008000409 */
[----:B------:R-:W-:Y:S01]  /*2ea0*/  STS.U16 [R5+UR9+0x4a00], R40 ;  /* 0x004a002805007988 */ /* 0x000fe20008000409 */
[----:B------:R-:W-:Y:S01]  /*2eb0*/  IMAD R79, R79, 0xa, RZ ;  /* 0x0000000a4f4f7824 */ /* 0x000fe200078e02ff */
[----:B------:R-:W-:Y:S01]  /*2ec0*/  PRMT R65, RZ, 0x7610, R65 ;  /* 0x00007610ff417816 */ /* 0x000fe20000000041 */
[----:B------:R-:W4:Y:S01]  /*2ed0*/  LDC R85, c[0x0][0x3c4] ;  /* 0x0000f100ff557b82 */ /* 0x000f220000000800 */
[----:B------:R-:W-:Y:S04]  /*2ee0*/  STS.U16 [R5+UR9+0x4e00], R42 ;  /* 0x004e002a05007988 */ /* 0x000fe80008000409 */
[----:B------:R-:W-:Y:S01]  /*2ef0*/  STS.U16 [R5+UR9+0x5200], R44 ;  /* 0x0052002c05007988 */ /* 0x000fe20008000409 */
[----:B------:R-:W-:Y:S01]  /*2f00*/  IMAD R111, R111, 0x1a, RZ ;  /* 0x0000001a6f6f7824 */ /* 0x000fe200078e02ff */
[----:B------:R-:W-:Y:S01]  /*2f10*/  PRMT R55, RZ, 0x7610, R55 ;  /* 0x00007610ff377816 */ /* 0x000fe20000000037 */
[----:B------:R-:W0:Y:S01]  /*2f20*/  LDC R117, c[0x0][0x3c4] ;  /* 0x0000f100ff757b82 */ /* 0x000e220000000800 */
[----:B------:R-:W-:Y:S04]  /*2f30*/  STS.U16 [R5+UR9+0x5600], R46 ;  /* 0x0056002e05007988 */ /* 0x000fe80008000409 */
[----:B------:R-:W-:Y:S03]  /*2f40*/  STS.U16 [R5+UR9+0x5a00], R48 ;  /* 0x005a003005007988 */ /* 0x000fe60008000409 */
        /* <DEDUP_REMOVED lines=14> */
[----:B------:R1:W-:Y:S01]  /*3030*/  STS.U16 [R5+UR9+0x7e00], R66 ;  /* 0x007e004205007988 */ /* 0x0003e20008000409 */
[----:B------:R-:W-:Y:S01]  /*3040*/  IMAD R81, R81, 0xb, RZ ;  /* 0x0000000b51517824 */ /* 0x000fe200078e02ff */
[----:B------:R-:W-:Y:S01]  /*3050*/  PRMT R61, RZ, 0x7610, R61 ;  /* 0x00007610ff3d7816 */ /* 0x000fe2000000003d */
[----:B------:R-:W-:Y:S01]  /*3060*/  IMAD.SHL.U32 R67, R67, 0x4, RZ ;  /* 0x0000000443437824 */ /* 0x000fe200078e00ff */
[----:B------:R2:W-:Y:S01]  /*3070*/  STS.U16 [R5+UR9+0x8200], R68 ;  /* 0x0082004405007988 */ /* 0x0005e20008000409 */
[----:B------:R-:W0:Y:S03]  /*3080*/  LDC R89, c[0x0][0x3c4] ;  /* 0x0000f100ff597b82 */ /* 0x000e260000000800 */
[----:B------:R3:W-:Y:S04]  /*3090*/  STS.U16 [R5+UR9+0x8600], R70 ;  /* 0x0086004605007988 */ /* 0x0007e80008000409 */
[----:B------:R-:W-:Y:S01]  /*30a0*/  STS.U16 [R5+UR9+0x8a00], R72 ;  /* 0x008a004805007988 */ /* 0x000fe20008000409 */
[----:B-1----:R-:W1:Y:S01]  /*30b0*/  LDC R66, c[0x0][0x3c4] ;  /* 0x0000f100ff427b82 */ /* 0x002e620000000800 */
[----:B--2---:R-:W-:-:S02]  /*30c0*/  MOV R68, UR9 ;  /* 0x0000000900447c02 */ /* 0x004fc40008000f00 */
[----:B------:R-:W-:Y:S04]  /*30d0*/  STS.U16 [R5+UR9+0x8e00], R74 ;  /* 0x008e004a05007988 */ /* 0x000fe80008000409 */
[----:B------:R-:W-:Y:S01]  /*30e0*/  STS.U16 [R5+UR9+0x9200], R76 ;  /* 0x0092004c05007988 */ /* 0x000fe20008000409 */
[----:B---3--:R-:W2:Y:S03]  /*30f0*/  LDC R70, c[0x0][0x3c4] ;  /* 0x0000f100ff467b82 */ /* 0x008ea60000000800 */
[----:B------:R-:W-:Y:S04]  /*3100*/  STS.U16 [R5+UR9+0x9600], R78 ;  /* 0x0096004e05007988 */ /* 0x000fe80008000409 */
[----:B------:R-:W-:Y:S01]  /*3110*/  STS.U16 [R5+UR9+0x9a00], R80 ;  /* 0x009a005005007988 */ /* 0x000fe20008000409 */
[----:B------:R-:W-:Y:S01]  /*3120*/  PRMT R59, RZ, 0x7610, R59 ;  /* 0x00007610ff3b7816 */ /* 0x000fe2000000003b */
[----:B------:R-:W3:Y:S02]  /*3130*/  LDC R105, c[0x0][0x3c4] ;  /* 0x0000f100ff697b82 */ /* 0x000ee40000000800 */
[----:B------:R-:W-:Y:S04]  /*3140*/  STS.U16 [R5+UR9+0x9e00], R82 ;  /* 0x009e005205007988 */ /* 0x000fe80008000409 */
[----:B------:R-:W-:Y:S01]  /*3150*/  STS.U16 [R5+UR9+0xa200], R84 ;  /* 0x00a2005405007988 */ /* 0x000fe20008000409 */
[----:B------:R-:W-:Y:S01]  /*3160*/  PRMT R57, RZ, 0x7610, R57 ;  /* 0x00007610ff397816 */ /* 0x000fe20000000039 */
[----:B------:R-:W0:Y:S02]  /*3170*/  LDC R121, c[0x0][0x3c4] ;  /* 0x0000f100ff797b82 */ /* 0x000e240000000800 */
[----:B------:R-:W-:Y:S04]  /*3180*/  STS.U16 [R5+UR9+0xa600], R86 ;  /* 0x00a6005605007988 */ /* 0x000fe80008000409 */
[----:B------:R-:W-:Y:S01]  /*3190*/  STS.U16 [R5+UR9+0xaa00], R102 ;  /* 0x00aa006605007988 */ /* 0x000fe20008000409 */
[----:B------:R-:W-:Y:S01]  /*31a0*/  PRMT R49, RZ, 0x7610, R49 ;  /* 0x00007610ff317816 */ /* 0x000fe20000000031 */
[----:B------:R-:W-:Y:S01]  /*31b0*/  IMAD R101, R101, 0x15, RZ ;  /* 0x0000001565657824 */ /* 0x000fe200078e02ff */
[----:B------:R-:W-:Y:S01]  /*31c0*/  PRMT R14, RZ, 0x7610, R14 ;  /* 0x00007610ff0e7816 */ /* 0x000fe2000000000e */
[----:B------:R-:W-:Y:S01]  /*31d0*/  STS.U16 [R5+UR9+0xae00], R104 ;  /* 0x00ae006805007988 */ /* 0x000fe20008000409 */
[----:B------:R-:W-:Y:S01]  /*31e0*/  PRMT R53, RZ, 0x7610, R53 ;  /* 0x00007610ff357816 */ /* 0x000fe20000000035 */
[----:B------:R-:W0:Y:S02]  /*31f0*/  LDC R141, c[0x0][0x3d4] ;  /* 0x0000f500ff8d7b82 */ /* 0x000e240000000800 */
        /* <DEDUP_REMOVED lines=13> */
[----:B------:R1:W-:Y:S04]  /*32d0*/  STS.U16 [R5+UR9+0xe600], R136 ;  /* 0x00e6008805007988 */ /* 0x0003e80008000409 */
[----:B------:R2:W-:Y:S04]  /*32e0*/  STS.U16 [R5+UR9+0xea00], R138 ;  /* 0x00ea008a05007988 */ /* 0x0005e80008000409 */
[----:B------:R-:W-:Y:S01]  /*32f0*/  STS.U16 [R5+UR9+0xee00], R100 ;  /* 0x00ee006405007988 */ /* 0x000fe20008000409 */
[----:B0-----:R-:W-:-:S02]  /*3300*/  LEA R134, P0, R3, R137, 0x1 ;  /* 0x0000008903867211 */ /* 0x001fc400078008ff */
[----:B-1----:R-:W-:Y:S01]  /*3310*/  LEA R136, P1, R4, R137, 0x1 ;  /* 0x0000008904887211 */ /* 0x002fe200078208ff */
[----:B------:R-:W-:Y:S01]  /*3320*/  STS.U16 [R5+UR9+0xf200], R142 ;  /* 0x00f2008e05007988 */ /* 0x000fe20008000409 */
[-C--:B------:R-:W-:Y:S01]  /*3330*/  LEA.HI.X.SX32 R135, R3, R2.reuse, 0x1, P0 ;  /* 0x0000000203877211 */ /* 0x080fe200000f0eff */
[----:B--2---:R-:W-:Y:S01]  /*3340*/  VIADD R138, R68, 0x28000 ;  /* 0x00028000448a7836 */ /* 0x004fe20000000000 */
[----:B------:R-:W-:Y:S01]  /*3350*/  LEA.HI.X.SX32 R137, R4, R2, 0x1, P1 ;  /* 0x0000000204897211 */ /* 0x000fe200008f0eff */
[----:B------:R-:W-:Y:S04]  /*3360*/  STS.U16 [R5+UR9+0xf600], R92 ;  /* 0x00f6005c05007988 */ /* 0x000fe80008000409 */
[----:B------:R0:W-:Y:S01]  /*3370*/  STS.U16 [R5+UR9+0xfa00], R96 ;  /* 0x00fa006005007988 */ /* 0x0001e20008000409 */
[----:B------:R-:W-:Y:S01]  /*3380*/  R2UR UR7, R138 ;  /* 0x000000008a0772ca */ /* 0x000fe200000e0000 */
[----:B------:R-:W-:Y:S01]  /*3390*/  IMAD.SHL.U32 R91, R91, 0x10, RZ ;  /* 0x000000105b5b7824 */ /* 0x000fe200078e00ff */
[----:B------:R-:W-:Y:S01]  /*33a0*/  PRMT R12, RZ, 0x7610, R12 ;  /* 0x00007610ff0c7816 */ /* 0x000fe2000000000c */
[----:B------:R-:W1:Y:S02]  /*33b0*/  FENCE.VIEW.ASYNC.T ;  /* 0x00000000000073c6 */ /* 0x000e640000000200 */
[----:B-1----:R-:W-:Y:S01]  /*33c0*/  BAR.SYNC.DEFER_BLOCKING 0x0 ;  /* 0x0000000000007b1d */ /* 0x002fe20000010000 */
[----:B------:R-:W-:-:S04]  /*33d0*/  IMAD.WIDE R218, R75, 0x2, R134 ;  /* 0x000000024bda7825 */ /* 0x000fc800078e0286 */
[----:B------:R-:W-:Y:S01]  /*33e0*/  IMAD.WIDE R216, R75, 0x2, R136 ;  /* 0x000000024bd87825 */ /* 0x000fe200078e0288 */
[----:B------:R-:W-:Y:S03]  /*33f0*/  STL [R1+0x33c], R68 ;  /* 0x00033c4401007387 */ /* 0x000fe60000100800 */
[----:B------:R-:W-:-:S04]  /*3400*/  IMAD.WIDE R214, R91, 0x2, R134 ;  /* 0x000000025bd67825 */ /* 0x000fc800078e0286 */
[----:B------:R-:W-:Y:S01]  /*3410*/  IMAD.WIDE R212, R91, 0x2, R136 ;  /* 0x000000025bd47825 */ /* 0x000fe200078e0288 */
[----:B------:R-:W-:Y:S03]  /*3420*/  STL.64 [R1+0x2f0], R218 ;  /* 0x0002f0da01007387 */ /* 0x000fe60000100a00 */
[C---:B------:R-:W-:Y:S01]  /*3430*/  IMAD.WIDE R210, R107.reuse, 0x2, R134 ;  /* 0x000000026bd27825 */ /* 0x040fe200078e0286 */
[----:B------:R-:W-:Y:S03]  /*3440*/  STL.64 [R1+0x2e8], R216 ;  /* 0x0002e8d801007387 */ /* 0x000fe60000100a00 */
[--C-:B------:R-:W-:Y:S01]  /*3450*/  IMAD.WIDE R208, R107, 0x2, R136.reuse ;  /* 0x000000026bd07825 */ /* 0x100fe200078e0288 */
[----:B------:R-:W-:Y:S04]  /*3460*/  STL.64 [R1+0x278], R214 ;  /* 0x000278d601007387 */ /* 0x000fe80000100a00 */
[----:B------:R-:W1:Y:S02]  /*3470*/  FENCE.VIEW.ASYNC.S ;  /* 0x00000000000073c6 */ /* 0x000e640000000000 */
[----:B-1----:R1:W2:Y:S01]  /*3480*/  @!UP1 SYNCS.EXCH.64 URZ, [UR7], UR4 ;  /* 0x0000000407ff95b2 */ /* 0x0022a20008000100 */
[----:B------:R-:W-:Y:S01]  /*3490*/  IMAD.WIDE R206, R70, 0x2, R136 ;  /* 0x0000000246ce7825 */ /* 0x000fe200078e0288 */
[----:B--2---:R-:W-:Y:S03]  /*34a0*/  BAR.SYNC.DEFER_BLOCKING 0x0 ;  /* 0x0000000000007b1d */ /* 0x004fe60000010000 */
[----:B------:R-:W-:-:S04]  /*34b0*/  IMAD.WIDE R204, R77, 0x2, R134 ;  /* 0x000000024dcc7825 */ /* 0x000fc800078e0286 */
[----:B------:R-:W-:Y:S01]  /*34c0*/  IMAD.WIDE R202, R77, 0x2, R136 ;  /* 0x000000024dca7825 */ /* 0x000fe200078e0288 */
[----:B------:R-:W-:Y:S03]  /*34d0*/  STL.64 [R1+0x270], R212 ;  /* 0x000270d401007387 */ /* 0x000fe60000100a00 */
[C---:B------:R-:W-:Y:S01]  /*34e0*/  IMAD.WIDE R200, R93.reuse, 0x2, R134 ;  /* 0x000000025dc87825 */ /* 0x040fe200078e0286 */
[----:B------:R-:W-:Y:S03]  /*34f0*/  STL.64 [R1+0x208], R210 ;  /* 0x000208d201007387 */ /* 0x000fe60000100a00 */
        /* <DEDUP_REMOVED lines=10> */
[----:B------:R-:W-:Y:S01]  /*35a0*/  IMAD R123, R66, 0x3, RZ ;  /* 0x00000003427b7824 */ /* 0x000fe200078e02ff */
[----:B------:R-:W-:Y:S01]  /*35b0*/  STL.64 [R1+0x260], R198 ;  /* 0x000260c601007387 */ /* 0x000fe20000100a00 */
[----:B------:R-:W-:-:S03]  /*35c0*/  IMAD.WIDE R190, R95, 0x2, R134 ;  /* 0x000000025fbe7825 */ /* 0x000fc600078e0286 */
[----:B------:R-:W-:Y:S01]  /*35d0*/  STL.64 [R1+0x1f8], R196 ;  /* 0x0001f8c401007387 */ /* 0x000fe20000100a00 */
[----:B------:R-:W-:-:S03]  /*35e0*/  IMAD.WIDE R188, R95, 0x2, R136 ;  /* 0x000000025fbc7825 */ /* 0x000fc600078e0288 */
[----:B------:R2:W-:Y:S01]  /*35f0*/  STL.64 [R1+0x1f0], R74 ;  /* 0x0001f04a01007387 */ /* 0x0005e20000100a00 */
[----:B------:R-:W-:-:S03]  /*3600*/  IMAD.WIDE R186, R111, 0x2, R134 ;  /* 0x000000026fba7825 */ /* 0x000fc600078e0286 */
[----:B------:R-:W-:Y:S01]  /*3610*/  STL.64 [R1+0x2d0], R194 ;  /* 0x0002d0c201007387 */ /* 0x000fe20000100a00 */
        /* <DEDUP_REMOVED lines=10> */
[C---:B------:R-:W-:Y:S01]  /*36c0*/  IMAD.WIDE R174, R97.reuse, 0x2, R134 ;  /* 0x0000000261ae7825 */ /* 0x040fe200078e0286 */
[----:B------:R-:W-:Y:S02]  /*36d0*/  PRMT R64, RZ, 0x7610, R64 ;  /* 0x00007610ff407816 */ /* 0x000fe40000000040 */
[----:B------:R-:W-:Y:S01]  /*36e0*/  STL.64 [R1+0x198], R182 ;  /* 0x000198b601007387 */ /* 0x000fe20000100a00 */
[----:B------:R-:W-:Y:S01]  /*36f0*/  IMAD.WIDE R172, R97, 0x2, R136 ;  /* 0x0000000261ac7825 */ /* 0x000fe200078e0288 */
[----:B------:R-:W-:Y:S02]  /*3700*/  PRMT R62, RZ, 0x7610, R62 ;  /* 0x00007610ff3e7816 */ /* 0x000fe4000000003e */
[----:B------:R-:W-:Y:S01]  /*3710*/  STL.64 [R1+0x190], R180 ;  /* 0x000190b401007387 */ /* 0x000fe20000100a00 */
[----:B------:R-:W-:Y:S01]  /*3720*/  IMAD R83, R83, 0xc, RZ ;  /* 0x0000000c53537824 */ /* 0x000fe200078e02ff */
[----:B------:R-:W-:Y:S01]  /*3730*/  PRMT R60, RZ, 0x7610, R60 ;  /* 0x00007610ff3c7816 */ /* 0x000fe2000000003c */
[C---:B------:R-:W-:Y:S01]  /*3740*/  IMAD.WIDE R170, R113.reuse, 0x2, R134 ;  /* 0x0000000271aa7825 */ /* 0x040fe200078e0286 */
[----:B------:R-:W-:Y:S03]  /*3750*/  STL.64 [R1+0x2c0], R178 ;  /* 0x0002c0b201007387 */ /* 0x000fe60000100a00 */
[----:B------:R-:W-:Y:S01]  /*3760*/  IMAD.WIDE R168, R113, 0x2, R136 ;  /* 0x0000000271a87825 */ /* 0x000fe200078e0288 */
[----:B------:R-:W-:Y:S03]  /*3770*/  STL.64 [R1+0x2b8], R176 ;  /* 0x0002b8b001007387 */ /* 0x000fe60000100a00 */
[----:B------:R-:W-:Y:S01]  /*3780*/  IMAD R99, R99, 0x14, RZ ;  /* 0x0000001463637824 */ /* 0x000fe200078e02ff */
[----:B------:R-:W-:Y:S01]  /*3790*/  STL.64 [R1+0x248], R174 ;  /* 0x000248ae01007387 */ /* 0x000fe20000100a00 */
[----:B------:R-:W-:Y:S01]  /*37a0*/  IMAD.WIDE R166, R67, 0x2, R134 ;  /* 0x0000000243a67825 */ /* 0x000fe200078e0286 */
[----:B------:R-:W-:-:S02]  /*37b0*/  PRMT R58, RZ, 0x7610, R58 ;  /* 0x00007610ff3a7816 */ /* 0x000fc4000000003a */
[----:B------:R-:W-:Y:S01]  /*37c0*/  STL.64 [R1+0x240], R172 ;  /* 0x000240ac01007387 */ /* 0x000fe20000100a00 */
[----:B------:R-:W-:Y:S01]  /*37d0*/  IMAD.WIDE R2, R9, 0x2, R134 ;  /* 0x0000000209027825 */ /* 0x000fe200078e0286 */
[----:B------:R-:W-:-:S03]  /*37e0*/  PRMT R56, RZ, 0x7610, R56 ;  /* 0x00007610ff387816 */ /* 0x000fc60000000038 */
[----:B------:R-:W-:Y:S01]  /*37f0*/  IMAD.WIDE R164, R67, 0x2, R136 ;  /* 0x0000000243a47825 */ /* 0x000fe200078e0288 */
[----:B------:R-:W-:Y:S01]  /*3800*/  PRMT R54, RZ, 0x7610, R54 ;  /* 0x00007610ff367816 */ /* 0x000fe20000000036 */
[----:B------:R-:W-:Y:S01]  /*3810*/  STL.64 [R1+0x1d8], R170 ;  /* 0x0001d8aa01007387 */ /* 0x000fe20000100a00 */
[----:B------:R-:W-:Y:S01]  /*3820*/  PRMT R52, RZ, 0x7610, R52 ;  /* 0x00007610ff347816 */ /* 0x000fe20000000034 */
[----:B------:R-:W-:Y:S02]  /*3830*/  IMAD R115, R115, 0x1c, RZ ;  /* 0x0000001c73737824 */ /* 0x000fe400078e02ff */
[C---:B------:R-:W-:Y:S01]  /*3840*/  IMAD.WIDE R162, R83.reuse, 0x2, R134 ;  /* 0x0000000253a27825 */ /* 0x040fe200078e0286 */
[----:B------:R-:W-:Y:S01]  /*3850*/  STL.64 [R1+0x1d0], R168 ;  /* 0x0001d0a801007387 */ /* 0x000fe20000100a00 */
[----:B------:R-:W-:Y:S02]  /*3860*/  PRMT R51, RZ, 0x7610, R51 ;  /* 0x00007610ff337816 */ /* 0x000fe40000000033 */
[----:B------:R-:W-:Y:S01]  /*3870*/  IMAD.WIDE R160, R83, 0x2, R136 ;  /* 0x0000000253a07825 */ /* 0x000fe200078e0288 */
[----:B------:R-:W3:Y:S01]  /*3880*/  @P4 LDG.E.U16 R63, desc[UR10][R218.64] ;  /* 0x0000000ada3f4981 */ /* 0x000ee2000c1e1500 */
[----:B------:R-:W-:-:S02]  /*3890*/  PRMT R50, RZ, 0x7610, R50 ;  /* 0x00007610ff327816 */ /* 0x000fc40000000032 */
[----:B------:R-:W-:Y:S01]  /*38a0*/  IMAD R69, R69, 0x5, RZ ;  /* 0x0000000545457824 */ /* 0x000fe200078e02ff */
[----:B------:R-:W-:Y:S01]  /*38b0*/  PRMT R41, RZ, 0x7610, R41 ;  /* 0x00007610ff297816 */ /* 0x000fe20000000029 */
[----:B------:R-:W-:Y:S01]  /*38c0*/  IMAD.WIDE R158, R99, 0x2, R134 ;  /* 0x00000002639e7825 */ /* 0x000fe200078e0286 */
[----:B------:R-:W-:Y:S01]  /*38d0*/  PRMT R42, RZ, 0x7610, R42 ;  /* 0x00007610ff2a7816 */ /* 0x000fe2000000002a */
[----:B------:R-:W-:Y:S01]  /*38e0*/  STL.64 [R1+0x330], R166 ;  /* 0x000330a601007387 */ /* 0x000fe20000100a00 */
[----:B------:R-:W-:Y:S01]  /*38f0*/  PRMT R43, RZ, 0x7610, R43 ;  /* 0x00007610ff2b7816 */ /* 0x000fe2000000002b */
[----:B------:R-:W-:Y:S01]  /*3900*/  IMAD.WIDE R6, R11, 0x2, R136 ;  /* 0x000000020b067825 */ /* 0x000fe200078e0288 */
[----:B------:R-:W-:Y:S01]  /*3910*/  PRMT R44, RZ, 0x7610, R44 ;  /* 0x00007610ff2c7816 */ /* 0x000fe2000000002c */
[----:B------:R-:W3:Y:S01]  /*3920*/  @P4 LDG.E.U16 R65, desc[UR10][R134.64] ;  /* 0x0000000a86414981 */ /* 0x000ee2000c1e1500 */
[----:B------:R-:W-:Y:S01]  /*3930*/  PRMT R45, RZ, 0x7610, R45 ;  /* 0x00007610ff2d7816 */ /* 0x000fe2000000002d */
[----:B------:R-:W-:Y:S01]  /*3940*/  IMAD.WIDE R156, R99, 0x2, R136 ;  /* 0x00000002639c7825 */ /* 0x000fe200078e0288 */
[----:B------:R-:W-:Y:S01]  /*3950*/  PRMT R46, RZ, 0x7610, R46 ;  /* 0x00007610ff2e7816 */ /* 0x000fe2000000002e */
[----:B------:R-:W3:Y:S01]  /*3960*/  @P4 LDG.E.U16 R64, desc[UR10][R136.64] ;  /* 0x0000000a88404981 */ /* 0x000ee2000c1e1500 */
[----:B------:R-:W-:Y:S01]  /*3970*/  PRMT R47, RZ, 0x7610, R47 ;  /* 0x00007610ff2f7816 */ /* 0x000fe2000000002f */
[----:B0-----:R-:W-:Y:S01]  /*3980*/  IMAD.WIDE R4, R11, 0x2, R134 ;  /* 0x000000020b047825 */ /* 0x001fe200078e0286 */
[----:B------:R-:W-:Y:S01]  /*3990*/  PRMT R48, RZ, 0x7610, R48 ;  /* 0x00007610ff307816 */ /* 0x000fe20000000030 */
[----:B------:R-:W3:Y:S01]  /*39a0*/  @P4 LDG.E.U16 R62, desc[UR10][R216.64] ;  /* 0x0000000ad83e4981 */ /* 0x000ee2000c1e1500 */
[----:B------:R-:W-:Y:S01]  /*39b0*/  PRMT R33, RZ, 0x7610, R33 ;  /* 0x00007610ff217816 */ /* 0x000fe20000000021 */
[----:B----4-:R-:W-:Y:S01]  /*39c0*/  IMAD R85, R85, 0xd, RZ ;  /* 0x0000000d55557824 */ /* 0x010fe200078e02ff */
[----:B------:R-:W-:Y:S01]  /*39d0*/  PRMT R34, RZ, 0x7610, R34 ;  /* 0x00007610ff227816 */ /* 0x000fe20000000022 */
[----:B------:R-:W4:Y:S01]  /*39e0*/  @P4 LDG.E.U16 R55, desc[UR10][R214.64] ;  /* 0x0000000ad6374981 */ /* 0x000f22000c1e1500 */
[----:B------:R-:W-:Y:S01]  /*39f0*/  PRMT R35, RZ, 0x7610, R35 ;  /* 0x00007610ff237816 */ /* 0x000fe20000000023 */
[C---:B------:R-:W-:Y:S01]  /*3a00*/  IMAD.WIDE R154, R115.reuse, 0x2, R134 ;  /* 0x00000002739a7825 */ /* 0x040fe200078e0286 */
[----:B------:R-:W-:Y:S01]  /*3a10*/  PRMT R36, RZ, 0x7610, R36 ;  /* 0x00007610ff247816 */ /* 0x000fe20000000024 */
[----:B------:R-:W4:Y:S02]  /*3a20*/  @P4 LDG.E.U16 R61, desc[UR10][R212.64] ;  /* 0x0000000ad43d4981 */ /* 0x000f24000c1e1500 */
[----:B------:R-:W-:-:S02]  /*3a30*/  IMAD.WIDE R152, R115, 0x2, R136 ;  /* 0x0000000273987825 */ /* 0x000fc400078e0288 */
[----:B------:R-:W4:Y:S04]  /*3a40*/  @P4 LDG.E.U16 R60, desc[UR10][R210.64] ;  /* 0x0000000ad23c4981 */ /* 0x000f28000c1e1500 */
[----:B------:R-:W4:Y:S01]  /*3a50*/  @P4 LDG.E.U16 R59, desc[UR10][R208.64] ;  /* 0x0000000ad03b4981 */ /* 0x000f22000c1e1500 */
[----:B------:R-:W-:-:S03]  /*3a60*/  IMAD R117, R117, 0x1d, RZ ;  /* 0x0000001d75757824 */ /* 0x000fc600078e02ff */
[----:B------:R0:W4:Y:S01]  /*3a70*/  @P4 LDG.E.U16 R14, desc[UR10][R2.64] ;  /* 0x0000000a020e4981 */ /* 0x000122000c1e1500 */
[----:B------:R-:W-:-:S03]  /*3a80*/  IMAD.WIDE R150, R69, 0x2, R134 ;  /* 0x0000000245967825 */ /* 0x000fc600078e0286 */
[----:B------:R-:W-:Y:S01]  /*3a90*/  STL.64 [R1+0x328], R164 ;  /* 0x000328a401007387 */ /* 0x000fe20000100a00 */
[----:B------:R-:W-:-:S03]  /*3aa0*/  IMAD R71, R71, 0x6, RZ ;  /* 0x0000000647477824 */ /* 0x000fc600078e02ff */
[----:B------:R-:W-:Y:S01]  /*3ab0*/  STL.64 [R1+0x2b0], R162 ;  /* 0x0002b0a201007387 */ /* 0x000fe20000100a00 */
[----:B------:R-:W-:Y:S01]  /*3ac0*/  IMAD R87, R87, 0xe, RZ ;  /* 0x0000000e57577824 */ /* 0x000fe200078e02ff */
[----:B------:R-:W-:Y:S01]  /*3ad0*/  PRMT R37, RZ, 0x7610, R37 ;  /* 0x00007610ff257816 */ /* 0x000fe20000000025 */
[----:B------:R-:W-:Y:S01]  /*3ae0*/  IMAD R103, R103, 0x16, RZ ;  /* 0x0000001667677824 */ /* 0x000fe200078e02ff */
[----:B------:R-:W-:Y:S01]  /*3af0*/  STL.64 [R1+0x2a8], R160 ;  /* 0x0002a8a001007387 */ /* 0x000fe20000100a00 */
[----:B------:R-:W-:Y:S01]  /*3b00*/  IMAD R119, R119, 0x1e, RZ ;  /* 0x0000001e77777824 */ /* 0x000fe200078e02ff */
[----:B------:R-:W-:Y:S01]  /*3b10*/  PRMT R38, RZ, 0x7610, R38 ;  /* 0x00007610ff267816 */ /* 0x000fe20000000026 */
[----:B------:R-:W-:Y:S01]  /*3b20*/  IMAD.WIDE R148, R69, 0x2, R136 ;  /* 0x0000000245947825 */ /* 0x000fe200078e0288 */
[----:B------:R-:W-:Y:S01]  /*3b30*/  STL.64 [R1+0x238], R158 ;  /* 0x0002389e01007387 */ /* 0x000fe20000100a00 */
[----:B------:R-:W-:Y:S02]  /*3b40*/  PRMT R39, RZ, 0x7610, R39 ;  /* 0x00007610ff277816 */ /* 0x000fe40000000027 */
[----:B------:R-:W-:Y:S01]  /*3b50*/  PRMT R40, RZ, 0x7610, R40 ;  /* 0x00007610ff287816 */ /* 0x000fe20000000028 */
[----:B------:R-:W4:Y:S01]  /*3b60*/  @P4 LDG.E.U16 R58, desc[UR10][R206.64] ;  /* 0x0000000ace3a4981 */ /* 0x000f22000c1e1500 */
[----:B------:R-:W-:Y:S01]  /*3b70*/  PRMT R25, RZ, 0x7610, R25 ;  /* 0x00007610ff197816 */ /* 0x000fe20000000019 */
[----:B------:R-:W-:Y:S01]  /*3b80*/  IMAD R73, R73, 0x7, RZ ;  /* 0x0000000749497824 */ /* 0x000fe200078e02ff */
[----:B------:R-:W-:Y:S01]  /*3b90*/  PRMT R26, RZ, 0x7610, R26 ;  /* 0x00007610ff1a7816 */ /* 0x000fe2000000001a */
[----:B------:R-:W4:Y:S01]  /*3ba0*/  @P4 LDG.E.U16 R57, desc[UR10][R204.64] ;  /* 0x0000000acc394981 */ /* 0x000f22000c1e1500 */
[----:B------:R-:W-:Y:S01]  /*3bb0*/  PRMT R27, RZ, 0x7610, R27 ;  /* 0x00007610ff1b7816 */ /* 0x000fe2000000001b */
[C---:B------:R-:W-:Y:S01]  /*3bc0*/  IMAD.WIDE R146, R85.reuse, 0x2, R134 ;  /* 0x0000000255927825 */ /* 0x040fe200078e0286 */
[----:B------:R-:W-:Y:S01]  /*3bd0*/  PRMT R28, RZ, 0x7610, R28 ;  /* 0x00007610ff1c7816 */ /* 0x000fe2000000001c */
[----:B------:R-:W4:Y:S01]  /*3be0*/  @P4 LDG.E.U16 R56, desc[UR10][R202.64] ;  /* 0x0000000aca384981 */ /* 0x000f22000c1e1500 */
[----:B------:R-:W-:Y:S01]  /*3bf0*/  PRMT R29, RZ, 0x7610, R29 ;  /* 0x00007610ff1d7816 */ /* 0x000fe2000000001d */
[----:B------:R-:W-:-:S02]  /*3c00*/  IMAD.WIDE R144, R85, 0x2, R136 ;  /* 0x0000000255907825 */ /* 0x000fc400078e0288 */
[----:B------:R-:W4:Y:S01]  /*3c10*/  @P4 LDG.E.U16 R49, desc[UR10][R200.64] ;  /* 0x0000000ac8314981 */ /* 0x000f22000c1e1500 */
[----:B------:R-:W-:-:S03]  /*3c20*/  PRMT R30, RZ, 0x7610, R30 ;  /* 0x00007610ff1e7816 */ /* 0x000fc6000000001e */
[----:B------:R-:W4:Y:S01]  /*3c30*/  @P4 LDG.E.U16 R54, desc[UR10][R198.64] ;  /* 0x0000000ac6364981 */ /* 0x000f22000c1e1500 */
[----:B------:R-:W-:-:S03]  /*3c40*/  PRMT R31, RZ, 0x7610, R31 ;  /* 0x00007610ff1f7816 */ /* 0x000fc6000000001f */
[----:B------:R-:W4:Y:S01]  /*3c50*/  @P4 LDG.E.U16 R53, desc[UR10][R196.64] ;  /* 0x0000000ac4354981 */ /* 0x000f22000c1e1500 */
[----:B------:R-:W-:-:S03]  /*3c60*/  PRMT R32, RZ, 0x7610, R32 ;  /* 0x00007610ff207816 */ /* 0x000fc60000000020 */
[----:B------:R-:W4:Y:S01]  /*3c70*/  @P4 LDG.E.U16 R52, desc[UR10][R74.64] ;  /* 0x0000000a4a344981 */ /* 0x000f22000c1e1500 */
[----:B------:R-:W-:Y:S01]  /*3c80*/  PRMT R15, RZ, 0x7610, R15 ;  /* 0x00007610ff0f7816 */ /* 0x000fe2000000000f */
[C---:B------:R-:W-:Y:S01]  /*3c90*/  IMAD.WIDE R130, R101.reuse, 0x2, R134 ;  /* 0x0000000265827825 */ /* 0x040fe200078e0286 */
[----:B------:R-:W-:Y:S01]  /*3ca0*/  PRMT R24, RZ, 0x7610, R24 ;  /* 0x00007610ff187816 */ /* 0x000fe20000000018 */
[----:B------:R-:W4:Y:S01]  /*3cb0*/  @P4 LDG.E.U16 R12, desc[UR10][R6.64] ;  /* 0x0000000a060c4981 */ /* 0x000f22000c1e1500 */
[----:B------:R-:W-:Y:S01]  /*3cc0*/  PRMT R23, RZ, 0x7610, R23 ;  /* 0x00007610ff177816 */ /* 0x000fe20000000017 */
[----:B------:R-:W-:Y:S01]  /*3cd0*/  IMAD.WIDE R128, R101, 0x2, R136 ;  /* 0x0000000265807825 */ /* 0x000fe200078e0288 */
[----:B------:R-:W-:Y:S01]  /*3ce0*/  PRMT R22, RZ, 0x7610, R22 ;  /* 0x00007610ff167816 */ /* 0x000fe20000000016 */
[----:B------:R-:W-:Y:S01]  /*3cf0*/  STL.64 [R1+0x230], R156 ;  /* 0x0002309c01007387 */ /* 0x000fe20000100a00 */
[----:B------:R-:W-:Y:S01]  /*3d00*/  PRMT R21, RZ, 0x7610, R21 ;  /* 0x00007610ff157816 */ /* 0x000fe20000000015 */
[C---:B------:R-:W-:Y:S01]  /*3d10*/  IMAD.WIDE R126, R117.reuse, 0x2, R134 ;  /* 0x00000002757e7825 */ /* 0x040fe200078e0286 */
[----:B------:R-:W-:Y:S01]  /*3d20*/  PRMT R20, RZ, 0x7610, R20 ;  /* 0x00007610ff147816 */ /* 0x000fe20000000014 */
[----:B------:R1:W4:Y:S01]  /*3d30*/  @P4 LDG.E.U16 R13, desc[UR10][R4.64] ;  /* 0x0000000a040d4981 */ /* 0x000322000c1e1500 */
[----:B------:R-:W-:Y:S01]  /*3d40*/  PRMT R19, RZ, 0x7610, R19 ;  /* 0x00007610ff137816 */ /* 0x000fe20000000013 */
[----:B------:R-:W-:Y:S01]  /*3d50*/  IMAD.WIDE R124, R117, 0x2, R136 ;  /* 0x00000002757c7825 */ /* 0x000fe200078e0288 */
[----:B------:R-:W-:Y:S01]  /*3d60*/  PRMT R18, RZ, 0x7610, R18 ;  /* 0x00007610ff127816 */ /* 0x000fe20000000012 */
[----:B------:R-:W-:Y:S01]  /*3d70*/  STL.64 [R1+0x1c8], R154 ;  /* 0x0001c89a01007387 */ /* 0x000fe20000100a00 */
[----:B------:R-:W-:Y:S01]  /*3d80*/  PRMT R17, RZ, 0x7610, R17 ;  /* 0x00007610ff117816 */ /* 0x000fe20000000011 */
[C---:B------:R-:W-:Y:S01]  /*3d90*/  IMAD.WIDE R106, R71.reuse, 0x2, R134 ;  /* 0x00000002476a7825 */ /* 0x040fe200078e0286 */
[----:B------:R-:W-:Y:S01]  /*3da0*/  PRMT R16, RZ, 0x7610, R16 ;  /* 0x00007610ff107816 */ /* 0x000fe20000000010 */
[----:B------:R-:W4:Y:S01]  /*3db0*/  @P4 LDG.E.U16 R51, desc[UR10][R194.64] ;  /* 0x0000000ac2334981 */ /* 0x000f22000c1e1500 */
[----:B0-----:R-:W-:Y:S01]  /*3dc0*/  PRMT R2, RZ, 0x7610, R2 ;  /* 0x00007610ff027816 */ /* 0x001fe20000000002 */
[----:B------:R-:W-:Y:S01]  /*3dd0*/  IMAD.WIDE R90, R71, 0x2, R136 ;  /* 0x00000002475a7825 */ /* 0x000fe200078e0288 */
[----:B------:R-:W-:Y:S01]  /*3de0*/  PRMT R3, RZ, 0x7610, R3 ;  /* 0x00007610ff037816 */ /* 0x000fe20000000003 */
[----:B------:R-:W4:Y:S01]  /*3df0*/  @P4 LDG.E.U16 R50, desc[UR10][R192.64] ;  /* 0x0000000ac0324981 */ /* 0x000f22000c1e1500 */
[----:B-1----:R-:W-:Y:S01]  /*3e00*/  PRMT R4, RZ, 0x7610, R4 ;  /* 0x00007610ff047816 */ /* 0x002fe20000000004 */
[----:B------:R-:W-:-:S02]  /*3e10*/  IMAD.WIDE R84, R87, 0x2, R134 ;  /* 0x0000000257547825 */ /* 0x000fc400078e0286 */
[----:B------:R-:W4:Y:S02]  /*3e20*/  @P4 LDG.E.U16 R41, desc[UR10][R190.64] ;  /* 0x0000000abe294981 */ /* 0x000f24000c1e1500 */
[----:B------:R-:W-:Y:S02]  /*3e30*/  IMAD.WIDE R76, R87, 0x2, R136 ;  /* 0x00000002574c7825 */ /* 0x000fe400078e0288 */
[----:B------:R-:W4:Y:S02]  /*3e40*/  @P4 LDG.E.U16 R42, desc[UR10][R188.64] ;  /* 0x0000000abc2a4981 */ /* 0x000f24000c1e1500 */
[C---:B--2---:R-:W-:Y:S02]  /*3e50*/  IMAD.WIDE R74, R103.reuse, 0x2, R134 ;  /* 0x00000002674a7825 */ /* 0x044fe400078e0286 */
[----:B------:R-:W2:Y:S02]  /*3e60*/  @P4 LDG.E.U16 R43, desc[UR10][R186.64] ;  /* 0x0000000aba2b4981 */ /* 0x000ea4000c1e1500 */
[----:B------:R-:W-:-:S02]  /*3e70*/  IMAD.WIDE R66, R103, 0x2, R136 ;  /* 0x0000000267427825 */ /* 0x000fc400078e0288 */
[----:B------:R-:W2:Y:S02]  /*3e80*/  @P4 LDG.E.U16 R44, desc[UR10][R184.64] ;  /* 0x0000000ab82c4981 */ /* 0x000ea4000c1e1500 */
[C---:B------:R-:W-:Y:S02]  /*3e90*/  IMAD.WIDE R82, R119.reuse, 0x2, R134 ;  /* 0x0000000277527825 */ /* 0x040fe400078e0286 */
[----:B------:R-:W-:Y:S02]  /*3ea0*/  STL.64 [R1+0x1c0], R152 ;  /* 0x0001c09801007387 */ /* 0x000fe40000100a00 */
[----:B------:R-:W-:Y:S02]  /*3eb0*/  IMAD.WIDE R80, R119, 0x2, R136 ;  /* 0x0000000277507825 */ /* 0x000fe400078e0288 */
[----:B------:R-:W2:Y:S02]  /*3ec0*/  @P4 LDG.E.U16 R45, desc[UR10][R182.64] ;  /* 0x0000000ab62d4981 */ /* 0x000ea4000c1e1500 */
[----:B------:R-:W-:-:S02]  /*3ed0*/  IMAD.WIDE R78, R73, 0x2, R134 ;  /* 0x00000002494e7825 */ /* 0x000fc400078e0286 */
[----:B------:R-:W2:Y:S04]  /*3ee0*/  @P4 LDG.E.U16 R46, desc[UR10][R180.64] ;  /* 0x0000000ab42e4981 */ /* 0x000ea8000c1e1500 */
[----:B------:R-:W2:Y:S04]  /*3ef0*/  @P4 LDG.E.U16 R47, desc[UR10][R178.64] ;  /* 0x0000000ab22f4981 */ /* 0x000ea8000c1e1500 */
[----:B------:R-:W2:Y:S04]  /*3f00*/  @P4 LDG.E.U16 R48, desc[UR10][R176.64] ;  /* 0x0000000ab0304981 */ /* 0x000ea8000c1e1500 */
[----:B------:R-:W2:Y:S04]  /*3f10*/  @P4 LDG.E.U16 R33, desc[UR10][R174.64] ;  /* 0x0000000aae214981 */ /* 0x000ea8000c1e1500 */
[----:B------:R-:W2:Y:S04]  /*3f20*/  @P4 LDG.E.U16 R34, desc[UR10][R172.64] ;  /* 0x0000000aac224981 */ /* 0x000ea8000c1e1500 */
[----:B------:R-:W2:Y:S04]  /*3f30*/  @P4 LDG.E.U16 R35, desc[UR10][R170.64] ;  /* 0x0000000aaa234981 */ /* 0x000ea8000c1e1500 */
[----:B------:R-:W2:Y:S04]  /*3f40*/  @P4 LDG.E.U16 R36, desc[UR10][R168.64] ;  /* 0x0000000aa8244981 */ /* 0x000ea8000c1e1500 */
[----:B------:R-:W-:Y:S04]  /*3f50*/  STL.64 [R1+0x320], R150 ;  /* 0x0003209601007387 */ /* 0x000fe80000100a00 */
[----:B------:R-:W-:Y:S04]  /*3f60*/  STL.64 [R1+0x318], R148 ;  /* 0x0003189401007387 */ /* 0x000fe80000100a00 */
[----:B------:R-:W-:Y:S04]  /*3f70*/  STL.64 [R1+0x2a0], R146 ;  /* 0x0002a09201007387 */ /* 0x000fe80000100a00 */
[----:B------:R-:W-:Y:S04]  /*3f80*/  STL.64 [R1+0x298], R144 ;  /* 0x0002989001007387 */ /* 0x000fe80000100a00 */
[----:B------:R-:W2:Y:S04]  /*3f90*/  @P4 LDG.E.U16 R37, desc[UR10][R166.64] ;  /* 0x0000000aa6254981 */ /* 0x000ea8000c1e1500 */
        /* <DEDUP_REMOVED lines=20> */
[----:B------:R0:W2:Y:S04]  /*40e0*/  @P4 LDG.E.U16 R18, desc[UR10][R76.64] ;  /* 0x0000000a4c124981 */ /* 0x0000a8000c1e1500 */
[----:B------:R1:W2:Y:S04]  /*40f0*/  @P4 LDG.E.U16 R17, desc[UR10][R74.64] ;  /* 0x0000000a4a114981 */ /* 0x0002a8000c1e1500 */
[----:B------:R0:W2:Y:S04]  /*4100*/  @P4 LDG.E.U16 R16, desc[UR10][R66.64] ;  /* 0x0000000a42104981 */ /* 0x0000a8000c1e1500 */
[----:B------:R-:W2:Y:S04]  /*4110*/  @P4 LDG.E.U16 R2, desc[UR10][R82.64] ;  /* 0x0000000a52024981 */ /* 0x000ea8000c1e1500 */
[----:B------:R-:W2:Y:S01]  /*4120*/  @P4 LDG.E.U16 R3, desc[UR10][R80.64] ;  /* 0x0000000a50034981 */ /* 0x000ea2000c1e1500 */
[----:B------:R-:W-:-:S03]  /*4130*/  IMAD R89, R89, 0xf, RZ ;  /* 0x0000000f59597824 */ /* 0x000fc600078e02ff */
[----:B------:R-:W-:Y:S04]  /*4140*/  STL.64 [R1+0x1b8], R126 ;  /* 0x0001b87e01007387 */ /* 0x000fe80000100a00 */
[----:B------:R-:W2:Y:S04]  /*4150*/  @P4 LDG.E.U16 R4, desc[UR10][R78.64] ;  /* 0x0000000a4e044981 */ /* 0x000ea8000c1e1500 */
[----:B------:R-:W-:Y:S01]  /*4160*/  STL.64 [R1+0x1b0], R124 ;  /* 0x0001b07c01007387 */ /* 0x000fe20000100a00 */
[----:B---3--:R-:W-:-:S03]  /*4170*/  IMAD R105, R105, 0x17, RZ ;  /* 0x0000001769697824 */ /* 0x008fc600078e02ff */
[----:B------:R-:W-:Y:S01]  /*4180*/  STL.64 [R1+0x310], R106 ;  /* 0x0003106a01007387 */ /* 0x000fe20000100a00 */
[----:B------:R-:W-:-:S03]  /*4190*/  IMAD.WIDE R70, R73, 0x2, R136 ;  /* 0x0000000249467825 */ /* 0x000fc600078e0288 */
[----:B------:R-:W-:Y:S04]  /*41a0*/  STL.64 [R1+0x308], R90 ;  /* 0x0003085a01007387 */ /* 0x000fe80000100a00 */
[----:B------:R-:W-:Y:S01]  /*41b0*/  STL.64 [R1+0x290], R84 ;  /* 0x0002905401007387 */ /* 0x000fe20000100a00 */
[----:B------:R-:W-:-:S03]  /*41c0*/  PRMT R5, RZ, 0x7610, R5 ;  /* 0x00007610ff057816 */ /* 0x000fc60000000005 */
[----:B------:R0:W-:Y:S01]  /*41d0*/  STL.64 [R1+0x288], R76 ;  /* 0x0002884c01007387 */ /* 0x0001e20000100a00 */
[----:B------:R-:W-:-:S03]  /*41e0*/  PRMT R8, RZ, 0x7610, R8 ;  /* 0x00007610ff087816 */ /* 0x000fc60000000008 */
[----:B------:R1:W-:Y:S04]  /*41f0*/  STL.64 [R1+0x218], R74 ;  /* 0x0002184a01007387 */ /* 0x0003e80000100a00 */
[----:B------:R3:W-:Y:S01]  /*4200*/  STL.64 [R1+0x210], R66 ;  /* 0x0002104201007387 */ /* 0x0007e20000100a00 */
[----:B0-----:R-:W-:-:S03]  /*4210*/  IMAD.WIDE R76, R89, 0x2, R134 ;  /* 0x00000002594c7825 */ /* 0x001fc600078e0286 */
[----:B------:R-:W-:Y:S01]  /*4220*/  STL.64 [R1+0x1a8], R82 ;  /* 0x0001a85201007387 */ /* 0x000fe20000100a00 */
[----:B-1----:R-:W-:-:S03]  /*4230*/  IMAD.WIDE R74, R89, 0x2, R136 ;  /* 0x00000002594a7825 */ /* 0x002fc600078e0288 */
[----:B------:R-:W-:Y:S01]  /*4240*/  STL.64 [R1+0x1a0], R80 ;  /* 0x0001a05001007387 */ /* 0x000fe20000100a00 */
[----:B---3--:R-:W-:-:S03]  /*4250*/  IMAD.WIDE R66, R105, 0x2, R134 ;  /* 0x0000000269427825 */ /* 0x008fc600078e0286 */
[----:B------:R-:W-:Y:S01]  /*4260*/  STL.64 [R1+0x300], R78 ;  /* 0x0003004e01007387 */ /* 0x000fe20000100a00 */
[----:B------:R-:W-:-:S03]  /*4270*/  IMAD R121, R121, 0x1f, RZ ;  /* 0x0000001f79797824 */ /* 0x000fc600078e02ff */
[----:B------:R0:W-:Y:S01]  /*4280*/  STL.64 [R1+0x2f8], R70 ;  /* 0x0002f84601007387 */ /* 0x0001e20000100a00 */
[----:B------:R-:W-:-:S03]  /*4290*/  PRMT R6, RZ, 0x7610, R6 ;  /* 0x00007610ff067816 */ /* 0x000fc60000000006 */
[----:B------:R-:W-:Y:S01]  /*42a0*/  STL.64 [R1+0x188], R76 ;  /* 0x0001884c01007387 */ /* 0x000fe20000100a00 */
[----:B------:R-:W-:Y:S01]  /*42b0*/  PRMT R7, RZ, 0x7610, R7 ;  /* 0x00007610ff077816 */ /* 0x000fe20000000007 */
[----:B------:R-:W-:Y:S01]  /*42c0*/  IMAD.WIDE R72, R105, 0x2, R136 ;  /* 0x0000000269487825 */ /* 0x000fe200078e0288 */
[----:B------:R-:W-:Y:S01]  /*42d0*/  PRMT R9, RZ, 0x7610, R9 ;  /* 0x00007610ff097816 */ /* 0x000fe20000000009 */
[----:B------:R-:W-:Y:S01]  /*42e0*/  STL.64 [R1+0x280], R74 ;  /* 0x0002804a01007387 */ /* 0x000fe20000100a00 */
[----:B------:R-:W-:Y:S02]  /*42f0*/  PRMT R10, RZ, 0x7610, R10 ;  /* 0x00007610ff0a7816 */ /* 0x000fe4000000000a */
[----:B------:R-:W-:Y:S01]  /*4300*/  PRMT R11, RZ, 0x7610, R11 ;  /* 0x00007610ff0b7816 */ /* 0x000fe2000000000b */
[----:B------:R1:W-:Y:S04]  /*4310*/  STL.64 [R1+0x180], R66 ;  /* 0x0001804201007387 */ /* 0x0003e80000100a00 */
[----:B------:R0:W3:Y:S04]  /*4320*/  @P4 LDG.E.U16 R5, desc[UR10][R70.64] ;  /* 0x0000000a46054981 */ /* 0x0000e8000c1e1500 */
[----:B------:R1:W3:Y:S04]  /*4330*/  @P4 LDG.E.U16 R8, desc[UR10][R66.64] ;  /* 0x0000000a42084981 */ /* 0x0002e8000c1e1500 */
[----:B------:R-:W3:Y:S01]  /*4340*/  @P4 LDG.E.U16 R6, desc[UR10][R76.64] ;  /* 0x0000000a4c064981 */ /* 0x000ee2000c1e1500 */
[----:B0-----:R-:W-:-:S03]  /*4350*/  IMAD.WIDE R70, R121, 0x2, R134 ;  /* 0x0000000279467825 */ /* 0x001fc600078e0286 */
[----:B------:R-:W3:Y:S01]  /*4360*/  @P4 LDG.E.U16 R7, desc[UR10][R74.64] ;  /* 0x0000000a4a074981 */ /* 0x000ee2000c1e1500 */
[----:B-1----:R-:W-:-:S03]  /*4370*/  IMAD.WIDE R66, R121, 0x2, R136 ;  /* 0x0000000279427825 */ /* 0x002fc600078e0288 */
[----:B------:R-:W3:Y:S04]  /*4380*/  @P4 LDG.E.U16 R9, desc[UR10][R72.64] ;  /* 0x0000000a48094981 */ /* 0x000ee8000c1e1500 */
[----:B------:R-:W3:Y:S04]  /*4390*/  @P4 LDG.E.U16 R10, desc[UR10][R70.64] ;  /* 0x0000000a460a4981 */ /* 0x000ee8000c1e1500 */
[----:B------:R0:W3:Y:S04]  /*43a0*/  @P4 LDG.E.U16 R11, desc[UR10][R66.64] ;  /* 0x0000000a420b4981 */ /* 0x0000e8000c1e1500 */
[----:B------:R-:W-:Y:S04]  /*43b0*/  STL.64 [R1+0x178], R72 ;  /* 0x0001784801007387 */ /* 0x000fe80000100a00 */
[----:B------:R-:W-:Y:S01]  /*43c0*/  STL.64 [R1+0x170], R70 ;  /* 0x0001704601007387 */ /* 0x000fe20000100a00 */
[----:B------:R-:W-:-:S03]  /*43d0*/  UIADD3 UR5, UPT, UPT, UR8, 0x100, URZ ;  /* 0x0000010008057890 */ /* 0x000fc6000fffe0ff */
[----:B------:R0:W-:Y:S01]  /*43e0*/  STL.64 [R1+0x168], R66 ;  /* 0x0001684201007387 */ /* 0x0001e20000100a00 */
[----:B------:R-:W-:-:S04]  /*43f0*/  @!UP0 UIADD3 UR16, UPT, UPT, -UR14, 0x100000, URZ ;  /* 0x001000000e108890 */ /* 0x000fc8000fffe1ff */
[----:B------:R-:W-:Y:S02]  /*4400*/  @!UP0 USHF.L.U32 UR17, UR16, 0xb, URZ ;  /* 0x0000000b10118899 */ /* 0x000fe400080006ff */
[----:B------:R-:W-:Y:S01]  /*4410*/  @!UP0 USHF.L.U32 UR16, UR16, 0x1, URZ ;  /* 0x0000000110108899 */ /* 0x000fe200080006ff */
[C---:B0-----:R-:W-:Y:S02]  /*4420*/  LOP3.LUT R66, R143.reuse, 0xc0, RZ, 0xc0, !PT ;  /* 0x000000c08f427812 */ /* 0x041fe400078ec0ff */
[----:B------:R-:W-:-:S04]  /*4430*/  LOP3.LUT R67, R143, 0x3f, RZ, 0xc0, !PT ;  /* 0x0000003f8f437812 */ /* 0x000fc800078ec0ff */
[----:B------:R-:W-:Y:S01]  /*4440*/  LEA R66, R66, R67, 0x5 ;  /* 0x0000004342427211 */ /* 0x000fe200078e28ff */
[----:B------:R-:W-:Y:S01]  /*4450*/  VIADD R67, R0, UR5 ;  /* 0x0000000500437c36 */ /* 0x000fe20008000000 */
[----:B------:R-:W-:-:S03]  /*4460*/  VOTEU.ALL UP1, P3 ;  /* 0x0000000000ff7886 */ /* 0x000fc60001820000 */
[----:B------:R-:W-:Y:S01]  /*4470*/  IMAD.SHL.U32 R66, R66, 0x2, RZ ;  /* 0x0000000242427824 */ /* 0x000fe200078e00ff */
[----:B------:R-:W-:Y:S01]  /*4480*/  R2UR UR4, R67 ;  /* 0x00000000430472ca */ /* 0x000fe200000e0000 */
[----:B------:R0:W1:Y:S03]  /*4490*/  @!UP1 SYNCS.EXCH.64 URZ, [UR9+0x28008], UR16 ;  /* 0x0280081009ff95b2 */ /* 0x0000660008000100 */
[C---:B------:R-:W-:Y:S01]  /*44a0*/  LOP3.LUT R67, R66.reuse, 0x10, RZ, 0x3c, !PT ;  /* 0x0000001042437812 */ /* 0x040fe200078e3cff */
[----:B------:R0:W-:Y:S04]  /*44b0*/  STS.U16 [R66+UR9+0x10400], R63 ;  /* 0x0104003f42007988 */ /* 0x0001e80008000409 */
[----:B------:R-:W-:Y:S04]  /*44c0*/  STS.U16 [R66+UR9+0x10000], R65 ;  /* 0x0100004142007988 */ /* 0x000fe80008000409 */
[----:B------:R-:W-:Y:S01]  /*44d0*/  STS.U16 [R66+UR9+0x14000], R64 ;  /* 0x0140004042007988 */ /* 0x000fe20008000409 */
[----:B0-----:R-:W-:-:S03]  /*44e0*/  LOP3.LUT R63, R66, 0x20, RZ, 0x3c, !PT ;  /* 0x00000020423f7812 */ /* 0x001fc600078e3cff */
[----:B------:R-:W-:Y:S04]  /*44f0*/  STS.U16 [R66+UR9+0x14400], R62 ;  /* 0x0144003e42007988 */ /* 0x000fe80008000409 */
[----:B----4-:R-:W-:Y:S04]  /*4500*/  STS.U16 [R66+UR9+0x10800], R55 ;  /* 0x0108003742007988 */ /* 0x010fe80008000409 */
[----:B------:R-:W-:Y:S04]  /*4510*/  STS.U16 [R66+UR9+0x14800], R61 ;  /* 0x0148003d42007988 */ /* 0x000fe80008000409 */
[----:B------:R-:W-:Y:S04]  /*4520*/  STS.U16 [R66+UR9+0x10c00], R60 ;  /* 0x010c003c42007988 */ /* 0x000fe80008000409 */
[----:B------:R-:W-:Y:S04]  /*4530*/  STS.U16 [R66+UR9+0x14c00], R59 ;  /* 0x014c003b42007988 */ /* 0x000fe80008000409 */
[----:B------:R0:W-:Y:S04]  /*4540*/  STS.U16 [R67+UR9+0x10080], R14 ;  /* 0x0100800e43007988 */ /* 0x0001e80008000409 */
[----:B------:R-:W-:Y:S04]  /*4550*/  STS.U16 [R67+UR9+0x14080], R58 ;  /* 0x0140803a43007988 */ /* 0x000fe80008000409 */
[----:B------:R-:W-:Y:S01]  /*4560*/  STS.U16 [R67+UR9+0x10480], R57 ;  /* 0x0104803943007988 */ /* 0x000fe20008000409 */
[----:B0-----:R-:W-:-:S03]  /*4570*/  LOP3.LUT R14, R66, 0x30, RZ, 0x3c, !PT ;  /* 0x00000030420e7812 */ /* 0x001fc600078e3cff */
[----:B------:R-:W-:Y:S04]  /*4580*/  STS.U16 [R67+UR9+0x14480], R56 ;  /* 0x0144803843007988 */ /* 0x000fe80008000409 */
[----:B------:R-:W-:Y:S04]  /*4590*/  STS.U16 [R67+UR9+0x10880], R49 ;  /* 0x0108803143007988 */ /* 0x000fe80008000409 */
[----:B------:R-:W-:Y:S04]  /*45a0*/  STS.U16 [R67+UR9+0x14880], R54 ;  /* 0x0148803643007988 */ /* 0x000fe80008000409 */
[----:B------:R-:W-:Y:S04]  /*45b0*/  STS.U16 [R67+UR9+0x10c80], R53 ;  /* 0x010c803543007988 */ /* 0x000fe80008000409 */
[----:B------:R-:W-:Y:S04]  /*45c0*/  STS.U16 [R67+UR9+0x14c80], R52 ;  /* 0x014c803443007988 */ /* 0x000fe80008000409 */
[----:B------:R0:W-:Y:S01]  /*45d0*/  STS.U16 [R63+UR9+0x14100], R12 ;  /* 0x0141000c3f007988 */ /* 0x0001e20008000409 */
[----:B------:R-:W-:-:S03]  /*45e0*/  ULEA UR4, UR12, UR4, 0x2 ;  /* 0x000000040c047291 */ /* 0x000fc6000f8e10ff */
[----:B------:R4:W-:Y:S04]  /*45f0*/  STS.U16 [R63+UR9+0x10100], R13 ;  /* 0x0101000d3f007988 */ /* 0x0009e80008000409 */
[----:B------:R-:W-:Y:S01]  /*4600*/  STS.U16 [R63+UR9+0x10500], R51 ;  /* 0x010500333f007988 */ /* 0x000fe20008000409 */
[----:B0-----:R-:W-:-:S03]  /*4610*/  LOP3.LUT R12, R66, 0x40, RZ, 0x3c, !PT ;  /* 0x00000040420c7812 */ /* 0x001fc600078e3cff */
[----:B------:R-:W-:Y:S01]  /*4620*/  STS.U16 [R63+UR9+0x14500], R50 ;  /* 0x014500323f007988 */ /* 0x000fe20008000409 */
[----:B----4-:R-:W0:Y:S03]  /*4630*/  LDC R13, c[0x0][0x3a8] ;  /* 0x0000ea00ff0d7b82 */ /* 0x010e260000000800 */
[----:B------:R4:W-:Y:S04]  /*4640*/  STS.U16 [R63+UR9+0x10900], R41 ;  /* 0x010900293f007988 */ /* 0x0009e80008000409 */
[----:B------:R-:W-:Y:S04]  /*4650*/  STS.U16 [R63+UR9+0x14900], R42 ;  /* 0x0149002a3f007988 */ /* 0x000fe80008000409 */
[----:B--2---:R-:W-:Y:S01]  /*4660*/  STS.U16 [R63+UR9+0x10d00], R43 ;  /* 0x010d002b3f007988 */ /* 0x004fe20008000409 */
[----:B----4-:R-:W-:-:S03]  /*4670*/  LOP3.LUT R41, R66, 0x50, RZ, 0x3c, !PT ;  /* 0x0000005042297812 */ /* 0x010fc600078e3cff */
        /* <DEDUP_REMOVED lines=9> */
[----:B------:R-:W-:Y:S01]  /*4710*/  STS.U16 [R12+UR9+0x10200], R37 ;  /* 0x010200250c007988 */ /* 0x000fe20008000409 */
[----:B--2---:R-:W-:-:S02]  /*4720*/  LOP3.LUT R14, R66, 0x60, RZ, 0x3c, !PT ;  /* 0x00000060420e7812 */ /* 0x004fc400078e3cff */
[----:B------:R-:W-:Y:S01]  /*4730*/  LOP3.LUT R66, R66, 0x70, RZ, 0x3c, !PT ;  /* 0x0000007042427812 */ /* 0x000fe200078e3cff */
        /* <DEDUP_REMOVED lines=9> */
[----:B--2---:R-:W2:Y:S03]  /*47d0*/  LDC R12, c[0x0][0x3d0] ;  /* 0x0000f400ff0c7b82 */ /* 0x004ea60000000800 */
        /* <DEDUP_REMOVED lines=14> */
[----:B------:R4:W-:Y:S01]  /*48c0*/  STS.U16 [R66+UR9+0x10380], R4 ;  /* 0x0103800442007988 */ /* 0x0009e20008000409 */
[----:B------:R-:W-:-:S04]  /*48d0*/  @!UP0 UIADD3 UR14, UPT, UPT, -UR14, 0x100000, URZ ;  /* 0x001000000e0e8890 */ /* 0x000fc8000fffe1ff */
[----:B------:R-:W-:Y:S02]  /*48e0*/  @!UP0 USHF.L.U32 UR15, UR14, 0xb, URZ ;  /* 0x0000000b0e0f8899 */ /* 0x000fe400080006ff */
[----:B------:R-:W-:Y:S01]  /*48f0*/  @!UP0 USHF.L.U32 UR14, UR14, 0x1, URZ ;  /* 0x000000010e0e8899 */ /* 0x000fe200080006ff */
[----:B----4-:R-:W-:-:S05]  /*4900*/  IMAD.U32 R4, RZ, RZ, UR4 ;  /* 0x00000004ff047e24 */ /* 0x010fca000f8e00ff */
[----:B------:R4:W-:Y:S01]  /*4910*/  STL [R1+0x15c], R4 ;  /* 0x00015c0401007387 */ /* 0x0009e20000100800 */
[----:B------:R-:W-:Y:S01]  /*4920*/  ISETP.EQ.U32.AND P5, PT, R140, RZ, P4 ;  /* 0x000000ff8c00720c */ /* 0x000fe200027a2070 */
[----:B------:R-:W-:Y:S02]  /*4930*/  VOTEU.ALL UP1, P3 ;  /* 0x0000000000ff7886 */ /* 0x000fe40001820000 */
[----:B---3--:R4:W-:Y:S04]  /*4940*/  STS.U16 [R66+UR9+0x14380], R5 ;  /* 0x0143800542007988 */ /* 0x0089e80008000409 */
[----:B------:R4:W-:Y:S04]  /*4950*/  STS.U16 [R66+UR9+0x10780], R6 ;  /* 0x0107800642007988 */ /* 0x0009e80008000409 */
[----:B------:R4:W-:Y:S04]  /*4960*/  STS.U16 [R66+UR9+0x14780], R7 ;  /* 0x0147800742007988 */ /* 0x0009e80008000409 */
[----:B------:R4:W-:Y:S04]  /*4970*/  STS.U16 [R66+UR9+0x10b80], R8 ;  /* 0x010b800842007988 */ /* 0x0009e80008000409 */
[----:B------:R4:W-:Y:S04]  /*4980*/  STS.U16 [R66+UR9+0x14b80], R9 ;  /* 0x014b800942007988 */ /* 0x0009e80008000409 */
[----:B------:R4:W-:Y:S04]  /*4990*/  STS.U16 [R66+UR9+0x10f80], R10 ;  /* 0x010f800a42007988 */ /* 0x0009e80008000409 */
[----:B------:R4:W-:Y:S01]  /*49a0*/  STS.U16 [R66+UR9+0x14f80], R11 ;  /* 0x014f800b42007988 */ /* 0x0009e20008000409 */
[----:B-1----:R1:W-:Y:S06]  /*49b0*/  MEMBAR.ALL.CTA ;  /* 0x0000000000007992 */ /* 0x0023ec0000008000 */
[----:B-1----:R-:W-:Y:S04]  /*49c0*/  FENCE.VIEW.ASYNC.S ;  /* 0x00000000000073c6 */ /* 0x002fe80000000000 */
[----:B------:R-:W1:Y:S02]  /*49d0*/  FENCE.VIEW.ASYNC.S ;  /* 0x00000000000073c6 */ /* 0x000e640000000000 */
[----:B-1----:R4:W1:Y:S01]  /*49e0*/  @!UP1 SYNCS.EXCH.64 URZ, [UR9+0x18000], UR14 ;  /* 0x0180000e09ff95b2 */ /* 0x0028620008000100 */
[----:B------:R-:W-:Y:S01]  /*49f0*/  VIADD R2, R68, 0x18000 ;  /* 0x0001800044027836 */ /* 0x000fe20000000000 */
[----:B-1----:R-:W-:Y:S06]  /*4a00*/  BAR.SYNC.DEFER_BLOCKING 0x0 ;  /* 0x0000000000007b1d */ /* 0x002fec0000010000 */
[----:B0-2-4-:R-:W-:Y:S05]  /*4a10*/  @!P5 BRA `(.L_x_6) ;  /* 0x0000000800e8d947 */ /* 0x015fea0003800000 */
[----:B------:R-:W-:Y:S01]  /*4a20*/  IMAD.U32 R4, RZ, RZ, UR9 ;  /* 0x00000009ff047e24 */ /* 0x000fe2000f8e00ff */
[----:B------:R-:W-:Y:S02]  /*4a30*/  IADD3 R3, PT, PT, R68, 0x10000, RZ ;  /* 0x0001000044037810 */ /* 0x000fe40007ffe0ff */
[----:B------:R-:W-:Y:S01]  /*4a40*/  ELECT P0, URZ, PT ;  /* 0x0000000000ff782f */ /* 0x000fe20003800000 */
[----:B------:R-:W-:Y:S01]  /*4a50*/  IMAD.MOV.U32 R6, RZ, RZ, RZ ;  /* 0x000000ffff067224 */ /* 0x000fe200078e00ff */
[----:B------:R-:W-:Y:S01]  /*4a60*/  UMOV UR46, 0x0 ;  /* 0x00000000002e7882 */ /* 0x000fe20000000000 */
[----:B------:R-:W-:Y:S01]  /*4a70*/  SHF.R.U32.HI R4, RZ, 0x4, R4 ;  /* 0x00000004ff047819 */ /* 0x000fe20000011604 */
[----:B------:R-:W-:Y:S01]  /*4a80*/  UMOV UR47, 0x4088490 ;  /* 0x04088490002f7882 */ /* 0x000fe20000000000 */
[----:B------:R-:W-:Y:S01]  /*4a90*/  SHF.R.U32.HI R5, RZ, 0x4, R3 ;  /* 0x00000004ff057819 */ /* 0x000fe20000011603 */
[----:B------:R-:W-:Y:S01]  /*4aa0*/  UMOV UR70, 0x0 ;  /* 0x0000000000467882 */ /* 0x000fe20000000000 */
[----:B------:R-:W-:Y:S01]  /*4ab0*/  SGXT.U32 R3, R4, 0xe ;  /* 0x0000000e0403781a */ /* 0x000fe20000000000 */
[----:B------:R-:W-:Y:S01]  /*4ac0*/  UMOV UR71, 0x4088490 ;  /* 0x0408849000477882 */ /* 0x000fe20000000000 */
[----:B------:R-:W-:Y:S01]  /*4ad0*/  SGXT.U32 R4, R5, 0xe ;  /* 0x0000000e0504781a */ /* 0x000fe20000000000 */
[----:B------:R-:W-:Y:S01]  /*4ae0*/  IMAD.MOV.U32 R5, RZ, RZ, RZ ;  /* 0x000000ffff057224 */ /* 0x000fe200078e00ff */
[C---:B------:R-:W-:Y:S01]  /*4af0*/  R2UR UR4, R3.reuse ;  /* 0x00000000030472ca */ /* 0x040fe200000e0000 */
[----:B------:R-:W-:Y:S01]  /*4b00*/  UMOV UR52, 0x0 ;  /* 0x0000000000347882 */ /* 0x000fe20000000000 */
[C---:B------:R-:W-:Y:S01]  /*4b10*/  R2UR UR13, R4.reuse ;  /* 0x00000000040d72ca */ /* 0x040fe200000e0000 */
[----:B------:R-:W-:Y:S01]  /*4b20*/  @P0 IMAD.MOV.U32 R9, RZ, RZ, 0x40004040 ;  /* 0x40004040ff090424 */ /* 0x000fe200078e00ff */
[----:B------:R-:W-:Y:S01]  /*4b30*/  IADD3 R3, P1, PT, R3, 0x80, RZ ;  /* 0x0000008003037810 */ /* 0x000fe20007f3e0ff */
[----:B------:R-:W-:Y:S01]  /*4b40*/  UMOV UR53, 0x4088490 ;  /* 0x0408849000357882 */ /* 0x000fe20000000000 */
[----:B------:R-:W-:Y:S01]  /*4b50*/  IADD3 R4, P2, PT, R4, 0x2, RZ ;  /* 0x0000000204047810 */ /* 0x000fe20007f5e0ff */
[----:B------:R-:W-:Y:S01]  /*4b60*/  UMOV UR56, 0x0 ;  /* 0x0000000000387882 */ /* 0x000fe20000000000 */
[----:B------:R-:W-:Y:S01]  /*4b70*/  IADD3.X R5, PT, PT, R5, 0x40004040, RZ, P1, !PT ;  /* 0x4000404005057810 */ /* 0x000fe20000ffe4ff */
[----:B------:R-:W-:Y:S01]  /*4b80*/  UMOV UR57, 0x4088490 ;  /* 0x0408849000397882 */ /* 0x000fe20000000000 */
[----:B------:R-:W-:Y:S01]  /*4b90*/  IADD3.X R6, PT, PT, R6, 0x40004040, RZ, P2, !PT ;  /* 0x4000404006067810 */ /* 0x000fe200017fe4ff */
[----:B------:R-:W-:Y:S01]  /*4ba0*/  UMOV UR64, 0x0 ;  /* 0x0000000000407882 */ /* 0x000fe20000000000 */
[----:B------:R-:W-:Y:S01]  /*4bb0*/  R2UR UR16, R4 ;  /* 0x00000000041072ca */ /* 0x000fe200000e0000 */
[----:B------:R-:W-:Y:S01]  /*4bc0*/  IMAD.U32 R8, RZ, RZ, UR4 ;  /* 0x00000004ff087e24 */ /* 0x000fe2000f8e00ff */
[----:B------:R-:W-:Y:S01]  /*4bd0*/  R2UR UR15, R5 ;  /* 0x00000000050f72ca */ /* 0x000fe200000e0000 */
[----:B------:R-:W-:Y:S01]  /*4be0*/  IMAD.U32 R4, RZ, RZ, UR13 ;  /* 0x0000000dff047e24 */ /* 0x000fe2000f8e00ff */
[----:B------:R-:W-:Y:S01]  /*4bf0*/  @P0 MOV R5, 0x40004040 ;  /* 0x4000404000050802 */ /* 0x000fe20000000f00 */
[----:B------:R-:W-:Y:S01]  /*4c00*/  UMOV UR65, 0x4088490 ;  /* 0x0408849000417882 */ /* 0x000fe20000000000 */
[----:B------:R-:W-:Y:S01]  /*4c10*/  R2UR UR14, R3 ;  /* 0x00000000030e72ca */ /* 0x000fe200000e0000 */
[----:B------:R-:W-:Y:S01]  /*4c20*/  UMOV UR76, 0x0 ;  /* 0x00000000004c7882 */ /* 0x000fe20000000000 */
[----:B------:R-:W-:Y:S01]  /*4c30*/  R2UR UR17, R6 ;  /* 0x00000000061172ca */ /* 0x000fe200000e0000 */
[----:B------:R-:W-:Y:S01]  /*4c40*/  UMOV UR77, 0x4088490 ;  /* 0x04088490004d7882 */ /* 0x000fe20000000000 */
[----:B------:R-:W-:Y:S01]  /*4c50*/  @P0 R2UR UR44, R8 ;  /* 0x00000000082c02ca */ /* 0x000fe200000e0000 */
[----:B------:R-:W-:Y:S01]  /*4c60*/  UMOV UR58, 0x0 ;  /* 0x00000000003a7882 */ /* 0x000fe20000000000 */
[----:B------:R-:W-:Y:S01]  /*4c70*/  @P0 R2UR UR45, R9 ;  /* 0x00000000092d02ca */ /* 0x000fe200000e0000 */
[----:B------:R-:W-:Y:S01]  /*4c80*/  UMOV UR59, 0x4088490 ;  /* 0x04088490003b7882 */ /* 0x000fe20000000000 */
[----:B------:R-:W-:Y:S01]  /*4c90*/  @P0 R2UR UR62, R4 ;  /* 0x00000000043e02ca */ /* 0x000fe200000e0000 */
[----:B------:R-:W-:Y:S01]  /*4ca0*/  UMOV UR68, 0x0 ;  /* 0x0000000000447882 */ /* 0x000fe20000000000 */
[----:B------:R-:W-:Y:S01]  /*4cb0*/  @P0 R2UR UR63, R5 ;  /* 0x00000000053f02ca */ /* 0x000fe200000e0000 */
[----:B------:R-:W-:Y:S01]  /*4cc0*/  UMOV UR69, 0x4088490 ;  /* 0x0408849000457882 */ /* 0x000fe20000000000 */
[----:B------:R-:W-:Y:S01]  /*4cd0*/  UMOV UR66, 0x0 ;  /* 0x0000000000427882 */ /* 0x000fe20000000000 */
[----:B------:R-:W-:Y:S01]  /*4ce0*/  UIADD3.64 UR42, UPT, UPT, UR14, 0x80, URZ ;  /* 0x000000800e2a7897 */ /* 0x000fe2000fffe0ff */
[----:B------:R-:W-:Y:S01]  /*4cf0*/  IMAD.MOV.U32 R3, RZ, RZ, RZ ;  /* 0x000000ffff037224 */ /* 0x000fe200078e00ff */
[----:B------:R-:W-:-:S02]  /*4d00*/  UIADD3.64 UR48, UPT, UPT, UR16, 0x2, URZ ;  /* 0x0000000210307897 */ /* 0x000fc4000fffe0ff */
[----:B------:R-:W-:Y:S02]  /*4d10*/  UIADD3.64 UR50, UPT, UPT, UR16, 0x4, URZ ;  /* 0x0000000410327897 */ /* 0x000fe4000fffe0ff */
[----:B------:R-:W-:Y:S01]  /*4d20*/  UIADD3.64 UR74, UPT, UPT, UR14, 0x180, URZ ;  /* 0x000001800e4a7897 */ /* 0x000fe2000fffe0ff */
[----:B------:R-:W-:Y:S01]  /*4d30*/  @P0 MOV R4, R2 ;  /* 0x0000000200040202 */ /* 0x000fe20000000f00 */
[----:B------:R-:W-:Y:S02]  /*4d40*/  UIADD3.64 UR54, UPT, UPT, UR16, 0x100, URZ ;  /* 0x0000010010367897 */ /* 0x000fe4000fffe0ff */
[----:B------:R0:W-:Y:S01]  /*4d50*/  UTCHMMA gdesc[UR44], gdesc[UR62], tmem[UR5], tmem[UR46], idesc[UR47], !UPT ;  /* 0x00ff2e3e2c0075ea */ /* 0x0001e2000f800005 */
[----:B------:R-:W-:Y:S01]  /*4d60*/  UTCHMMA gdesc[UR14], gdesc[UR16], tmem[UR5], tmem[UR70], idesc[UR71], UPT ;  /* 0x00ff46100e0075ea */ /* 0x000fe2000b800005 */
[----:B------:R1:W-:Y:S01]  /*4d70*/  UTCHMMA gdesc[UR42], gdesc[UR48], tmem[UR5], tmem[UR52], idesc[UR53], UPT ;  /* 0x00ff34302a0075ea */ /* 0x0003e2000b800005 */
[----:B------:R-:W-:Y:S01]  /*4d80*/  UMOV UR67, 0x4088490 ;  /* 0x0408849000437882 */ /* 0x000fe20000000000 */
[----:B------:R-:W-:Y:S01]  /*4d90*/  UMOV UR60, 0x0 ;  /* 0x00000000003c7882 */ /* 0x000fe20000000000 */
[----:B------:R-:W-:Y:S01]  /*4da0*/  UMOV UR61, 0x4088490 ;  /* 0x04088490003d7882 */ /* 0x000fe20000000000 */
[----:B------:R-:W-:Y:S01]  /*4db0*/  UMOV UR72, 0x0 ;  /* 0x0000000000487882 */ /* 0x000fe20000000000 */
[----:B------:R-:W-:Y:S01]  /*4dc0*/  UMOV UR73, 0x4088490 ;  /* 0x0408849000497882 */ /* 0x000fe20000000000 */
[----:B------:R-:W-:Y:S01]  /*4dd0*/  UMOV UR18, 0x0 ;  /* 0x0000000000127882 */ /* 0x000fe20000000000 */
[----:B------:R-:W-:Y:S01]  /*4de0*/  UMOV UR19, 0x4088490 ;  /* 0x0408849000137882 */ /* 0x000fe20000000000 */
[----:B0-----:R-:W-:Y:S01]  /*4df0*/  UIADD3.64 UR44, UPT, UPT, UR14, 0x100, URZ ;  /* 0x000001000e2c7897 */ /* 0x001fe2000fffe0ff */
[----:B------:R-:W-:Y:S01]  /*4e00*/  @P0 R2UR UR4, R4 ;  /* 0x00000000040402ca */ /* 0x000fe200000e0000 */
[----:B------:R-:W-:-:S02]  /*4e10*/  UIADD3.64 UR46, UPT, UPT, UR16, 0xfe, URZ ;  /* 0x000000fe102e7897 */ /* 0x000fc4000fffe0ff */
[----:B-1----:R-:W-:Y:S02]  /*4e20*/  UIADD3.64 UR48, UPT, UPT, UR14, 0x200, URZ ;  /* 0x000002000e307897 */ /* 0x002fe4000fffe0ff */
[----:B------:R-:W-:Y:S02]  /*4e30*/  UIADD3.64 UR62, UPT, UPT, UR16, 0x102, URZ ;  /* 0x00000102103e7897 */ /* 0x000fe4000fffe0ff */
[----:B------:R-:W-:Y:S01]  /*4e40*/  UIADD3.64 UR70, UPT, UPT, UR14, 0x300, URZ ;  /* 0x000003000e467897 */ /* 0x000fe2000fffe0ff */
[----:B------:R0:W-:Y:S01]  /*4e50*/  UTCHMMA gdesc[UR44], gdesc[UR50], tmem[UR5], tmem[UR56], idesc[UR57], UPT ;  /* 0x00ff38322c0075ea */ /* 0x0001e2000b800005 */
[----:B------:R-:W-:Y:S01]  /*4e60*/  UIADD3.64 UR52, UPT, UPT, UR16, 0x104, URZ ;  /* 0x0000010410347897 */ /* 0x000fe2000fffe0ff */
[----:B------:R-:W-:Y:S01]  /*4e70*/  UTCHMMA gdesc[UR74], gdesc[UR46], tmem[UR5], tmem[UR64], idesc[UR65], UPT ;  /* 0x00ff402e4a0075ea */ /* 0x000fe2000b800005 */
[----:B------:R-:W-:Y:S01]  /*4e80*/  UMOV UR20, 0x0 ;  /* 0x0000000000147882 */ /* 0x000fe20000000000 */
[----:B------:R1:W-:Y:S01]  /*4e90*/  UTCHMMA gdesc[UR48], gdesc[UR54], tmem[UR5], tmem[UR76], idesc[UR77], UPT ;  /* 0x00ff4c36300075ea */ /* 0x0003e2000b800005 */
[----:B------:R-:W-:Y:S01]  /*4ea0*/  UMOV UR21, 0x4088490 ;  /* 0x0408849000157882 */ /* 0x000fe20000000000 */
[----:B------:R-:W-:Y:S01]  /*4eb0*/  UMOV UR22, 0x0 ;  /* 0x0000000000167882 */ /* 0x000fe20000000000 */
[----:B------:R-:W-:Y:S01]  /*4ec0*/  UMOV UR23, 0x4088490 ;  /* 0x0408849000177882 */ /* 0x000fe20000000000 */
[----:B------:R-:W-:Y:S01]  /*4ed0*/  UMOV UR24, 0x0 ;  /* 0x0000000000187882 */ /* 0x000fe20000000000 */
[----:B------:R-:W-:Y:S01]  /*4ee0*/  UMOV UR25, 0x4088490 ;  /* 0x0408849000197882 */ /* 0x000fe20000000000 */
[----:B0-----:R-:W-:-:S02]  /*4ef0*/  UIADD3.64 UR50, UPT, UPT, UR14, 0x280, URZ ;  /* 0x000002800e327897 */ /* 0x001fc4000fffe0ff */
[----:B------:R-:W-:Y:S02]  /*4f00*/  UIADD3.64 UR56, UPT, UPT, UR16, 0x1fe, URZ ;  /* 0x000001fe10387897 */ /* 0x000fe4000fffe0ff */
[----:B-1----:R-:W-:Y:S02]  /*4f10*/  UIADD3.64 UR54, UPT, UPT, UR14, 0x380, URZ ;  /* 0x000003800e367897 */ /* 0x002fe4000fffe0ff */
[----:B------:R-:W-:Y:S02]  /*4f20*/  UIADD3.64 UR64, UPT, UPT, UR16, 0x200, URZ ;  /* 0x0000020010407897 */ /* 0x000fe4000fffe0ff */
[----:B------:R-:W-:Y:S01]  /*4f30*/  UIADD3.64 UR74, UPT, UPT, UR14, 0x480, URZ ;  /* 0x000004800e4a7897 */ /* 0x000fe2000fffe0ff */
[----:B------:R0:W-:Y:S01]  /*4f40*/  UTCHMMA gdesc[UR50], gdesc[UR62], tmem[UR5], tmem[UR58], idesc[UR59], UPT ;  /* 0x00ff3a3e320075ea */ /* 0x0001e2000b800005 */
[----:B------:R-:W-:Y:S01]  /*4f50*/  UTCHMMA gdesc[UR70], gdesc[UR52], tmem[UR5], tmem[UR68], idesc[UR69], UPT ;  /* 0x00ff4434460075ea */ /* 0x000fe2000b800005 */
[----:B------:R-:W-:Y:S02]  /*4f60*/  UIADD3.64 UR76, UPT, UPT, UR16, 0x202, URZ ;  /* 0x00000202104c7897 */ /* 0x000fe4000fffe0ff */
        /* <DEDUP_REMOVED lines=14> */
[----:B------:R-:W-:-:S02]  /*5050*/  UIADD3.64 UR66, UPT, UPT, UR14, 0x700, URZ ;  /* 0x000007000e427897 */ /* 0x000fc4000fffe0ff */
[----:B------:R1:W-:Y:S01]  /*5060*/  UTCHMMA gdesc[UR54], gdesc[UR56], tmem[UR5], tmem[UR18], idesc[UR19], UPT ;  /* 0x00ff1238360075ea */ /* 0x0003e2000b800005 */
[----:B------:R-:W-:Y:S01]  /*5070*/  UMOV UR31, 0x4088490 ;  /* 0x04088490001f7882 */ /* 0x000fe20000000000 */
[----:B------:R-:W-:Y:S01]  /*5080*/  UMOV UR32, 0x0 ;  /* 0x0000000000207882 */ /* 0x000fe20000000000 */
[----:B------:R-:W-:Y:S01]  /*5090*/  UMOV UR33, 0x4088490 ;  /* 0x0408849000217882 */ /* 0x000fe20000000000 */
[----:B0-----:R-:W-:Y:S02]  /*50a0*/  UIADD3.64 UR60, UPT, UPT, UR16, 0x2fe, URZ ;  /* 0x000002fe103c7897 */ /* 0x001fe4000fffe0ff */
[----:B------:R-:W-:Y:S02]  /*50b0*/  UIADD3.64 UR62, UPT, UPT, UR14, 0x600, URZ ;  /* 0x000006000e3e7897 */ /* 0x000fe4000fffe0ff */
[----:B------:R-:W-:Y:S02]  /*50c0*/  UIADD3.64 UR64, UPT, UPT, UR16, 0x300, URZ ;  /* 0x0000030010407897 */ /* 0x000fe4000fffe0ff */
[----:B-1----:R-:W-:-:S02]  /*50d0*/  UIADD3.64 UR54, UPT, UPT, UR16, 0x304, URZ ;  /* 0x0000030410367897 */ /* 0x002fc4000fffe0ff */
[----:B------:R-:W-:Y:S01]  /*50e0*/  UIADD3.64 UR18, UPT, UPT, UR14, 0x780, URZ ;  /* 0x000007800e127897 */ /* 0x000fe2000fffe0ff */
[----:B------:R0:W-:Y:S01]  /*50f0*/  UTCHMMA gdesc[UR58], gdesc[UR60], tmem[UR5], tmem[UR20], idesc[UR21], UPT ;  /* 0x00ff143c3a0075ea */ /* 0x0001e2000b800005 */
[----:B------:R-:W-:Y:S02]  /*5100*/  UIADD3.64 UR56, UPT, UPT, UR16, 0x3fe, URZ ;  /* 0x000003fe10387897 */ /* 0x000fe4000fffe0ff */
[----:B------:R-:W-:Y:S01]  /*5110*/  UIADD3.64 UR72, UPT, UPT, UR14, 0x880, URZ ;  /* 0x000008800e487897 */ /* 0x000fe2000fffe0ff */
[----:B------:R1:W-:Y:S01]  /*5120*/  UTCHMMA gdesc[UR62], gdesc[UR64], tmem[UR5], tmem[UR22], idesc[UR23], UPT ;  /* 0x00ff16403e0075ea */ /* 0x0003e2000b800005 */
[----:B------:R-:W-:Y:S01]  /*5130*/  UIADD3.64 UR74, UPT, UPT, UR14, 0x900, URZ ;  /* 0x000009000e4a7897 */ /* 0x000fe2000fffe0ff */
[----:B------:R2:W-:Y:S01]  /*5140*/  UTCHMMA gdesc[UR70], gdesc[UR68], tmem[UR5], tmem[UR24], idesc[UR25], UPT ;  /* 0x00ff1844460075ea */ /* 0x0005e2000b800005 */
[----:B------:R-:W-:Y:S01]  /*5150*/  UIADD3.64 UR76, UPT, UPT, UR16, 0x404, URZ ;  /* 0x00000404104c7897 */ /* 0x000fe2000fffe0ff */
[----:B------:R3:W-:Y:S01]  /*5160*/  UTCHMMA gdesc[UR66], gdesc[UR54], tmem[UR5], tmem[UR26], idesc[UR27], UPT ;  /* 0x00ff1a36420075ea */ /* 0x0007e2000b800005 */
[----:B------:R-:W-:Y:S01]  /*5170*/  UMOV UR34, 0x0 ;  /* 0x0000000000227882 */ /* 0x000fe20000000000 */
[----:B0-----:R-:W-:Y:S01]  /*5180*/  UIADD3.64 UR20, UPT, UPT, UR14, 0x800, URZ ;  /* 0x000008000e147897 */ /* 0x001fe2000fffe0ff */
[----:B------:R0:W-:Y:S01]  /*5190*/  UTCHMMA gdesc[UR18], gdesc[UR56], tmem[UR5], tmem[UR28], idesc[UR29], UPT ;  /* 0x00ff1c38120075ea */ /* 0x0001e2000b800005 */
[----:B------:R-:W-:-:S02]  /*51a0*/  UIADD3.64 UR58, UPT, UPT, UR16, 0x400, URZ ;  /* 0x00000400103a7897 */ /* 0x000fc4000fffe0ff */
[----:B-1----:R-:W-:Y:S02]  /*51b0*/  UIADD3.64 UR22, UPT, UPT, UR16, 0x402, URZ ;  /* 0x0000040210167897 */ /* 0x002fe4000fffe0ff */
[----:B------:R-:W-:Y:S02]  /*51c0*/  UIADD3.64 UR62, UPT, UPT, UR14, 0x980, URZ ;  /* 0x000009800e3e7897 */ /* 0x000fe4000fffe0ff */
[----:B--2---:R-:W-:Y:S02]  /*51d0*/  UIADD3.64 UR24, UPT, UPT, UR16, 0x4fe, URZ ;  /* 0x000004fe10187897 */ /* 0x004fe4000fffe0ff */
[----:B------:R-:W-:Y:S01]  /*51e0*/  UIADD3.64 UR60, UPT, UPT, UR14, 0xa00, URZ ;  /* 0x00000a000e3c7897 */ /* 0x000fe2000fffe0ff */
[----:B------:R1:W-:Y:S01]  /*51f0*/  UTCHMMA gdesc[UR20], gdesc[UR58], tmem[UR5], tmem[UR30], idesc[UR31], UPT ;  /* 0x00ff1e3a140075ea */ /* 0x0003e2000b800005 */
[----:B---3--:R-:W-:Y:S01]  /*5200*/  UIADD3.64 UR26, UPT, UPT, UR16, 0x500, URZ ;  /* 0x00000500101a7897 */ /* 0x008fe2000fffe0ff */
[----:B------:R2:W-:Y:S01]  /*5210*/  UTCHMMA gdesc[UR72], gdesc[UR22], tmem[UR5], tmem[UR32], idesc[UR33], UPT ;  /* 0x00ff2016480075ea */ /* 0x0005e2000b800005 */
[----:B------:R-:W-:-:S02]  /*5220*/  UIADD3.64 UR54, UPT, UPT, UR14, 0xa80, URZ ;  /* 0x00000a800e367897 */ /* 0x000fc4000fffe0ff */
[----:B------:R-:W-:Y:S02]  /*5230*/  UIADD3.64 UR64, UPT, UPT, UR16, 0x502, URZ ;  /* 0x0000050210407897 */ /* 0x000fe4000fffe0ff */
[----:B0-----:R-:W-:Y:S02]  /*5240*/  UIADD3.64 UR18, UPT, UPT, UR14, 0xb00, URZ ;  /* 0x00000b000e127897 */ /* 0x001fe4000fffe0ff */
[----:B------:R-:W-:Y:S01]  /*5250*/  UIADD3.64 UR28, UPT, UPT, UR16, 0x504, URZ ;  /* 0x00000504101c7897 */ /* 0x000fe2000fffe0ff */
[----:B------:R-:W-:Y:S01]  /*5260*/  UMOV UR35, 0x4088490 ;  /* 0x0408849000237882 */ /* 0x000fe20000000000 */
[----:B------:R-:W-:Y:S01]  /*5270*/  UIADD3.64 UR68, UPT, UPT, UR14, 0xb80, URZ ;  /* 0x00000b800e447897 */ /* 0x000fe2000fffe0ff */
[----:B------:R0:W-:Y:S01]  /*5280*/  UTCHMMA gdesc[UR74], gdesc[UR76], tmem[UR5], tmem[UR34], idesc[UR35], UPT ;  /* 0x00ff224c4a0075ea */ /* 0x0001e2000b800005 */
[----:B-1----:R-:W-:Y:S02]  /*5290*/  UIADD3.64 UR20, UPT, UPT, UR16, 0x5fe, URZ ;  /* 0x000005fe10147897 */ /* 0x002fe4000fffe0ff */
[----:B------:R-:W-:-:S02]  /*52a0*/  UIADD3.64 UR70, UPT, UPT, UR14, 0xc00, URZ ;  /* 0x00000c000e467897 */ /* 0x000fc4000fffe0ff */
[----:B------:R-:W-:Y:S01]  /*52b0*/  UIADD3.64 UR66, UPT, UPT, UR16, 0x600, URZ ;  /* 0x0000060010427897 */ /* 0x000fe2000fffe0ff */
[----:B------:R-:W-:Y:S01]  /*52c0*/  UMOV UR36, 0x0 ;  /* 0x0000000000247882 */ /* 0x000fe20000000000 */
[----:B------:R-:W-:Y:S01]  /*52d0*/  UMOV UR37, 0x4088490 ;  /* 0x0408849000257882 */ /* 0x000fe20000000000 */
[----:B--2---:R-:W-:Y:S01]  /*52e0*/  UIADD3.64 UR22, UPT, UPT, UR14, 0xc80, URZ ;  /* 0x00000c800e167897 */ /* 0x004fe2000fffe0ff */
[----:B------:R1:W-:Y:S01]  /*52f0*/  UTCHMMA gdesc[UR62], gdesc[UR24], tmem[UR5], tmem[UR36], idesc[UR37], UPT ;  /* 0x00ff24183e0075ea */ /* 0x0003e2000b800005 */
[----:B------:R-:W-:Y:S02]  /*5300*/  UIADD3.64 UR30, UPT, UPT, UR16, 0x602, URZ ;  /* 0x00000602101e7897 */ /* 0x000fe4000fffe0ff */
[----:B------:R-:W-:Y:S02]  /*5310*/  UIADD3.64 UR56, UPT, UPT, UR14, 0xd00, URZ ;  /* 0x00000d000e387897 */ /* 0x000fe4000fffe0ff */
[----:B0-----:R-:W-:Y:S02]  /*5320*/  UIADD3.64 UR34, UPT, UPT, UR16, 0x604, URZ ;  /* 0x0000060410227897 */ /* 0x001fe4000fffe0ff */
[----:B------:R-:W-:-:S02]  /*5330*/  UIADD3.64 UR58, UPT, UPT, UR14, 0xd80, URZ ;  /* 0x00000d800e3a7897 */ /* 0x000fc4000fffe0ff */
[----:B------:R-:W-:Y:S01]  /*5340*/  UIADD3.64 UR32, UPT, UPT, UR16, 0x6fe, URZ ;  /* 0x000006fe10207897 */ /* 0x000fe2000fffe0ff */
[----:B------:R-:W-:Y:S01]  /*5350*/  UMOV UR76, 0x0 ;  /* 0x00000000004c7882 */ /* 0x000fe20000000000 */
[----:B------:R-:W-:Y:S01]  /*5360*/  UMOV UR77, 0x4088490 ;  /* 0x04088490004d7882 */ /* 0x000fe20000000000 */
[----:B-1----:R-:W-:Y:S01]  /*5370*/  UIADD3.64 UR24, UPT, UPT, UR14, 0xe00, URZ ;  /* 0x00000e000e187897 */ /* 0x002fe2000fffe0ff */
[----:B------:R0:W-:Y:S01]  /*5380*/  UTCHMMA gdesc[UR60], gdesc[UR26], tmem[UR5], tmem[UR76], idesc[UR77], UPT ;  /* 0x00ff4c1a3c0075ea */ /* 0x0001e2000b800005 */
[----:B------:R-:W-:Y:S01]  /*5390*/  UIADD3.64 UR36, UPT, UPT, UR16, 0x700, URZ ;  /* 0x0000070010247897 */ /* 0x000fe2000fffe0ff */
[----:B------:R-:W-:Y:S01]  /*53a0*/  UMOV UR62, 0x0 ;  /* 0x00000000003e7882 */ /* 0x000fe20000000000 */
[----:B------:R-:W-:Y:S01]  /*53b0*/  UMOV UR63, 0x4088490 ;  /* 0x04088490003f7882 */ /* 0x000fe20000000000 */
[----:B------:R-:W-:Y:S01]  /*53c0*/  UIADD3.64 UR72, UPT, UPT, UR14, 0xe80, URZ ;  /* 0x00000e800e487897 */ /* 0x000fe2000fffe0ff */
[----:B------:R0:W-:Y:S01]  /*53d0*/  UTCHMMA gdesc[UR54], gdesc[UR64], tmem[UR5], tmem[UR62], idesc[UR63], UPT ;  /* 0x00ff3e40360075ea */ /* 0x0001e2000b800005 */
[----:B------:R-:W-:Y:S01]  /*53e0*/  UIADD3.64 UR74, UPT, UPT, UR16, 0x702, URZ ;  /* 0x00000702104a7897 */ /* 0x000fe2000fffe0ff */
[----:B------:R0:W-:Y:S01]  /*53f0*/  UTCHMMA gdesc[UR18], gdesc[UR28], tmem[UR5], tmem[UR76], idesc[UR77], UPT ;  /* 0x00ff4c1c120075ea */ /* 0x0001e2000b800005 */
[----:B------:R-:W-:Y:S01]  /*5400*/  UMOV UR38, 0x0 ;  /* 0x0000000000267882 */ /* 0x000fe20000000000 */
[----:B------:R-:W-:Y:S01]  /*5410*/  UMOV UR39, 0x4088490 ;  /* 0x0408849000277882 */ /* 0x000fe20000000000 */
[----:B------:R-:W-:Y:S01]  /*5420*/  UIADD3.64 UR14, UPT, UPT, UR14, 0xf00, URZ ;  /* 0x00000f000e0e7897 */ /* 0x000fe2000fffe0ff */
[----:B------:R0:W-:Y:S01]  /*5430*/  UTCHMMA gdesc[UR68], gdesc[UR20], tmem[UR5], tmem[UR38], idesc[UR39], UPT ;  /* 0x00ff2614440075ea */ /* 0x0001e2000b800005 */
[----:B------:R-:W-:Y:S01]  /*5440*/  UIADD3.64 UR16, UPT, UPT, UR16, 0x704, URZ ;  /* 0x0000070410107897 */ /* 0x000fe2000fffe0ff */
[----:B------:R-:W-:Y:S01]  /*5450*/  UMOV UR40, 0x0 ;  /* 0x0000000000287882 */ /* 0x000fe20000000000 */
[----:B------:R-:W-:Y:S01]  /*5460*/  UMOV UR41, 0x4088490 ;  /* 0x0408849000297882 */ /* 0x000fe20000000000 */
[----:B------:R-:W-:Y:S01]  /*5470*/  UMOV UR42, 0x0 ;  /* 0x00000000002a7882 */ /* 0x000fe20000000000 */
[----:B------:R-:W-:Y:S01]  /*5480*/  UMOV UR43, 0x4088490 ;  /* 0x04088490002b7882 */ /* 0x000fe20000000000 */
[----:B------:R-:W-:Y:S01]  /*5490*/  UMOV UR44, 0x0 ;  /* 0x00000000002c7882 */ /* 0x000fe20000000000 */
[----:B------:R-:W-:Y:S01]  /*54a0*/  UMOV UR45, 0x4088490 ;  /* 0x04088490002d7882 */ /* 0x000fe20000000000 */
[----:B------:R0:W-:Y:S01]  /*54b0*/  UTCHMMA gdesc[UR70], gdesc[UR66], tmem[UR5], tmem[UR40], idesc[UR41], UPT ;  /* 0x00ff2842460075ea */ /* 0x0001e2000b800005 */
        /* <DEDUP_REMOVED lines=12> */
[----:B------:R0:W-:Y:S01]  /*5580*/  UTCHMMA gdesc[UR72], gdesc[UR74], tmem[UR5], tmem[UR50], idesc[UR51], UPT ;  /* 0x00ff324a480075ea */ /* 0x0001e2000b800005 */
[----:B------:R0:W-:Y:S01]  /*5590*/  UTCHMMA gdesc[UR14], gdesc[UR16], tmem[UR5], tmem[UR52], idesc[UR53], UPT ;  /* 0x00ff34100e0075ea */ /* 0x0001e2000b800005 */
[----:B------:R0:W-:Y:S01]  /*55a0*/  UTCBAR [UR4], URZ ;  /* 0x000000ff040073e9 */ /* 0x0001e200080000ff */
[----:B------:R-:W-:Y:S01]  /*55b0*/  NOP ;  /* 0x0000000000007918 */ /* 0x000fe20000000000 */
.L_x_6:
[----:B------:R-:W-:Y:S05]  /*55c0*/  @!P4 BRA `(.L_x_7) ;  /* 0x000000000008c947 */ /* 0x000fea0003800000 */
[----:B------:R-:W1:Y:S02]  /*55d0*/  SYNCS.PHASECHK.TRANS64.TRYWAIT P0, [UR9+0x18000], RZ ;  /* 0x018000ffff0075a7 */ /* 0x000e640008001109 */
[----:B-1----:R-:W-:Y:S05]  /*55e0*/  @!P0 BRA `(.L_x_8) ;  /* 0x000000c800ac8947 */ /* 0x002fea0003800000 */
.L_x_7:
[----:B------:R-:W2:Y:S01]  /*55f0*/  LDL R4, [R1+0x15c] ;  /* 0x00015c0001047983 */ /* 0x000ea20000100800 */
[----:B------:R-:W1:Y:S01]  /*5600*/  LDC R27, c[0x0][0x3d8] ;  /* 0x0000f600ff1b7b82 */ /* 0x000e620000000800 */
[C---:B------:R-:W-:Y:S01]  /*5610*/  VIADD R57, R140.reuse, 0x18 ;  /* 0x000000188c397836 */ /* 0x040fe20000000000 */
[C---:B------:R-:W-:Y:S01]  /*5620*/  IADD3 R56, PT, PT, R140.reuse, 0x38, RZ ;  /* 0x000000388c387810 */ /* 0x040fe20007ffe0ff */
[----:B------:R-:W3:Y:S01]  /*5630*/  S2R R77, SR_TID.X ;  /* 0x00000000004d7919 */ /* 0x000ee20000002100 */
[C---:B------:R-:W-:Y:S01]  /*5640*/  VIADD R53, R140.reuse, 0x58 ;  /* 0x000000588c357836 */ /* 0x040fe20000000000 */
[C---:B------:R-:W-:Y:S01]  /*5650*/  IADD3 R35, PT, PT, R140.reuse, 0xf8, RZ ;  /* 0x000000f88c237810 */ /* 0x040fe20007ffe0ff */
[C---:B------:R-:W-:Y:S01]  /*5660*/  VIADD R50, R140.reuse, 0x78 ;  /* 0x000000788c327836 */ /* 0x040fe20000000000 */
[----:B------:R-:W4:Y:S01]  /*5670*/  S2R R15, SR_CTAID.Y ;  /* 0x00000000000f7919 */ /* 0x000f220000002600 */
[----:B------:R-:W5:Y:S01]  /*5680*/  LDC R59, c[0x0][0x3d8] ;  /* 0x0000f600ff3b7b82 */ /* 0x000f620000000800 */
[----:B------:R-:W-:Y:S01]  /*5690*/  VIADD R47, R140, 0x98 ;  /* 0x000000988c2f7836 */ /* 0x000fe20000000000 */
[----:B------:R-:W-:-:S06]  /*56a0*/  PRMT R74, RZ, 0x7610, R74 ;  /* 0x00007610ff4a7816 */ /* 0x000fcc000000004a */
[----:B------:R-:W-:Y:S01]  /*56b0*/  BAR.SYNC.DEFER_BLOCKING 0x0 ;  /* 0x0000000000007b1d */ /* 0x000fe20000010000 */
[C---:B------:R-:W-:Y:S01]  /*56c0*/  VIADD R43, R140.reuse, 0xb8 ;  /* 0x000000b88c2b7836 */ /* 0x040fe20000000000 */
[----:B------:R-:W-:Y:S01]  /*56d0*/  PRMT R75, RZ, 0x7610, R75 ;  /* 0x00007610ff4b7816 */ /* 0x000fe2000000004b */
[C---:B------:R-:W-:Y:S01]  /*56e0*/  VIADD R42, R140.reuse, 0xd8 ;  /* 0x000000d88c2a7836 */ /* 0x040fe20000000000 */
[----:B------:R-:W-:Y:S01]  /*56f0*/  PRMT R76, RZ, 0x7610, R76 ;  /* 0x00007610ff4c7816 */ /* 0x000fe2000000004c */
[----:B------:R-:W-:-:S03]  /*5700*/  VIADD R34, R140, 0x138 ;  /* 0x000001388c227836 */ /* 0x000fc60000000000 */
[----:B------:R-:W0:Y:S08]  /*5710*/  LDC R60, c[0x0][0x3d8] ;  /* 0x0000f600ff3c7b82 */ /* 0x000e300000000800 */
[----:B------:R-:W0:Y:S08]  /*5720*/  LDC R61, c[0x0][0x3d8] ;  /* 0x0000f600ff3d7b82 */ /* 0x000e300000000800 */
[----:B------:R-:W0:Y:S01]  /*5730*/  LDC R62, c[0x0][0x3d8] ;  /* 0x0000f600ff3e7b82 */ /* 0x000e220000000800 */
[----:B---3--:R-:W-:-:S02]  /*5740*/  SHF.R.U32.HI R58, RZ, 0x5, R77 ;  /* 0x00000005ff3a7819 */ /* 0x008fc4000001164d */
[----:B------:R-:W-:Y:S02]  /*5750*/  LOP3.LUT R16, R77, 0x1f, RZ, 0xc0, !PT ;  /* 0x0000001f4d107812 */ /* 0x000fe400078ec0ff */
[----:B------:R-:W-:-:S03]  /*5760*/  SGXT.U32 R58, R58, 0x3 ;  /* 0x000000033a3a781a */ /* 0x000fc60000000000 */
[----:B------:R-:W3:Y:S01]  /*5770*/  LDC.64 R24, c[0x0][0x390] ;  /* 0x0000e400ff187b82 */ /* 0x000ee20000000a00 */
[----:B------:R-:W-:Y:S01]  /*5780*/  IMAD R17, R16, R141, RZ ;  /* 0x0000008d10117224 */ /* 0x000fe200078e02ff */
[C---:B------:R-:W-:Y:S01]  /*5790*/  LOP3.LUT R14, R77.reuse, 0x1f, RZ, 0xc0, !PT ;  /* 0x0000001f4d0e7812 */ /* 0x040fe200078ec0ff */
[----:B-1----:R-:W-:Y:S01]  /*57a0*/  IMAD R58, R58, R27, RZ ;  /* 0x0000001b3a3a7224 */ /* 0x002fe200078e02ff */
[----:B------:R-:W-:Y:S01]  /*57b0*/  LOP3.LUT R22, R77, 0xf, RZ, 0xc0, !PT ;  /* 0x0000000f4d167812 */ /* 0x000fe200078ec0ff */
[----:B------:R-:W-:Y:S01]  /*57c0*/  IMAD.SHL.U32 R210, R17, 0x2, RZ ;  /* 0x0000000211d27824 */ /* 0x000fe200078e00ff */
[----:B------:R-:W-:Y:S01]  /*57d0*/  ISETP.GE.U32.AND P2, PT, R14, 0x10, PT ;  /* 0x000000100e00780c */ /* 0x000fe20003f46070 */
[----:B-----5:R-:W-:Y:S01]  /*57e0*/  IMAD R59, R59, 0x8, R58 ;  /* 0x000000083b3b7824 */ /* 0x020fe200078e023a */
[----:B------:R-:W1:Y:S01]  /*57f0*/  LDC R63, c[0x0][0x3d8] ;  /* 0x0000f600ff3f7b82 */ /* 0x000e620000000800 */
[----:B----4-:R-:W-:Y:S01]  /*5800*/  IMAD R14, R15, R12, RZ ;  /* 0x0000000c0f0e7224 */ /* 0x010fe200078e02ff */
[----:B------:R-:W-:Y:S01]  /*5810*/  LOP3.LUT R23, R77, 0x60, RZ, 0xc0, !PT ;  /* 0x000000604d177812 */ /* 0x000fe200078ec0ff */
[----:B0-----:R-:W-:-:S02]  /*5820*/  IMAD R60, R60, 0x8, R59 ;  /* 0x000000083c3c7824 */ /* 0x001fc400078e023b */
[C---:B------:R-:W-:Y:S02]  /*5830*/  IMAD.SHL.U32 R15, R14.reuse, 0x2, RZ ;  /* 0x000000020e0f7824 */ /* 0x040fe400078e00ff */
[----:B------:R-:W-:Y:S01]  /*5840*/  IMAD R61, R61, 0x10, R60 ;  /* 0x000000103d3d7824 */ /* 0x000fe200078e023c */
[----:B------:R-:W0:Y:S01]  /*5850*/  LDC R64, c[0x0][0x3d8] ;  /* 0x0000f600ff407b82 */ /* 0x000e220000000800 */
[----:B------:R-:W-:-:S04]  /*5860*/  IMAD.HI R14, R14, 0x2, RZ ;  /* 0x000000020e0e7827 */ /* 0x000fc800078e02ff */
[----:B------:R-:W-:Y:S02]  /*5870*/  IMAD R62, R62, 0x8, R61 ;  /* 0x000000083e3e7824 */ /* 0x000fe400078e023d */
[----:B------:R-:W-:Y:S01]  /*5880*/  IMAD.HI R17, R17, 0x2, RZ ;  /* 0x0000000211117827 */ /* 0x000fe200078e02ff */
[----:B------:R-:W4:Y:S01]  /*5890*/  LDC R26, c[0x0][0x3d8] ;  /* 0x0000f600ff1a7b82 */ /* 0x000f220000000800 */
[----:B---3--:R-:W-:-:S04]  /*58a0*/  IADD3 R210, P0, P1, R210, R24, R15 ;  /* 0x00000018d2d27210 */ /* 0x008fc8000791e00f */
[----:B------:R-:W-:Y:S01]  /*58b0*/  IADD3.X R17, PT, PT, R17, R25, R14, P0, P1 ;  /* 0x0000001911117210 */ /* 0x000fe200007e240e */
[----:B------:R-:W-:Y:S01]  /*58c0*/  VIADD R25, R140, 0x118 ;  /* 0x000001188c197836 */ /* 0x000fe20000000000 */
[CC--:B------:R-:W-:Y:S01]  /*58d0*/  LEA R172, P1, R58.reuse, R210.reuse, 0x1 ;  /* 0x000000d23aac7211 */ /* 0x0c0fe200078208ff */
[----:B------:R-:W3:Y:S01]  /*58e0*/  LDC R65, c[0x0][0x3d8] ;  /* 0x0000f600ff417b82 */ /* 0x000ee20000000800 */
[----:B-1----:R-:W-:Y:S01]  /*58f0*/  IMAD R63, R63, 0x8, R62 ;  /* 0x000000083f3f7824 */ /* 0x002fe200078e023e */
[CC--:B------:R-:W-:Y:S02]  /*5900*/  LEA R170, P0, R59.reuse, R210.reuse, 0x1 ;  /* 0x000000d23baa7211 */ /* 0x0c0fe400078008ff */
[-C--:B------:R-:W-:Y:S02]  /*5910*/  LEA.HI.X.SX32 R173, R58, R17.reuse, 0x1, P1 ;  /* 0x000000113aad7211 */ /* 0x080fe400008f0eff */
[----:B------:R-:W-:Y:S02]  /*5920*/  LEA.HI.X.SX32 R171, R59, R17, 0x1, P0 ;  /* 0x000000113bab7211 */ /* 0x000fe400000f0eff */
[----:B------:R-:W1:Y:S01]  /*5930*/  LDC R67, c[0x0][0x3d8] ;  /* 0x0000f600ff437b82 */ /* 0x000e620000000800 */
[----:B0-----:R-:W-:Y:S01]  /*5940*/  LEA R64, R64, R63, 0x4 ;  /* 0x0000003f40407211 */ /* 0x001fe200078e20ff */
[----:B------:R-:W-:Y:S01]  /*5950*/  STL.64 [R1+0x150], R172 ;  /* 0x000150ac01007387 */ /* 0x000fe20000100a00 */
[----:B------:R-:W-:-:S03]  /*5960*/  LEA R168, P1, R60, R210, 0x1 ;  /* 0x000000d23ca87211 */ /* 0x000fc600078208ff */
[----:B------:R-:W-:Y:S01]  /*5970*/  STL.64 [R1+0x148], R170 ;  /* 0x000148aa01007387 */ /* 0x000fe20000100a00 */
[-C--:B------:R-:W-:Y:S01]  /*5980*/  LEA.HI.X.SX32 R169, R60, R17.reuse, 0x1, P1 ;  /* 0x000000113ca97211 */ /* 0x080fe200008f0eff */
[----:B------:R-:W0:Y:S01]  /*5990*/  LDC R66, c[0x0][0x3d8] ;  /* 0x0000f600ff427b82 */ /* 0x000e220000000800 */
[----:B----4-:R-:W-:Y:S01]  /*59a0*/  IMAD R57, R57, R26, RZ ;  /* 0x0000001a39397224 */ /* 0x010fe200078e02ff */
[-C--:B------:R-:W-:Y:S02]  /*59b0*/  LEA R164, P1, R61, R210.reuse, 0x1 ;  /* 0x000000d23da47211 */ /* 0x080fe400078208ff */
[----:B------:R-:W-:Y:S02]  /*59c0*/  STL.64 [R1+0x140], R168 ;  /* 0x000140a801007387 */ /* 0x000fe40000100a00 */
[----:B------:R-:W-:Y:S02]  /*59d0*/  LEA R166, P0, R57, R210, 0x1 ;  /* 0x000000d239a67211 */ /* 0x000fe400078008ff */
[----:B------:R-:W4:Y:S01]  /*59e0*/  LDC R68, c[0x0][0x3d8] ;  /* 0x0000f600ff447b82 */ /* 0x000f220000000800 */
[----:B---3--:R-:W-:Y:S01]  /*59f0*/  IMAD R58, R65, 0x8, R64 ;  /* 0x00000008413a7824 */ /* 0x008fe200078e0240 */
[----:B------:R-:W-:-:S02]  /*5a00*/  LEA.HI.X.SX32 R167, R57, R17, 0x1, P0 ;  /* 0x0000001139a77211 */ /* 0x000fc400000f0eff */
[CC--:B------:R-:W-:Y:S02]  /*5a10*/  LEA R162, P0, R62.reuse, R210.reuse, 0x1 ;  /* 0x000000d23ea27211 */ /* 0x0c0fe400078008ff */
[-C--:B------:R-:W-:Y:S01]  /*5a20*/  LEA.HI.X.SX32 R165, R61, R17.reuse, 0x1, P1 ;  /* 0x000000113da57211 */ /* 0x080fe200008f0eff */
[----:B------:R-:W-:Y:S01]  /*5a30*/  STL.64 [R1+0x138], R166 ;  /* 0x000138a601007387 */ /* 0x000fe20000100a00 */
[----:B------:R-:W3:Y:S01]  /*5a40*/  LDC R69, c[0x0][0x3d8] ;  /* 0x0000f600ff457b82 */ /* 0x000ee20000000800 */
[----:B-1----:R-:W-:Y:S01]  /*5a50*/  IMAD R59, R67, 0x8, R58 ;  /* 0x00000008433b7824 */ /* 0x002fe200078e023a */
[-C--:B------:R-:W-:Y:S01]  /*5a60*/  LEA.HI.X.SX32 R163, R62, R17.reuse, 0x1, P0 ;  /* 0x000000113ea37211 */ /* 0x080fe200000f0eff */
[----:B------:R-:W-:Y:S01]  /*5a70*/  STL.64 [R1+0x130], R164 ;  /* 0x000130a401007387 */ /* 0x000fe20000100a00 */
[C---:B------:R-:W-:Y:S02]  /*5a80*/  LEA R160, P1, R63.reuse, R210, 0x1 ;  /* 0x000000d23fa07211 */ /* 0x040fe400078208ff */
[----:B------:R-:W-:Y:S01]  /*5a90*/  PRMT R62, RZ, 0x7610, R62 ;  /* 0x00007610ff3e7816 */ /* 0x000fe2000000003e */
[----:B------:R-:W-:Y:S01]  /*5aa0*/  STL.64 [R1+0x128], R162 ;  /* 0x000128a201007387 */ /* 0x000fe20000100a00 */
[----:B------:R-:W1:Y:S01]  /*5ab0*/  LDC R71, c[0x0][0x3d8] ;  /* 0x0000f600ff477b82 */ /* 0x000e620000000800 */
[----:B0-----:R-:W-:Y:S01]  /*5ac0*/  IMAD R57, R66, 0x10, R59 ;  /* 0x0000001042397824 */ /* 0x001fe200078e023b */
[----:B------:R-:W-:-:S02]  /*5ad0*/  LEA.HI.X.SX32 R161, R63, R17, 0x1, P1 ;  /* 0x000000113fa17211 */ /* 0x000fc400008f0eff */
[-C--:B------:R-:W-:Y:S02]  /*5ae0*/  LEA R156, P1, R64, R210.reuse, 0x1 ;  /* 0x000000d2409c7211 */ /* 0x080fe400078208ff */
[----:B------:R-:W-:Y:S01]  /*5af0*/  PRMT R63, RZ, 0x7610, R63 ;  /* 0x00007610ff3f7816 */ /* 0x000fe2000000003f */
[----:B------:R-:W-:Y:S01]  /*5b00*/  STL.64 [R1+0x120], R160 ;  /* 0x000120a001007387 */ /* 0x000fe20000100a00 */
[----:B------:R-:W0:Y:S01]  /*5b10*/  LDC R70, c[0x0][0x3d8] ;  /* 0x0000f600ff467b82 */ /* 0x000e220000000800 */
[----:B----4-:R-:W-:Y:S01]  /*5b20*/  IMAD R60, R68, 0x8, R57 ;  /* 0x00000008443c7824 */ /* 0x010fe200078e0239 */
[----:B------:R-:W-:Y:S02]  /*5b30*/  LEA.HI.X.SX32 R157, R64, R17, 0x1, P1 ;  /* 0x00000011409d7211 */ /* 0x000fe400008f0eff */
[----:B------:R-:W-:Y:S02]  /*5b40*/  LEA R152, P1, R59, R210, 0x1 ;  /* 0x000000d23b987211 */ /* 0x000fe400078208ff */
[----:B------:R-:W-:-:S02]  /*5b50*/  PRMT R64, RZ, 0x7610, R64 ;  /* 0x00007610ff407816 */ /* 0x000fc40000000040 */
[----:B------:R-:W4:Y:S01]  /*5b60*/  LDC R73, c[0x0][0x3d8] ;  /* 0x0000f600ff497b82 */ /* 0x000f220000000800 */
[-C--:B------:R-:W-:Y:S02]  /*5b70*/  LEA.HI.X.SX32 R153, R59, R17.reuse, 0x1, P1 ;  /* 0x000000113b997211 */ /* 0x080fe400008f0eff */
[C---:B------:R-:W-:Y:S02]  /*5b80*/  LEA R148, P1, R57.reuse, R210, 0x1 ;  /* 0x000000d239947211 */ /* 0x040fe400078208ff */
[----:B------:R-:W-:Y:S02]  /*5b90*/  PRMT R59, RZ, 0x7610, R59 ;  /* 0x00007610ff3b7816 */ /* 0x000fe4000000003b */
[----:B------:R-:W-:Y:S01]  /*5ba0*/  LEA.HI.X.SX32 R149, R57, R17, 0x1, P1 ;  /* 0x0000001139957211 */ /* 0x000fe200008f0eff */
[----:B------:R-:W5:Y:S01]  /*5bb0*/  LDC R72, c[0x0][0x3d8] ;  /* 0x0000f600ff487b82 */ /* 0x000f620000000800 */
[----:B------:R-:W-:Y:S02]  /*5bc0*/  PRMT R65, RZ, 0x7610, R65 ;  /* 0x00007610ff417816 */ /* 0x000fe40000000041 */
[----:B------:R-:W-:-:S02]  /*5bd0*/  PRMT R66, RZ, 0x7610, R66 ;  /* 0x00007610ff427816 */ /* 0x000fc40000000042 */
[----:B------:R-:W-:Y:S02]  /*5be0*/  PRMT R67, RZ, 0x7610, R67 ;  /* 0x00007610ff437816 */ /* 0x000fe40000000043 */
[----:B------:R-:W-:Y:S01]  /*5bf0*/  PRMT R68, RZ, 0x7610, R68 ;  /* 0x00007610ff447816 */ /* 0x000fe20000000044 */
[----:B------:R-:W0:Y:S08]  /*5c00*/  LDC R55, c[0x0][0x3d8] ;  /* 0x0000f600ff377b82 */ /* 0x000e300000000800 */
[----:B------:R-:W0:Y:S08]  /*5c10*/  LDC R54, c[0x0][0x3d8] ;  /* 0x0000f600ff367b82 */ /* 0x000e300000000800 */
[----:B------:R-:W0:Y:S08]  /*5c20*/  LDC R52, c[0x0][0x3d8] ;  /* 0x0000f600ff347b82 */ /* 0x000e300000000800 */
[----:B------:R-:W0:Y:S08]  /*5c30*/  LDC R51, c[0x0][0x3d8] ;  /* 0x0000f600ff337b82 */ /* 0x000e300000000800 */
[----:B------:R-:W0:Y:S08]  /*5c40*/  LDC R49, c[0x0][0x3d8] ;  /* 0x0000f600ff317b82 */ /* 0x000e300000000800 */
[----:B------:R-:W0:Y:S08]  /*5c50*/  LDC R24, c[0x0][0x3d8] ;  /* 0x0000f600ff187b82 */ /* 0x000e300000000800 */
[----:B------:R-:W1:Y:S08]  /*5c60*/  LDC R48, c[0x0][0x3d8] ;  /* 0x0000f600ff307b82 */ /* 0x000e700000000800 */
[----:B------:R-:W1:Y:S08]  /*5c70*/  LDC R46, c[0x0][0x3d8] ;  /* 0x0000f600ff2e7b82 */ /* 0x000e700000000800 */
[----:B------:R-:W1:Y:S01]  /*5c80*/  LDC R31, c[0x0][0x3d8] ;  /* 0x0000f600ff1f7b82 */ /* 0x000e620000000800 */
[----:B0-----:R-:W-:-:S07]  /*5c90*/  IMAD R43, R43, R24, RZ ;  /* 0x000000182b2b7224 */ /* 0x001fce00078e02ff */
[----:B------:R-:W0:Y:S08]  /*5ca0*/  LDC R27, c[0x0][0x3d8] ;  /* 0x0000f600ff1b7b82 */ /* 0x000e300000000800 */
[----:B------:R-:W1:Y:S08]  /*5cb0*/  LDC R45, c[0x0][0x3d8] ;  /* 0x0000f600ff2d7b82 */ /* 0x000e700000000800 */
[----:B------:R-:W1:Y:S08]  /*5cc0*/  LDC R29, c[0x0][0x3d8] ;  /* 0x0000f600ff1d7b82 */ /* 0x000e700000000800 */
[----:B------:R-:W2:Y:S01]  /*5cd0*/  LDC R44, c[0x0][0x3d8] ;  /* 0x0000f600ff2c7b82 */ /* 0x000ea20000000800 */
[----:B0-----:R-:W-:-:S07]  /*5ce0*/  IMAD R42, R42, R27, RZ ;  /* 0x0000001b2a2a7224 */ /* 0x001fce00078e02ff */
[----:B------:R-:W0:Y:S08]  /*5cf0*/  LDC R41, c[0x0][0x3d8] ;  /* 0x0000f600ff297b82 */ /* 0x000e300000000800 */
[----:B------:R-:W0:Y:S01]  /*5d00*/  LDC R28, c[0x0][0x3d8] ;  /* 0x0000f600ff1c7b82 */ /* 0x000e220000000800 */
[----:B-1----:R-:W-:-:S07]  /*5d10*/  IMAD R34, R34, R29, RZ ;  /* 0x0000001d22227224 */ /* 0x002fce00078e02ff */
[----:B------:R-:W1:Y:S08]  /*5d20*/  LDC R39, c[0x0][0x3d8] ;  /* 0x0000f600ff277b82 */ /* 0x000e700000000800 */
[----:B------:R-:W1:Y:S08]  /*5d30*/  LDC R36, c[0x0][0x3d8] ;  /* 0x0000f600ff247b82 */ /* 0x000e700000000800 */
[----:B------:R-:W1:Y:S01]  /*5d40*/  LDC R37, c[0x0][0x3d8] ;  /* 0x0000f600ff257b82 */ /* 0x000e620000000800 */
[----:B0-----:R-:W-:-:S07]  /*5d50*/  IMAD R35, R35, R28, RZ ;  /* 0x0000001c23237224 */ /* 0x001fce00078e02ff */
[----:B------:R-:W0:Y:S08]  /*5d60*/  LDC R32, c[0x0][0x3d8] ;  /* 0x0000f600ff207b82 */ /* 0x000e300000000800 */
[----:B------:R-:W0:Y:S01]  /*5d70*/  LDC R30, c[0x0][0x3d8] ;  /* 0x0000f600ff1e7b82 */ /* 0x000e220000000800 */
[----:B--2---:R-:W-:-:S07]  /*5d80*/  R2UR UR4, R4 ;  /* 0x00000000040472ca */ /* 0x004fce00000e0000 */
[----:B------:R-:W2:Y:S06]  /*5d90*/  LDC R29, c[0x0][0x3d8] ;  /* 0x0000f600ff1d7b82 */ /* 0x000eac0000000800 */
[----:B------:R-:W-:Y:S01]  /*5da0*/  LDTM.16dp32bit_t0_t15.x8 R4, tmem[UR4] ;  /* 0x00000004000479ee */ /* 0x000fe20008980000 */
[----:B------:R-:W0:Y:S01]  /*5db0*/  LDTM.16dp32bit_t16_t31.x8 R4, tmem[UR4+0x8] ;  /* 0x00000804000479ee */ /* 0x000e2200089a0000 */
[----:B------:R-:W1:Y:S08]  /*5dc0*/  LDC R40, c[0x0][0x3d8] ;  /* 0x0000f600ff287b82 */ /* 0x000e700000000800 */
[----:B------:R-:W1:Y:S01]  /*5dd0*/  LDC R38, c[0x0][0x3d8] ;  /* 0x0000f600ff267b82 */ /* 0x000e620000000800 */
[----:B0-----:R-:W-:-:S07]  /*5de0*/  IMAD R25, R25, R30, RZ ;  /* 0x0000001e19197224 */ /* 0x001fce00078e02ff */
[----:B------:R-:W0:Y:S01]  /*5df0*/  LDC R26, c[0x0][0x3d8] ;  /* 0x0000f600ff1a7b82 */ /* 0x000e220000000800 */
[-C--:B------:R-:W-:Y:S01]  /*5e00*/  FMUL R16, R4, R13.reuse ;  /* 0x0000000d04107220 */ /* 0x080fe20000400000 */
[-C--:B------:R-:W-:Y:S01]  /*5e10*/  FMUL R19, R5, R13.reuse ;  /* 0x0000000d05137220 */ /* 0x080fe20000400000 */
[-C--:B------:R-:W-:Y:S01]  /*5e20*/  FMUL R18, R6, R13.reuse ;  /* 0x0000000d06127220 */ /* 0x080fe20000400000 */
[-C--:B------:R-:W-:Y:S01]  /*5e30*/  FMUL R20, R7, R13.reuse ;  /* 0x0000000d07147220 */ /* 0x080fe20000400000 */
[-C--:B------:R-:W-:Y:S01]  /*5e40*/  FMUL R21, R8, R13.reuse ;  /* 0x0000000d08157220 */ /* 0x080fe20000400000 */
[-C--:B------:R-:W-:Y:S01]  /*5e50*/  FMUL R15, R9, R13.reuse ;  /* 0x0000000d090f7220 */ /* 0x080fe20000400000 */
[----:B------:R-:W-:Y:S01]  /*5e60*/  FMUL R14, R11, R13 ;  /* 0x0000000d0b0e7220 */ /* 0x000fe20000400000 */
[----:B------:R-:W-:Y:S01]  /*5e70*/  FMNMX3 R18, R16, R19, R18, !PT ;  /* 0x0000001310127276 */ /* 0x000fe20007800012 */
[----:B------:R-:W-:Y:S01]  /*5e80*/  IMAD R16, R22, 0x2, R23 ;  /* 0x0000000216107824 */ /* 0x000fe200078e0217 */
[----:B------:R-:W0:Y:S02]  /*5e90*/  LDC R19, c[0x0][0x3d8] ;  /* 0x0000f600ff137b82 */ /* 0x000e240000000800 */
[----:B------:R-:W-:Y:S01]  /*5ea0*/  FMNMX3 R20, R18, R20, R21, !PT ;  /* 0x0000001412147276 */ /* 0x000fe20007800015 */
[----:B------:R-:W-:-:S05]  /*5eb0*/  FMUL R18, R10, R13 ;  /* 0x0000000d0a127220 */ /* 0x000fca0000400000 */
[----:B------:R-:W2:Y:S01]  /*5ec0*/  LDC R22, c[0x0][0x3d8] ;  /* 0x0000f600ff167b82 */ /* 0x000ea20000000800 */
[----:B------:R-:W-:-:S04]  /*5ed0*/  FMNMX3 R15, R20, R15, R18, !PT ;  /* 0x0000000f140f7276 */ /* 0x000fc80007800012 */
[----:B------:R-:W-:Y:S01]  /*5ee0*/  FMNMX R20, R14, R15, !PT ;  /* 0x0000000f0e147209 */ /* 0x000fe20007800000 */
[C---:B------:R-:W-:Y:S02]  /*5ef0*/  VIADD R14, R140.reuse, 0x178 ;  /* 0x000001788c0e7836 */ /* 0x040fe40000000000 */
[----:B------:R-:W4:Y:S01]  /*5f00*/  LDC R21, c[0x0][0x3d8] ;  /* 0x0000f600ff157b82 */ /* 0x000f220000000800 */
[----:B------:R-:W-:Y:S01]  /*5f10*/  VIADD R15, R140, 0x198 ;  /* 0x000001988c0f7836 */ /* 0x000fe20000000000 */
[----:B------:R-:W0:Y:S01]  /*5f20*/  SHFL.BFLY PT, R23, R20, 0x10, 0x1f ;  /* 0x0e001f0014177f89 */ /* 0x000e2200000e0000 */
[----:B------:R-:W-:Y:S02]  /*5f30*/  IMAD R14, R14, R31, RZ ;  /* 0x0000001f0e0e7224 */ /* 0x000fe400078e02ff */
[----:B------:R-:W-:Y:S02]  /*5f40*/  IMAD R15, R15, R32, RZ ;  /* 0x000000200f0f7224 */ /* 0x000fe400078e02ff */
[----:B0-----:R-:W-:Y:S01]  /*5f50*/  IMAD R56, R56, R19, RZ ;  /* 0x0000001338387224 */ /* 0x001fe200078e02ff */
[----:B------:R-:W0:Y:S01]  /*5f60*/  LDC R18, c[0x0][0x3d8] ;  /* 0x0000f600ff127b82 */ /* 0x000e220000000800 */
[----:B------:R-:W-:-:S03]  /*5f70*/  IADD3 R19, PT, PT, R140, 0x1b8, RZ ;  /* 0x000001b88c137810 */ /* 0x000fc60007ffe0ff */
[C---:B------:R-:W-:Y:S02]  /*5f80*/  LEA R158, P0, R56.reuse, R210, 0x1 ;  /* 0x000000d2389e7211 */ /* 0x040fe400078008ff */
[----:B-1----:R-:W-:Y:S02]  /*5f90*/  IMAD R19, R19, R36, RZ ;  /* 0x0000002413137224 */ /* 0x002fe400078e02ff */
[----:B------:R-:W-:Y:S01]  /*5fa0*/  LEA.HI.X.SX32 R159, R56, R17, 0x1, P0 ;  /* 0x00000011389f7211 */ /* 0x000fe200000f0eff */
[----:B---3--:R-:W-:Y:S01]  /*5fb0*/  IMAD R56, R69, 0x8, R60 ;  /* 0x0000000845387824 */ /* 0x008fe200078e023c */
[----:B------:R-:W-:Y:S01]  /*5fc0*/  LEA R154, P0, R58, R210, 0x1 ;  /* 0x000000d23a9a7211 */ /* 0x000fe200078008ff */
[----:B--2---:R-:W-:Y:S01]  /*5fd0*/  IMAD R53, R53, R22, RZ ;  /* 0x0000001635357224 */ /* 0x004fe200078e02ff */
[----:B------:R-:W1:Y:S01]  /*5fe0*/  LDC R31, c[0x0][0x3d8] ;  /* 0x0000f600ff1f7b82 */ /* 0x000e620000000800 */
[----:B------:R-:W-:Y:S01]  /*5ff0*/  PRMT R69, RZ, 0x7610, R69 ;  /* 0x00007610ff457816 */ /* 0x000fe20000000045 */
[----:B------:R-:W-:Y:S01]  /*6000*/  STL.64 [R1+0x118], R158 ;  /* 0x0001189e01007387 */ /* 0x000fe20000100a00 */
[----:B------:R-:W-:Y:S01]  /*6010*/  LEA R61, R71, R56, 0x4 ;  /* 0x00000038473d7211 */ /* 0x000fe200078e20ff */
[----:B----4-:R-:W-:Y:S01]  /*6020*/  IMAD R50, R50, R21, RZ ;  /* 0x0000001532327224 */ /* 0x010fe200078e02ff */
[-C--:B------:R-:W-:Y:S01]  /*6030*/  LEA.HI.X.SX32 R155, R58, R17.reuse, 0x1, P0 ;  /* 0x000000113a9b7211 */ /* 0x080fe200000f0eff */
[----:B------:R-:W-:Y:S01]  /*6040*/  VIADD R21, R140, 0x158 ;  /* 0x000001588c157836 */ /* 0x000fe20000000000 */
[CC--:B------:R-:W-:Y:S01]  /*6050*/  LEA R150, P0, R53.reuse, R210.reuse, 0x1 ;  /* 0x000000d235967211 */ /* 0x0c0fe200078008ff */
[----:B------:R-:W-:Y:S01]  /*6060*/  IMAD R58, R70, 0x8, R61 ;  /* 0x00000008463a7824 */ /* 0x000fe200078e023d */
[-C--:B------:R-:W-:Y:S01]  /*6070*/  LEA R144, P1, R56, R210.reuse, 0x1 ;  /* 0x000000d238907211 */ /* 0x080fe200078208ff */
[----:B------:R-:W2:Y:S01]  /*6080*/  LDC R36, c[0x0][0x3d8] ;  /* 0x0000f600ff247b82 */ /* 0x000ea20000000800 */
[-C--:B------:R-:W-:Y:S01]  /*6090*/  LEA.HI.X.SX32 R151, R53, R17.reuse, 0x1, P0 ;  /* 0x0000001135977211 */ /* 0x080fe200000f0eff */
[----:B------:R-:W-:Y:S01]  /*60a0*/  IMAD R53, R73, 0x8, R58 ;  /* 0x0000000849357824 */ /* 0x000fe200078e023a */
[----:B------:R-:W-:Y:S01]  /*60b0*/  LEA R146, P0, R60, R210, 0x1 ;  /* 0x000000d23c927211 */ /* 0x000fe200078008ff */
[----:B0-----:R-:W-:Y:S01]  /*60c0*/  IMAD R47, R47, R18, RZ ;  /* 0x000000122f2f7224 */ /* 0x001fe200078e02ff */
[-C--:B------:R-:W-:Y:S01]  /*60d0*/  LEA.HI.X.SX32 R145, R56, R17.reuse, 0x1, P1 ;  /* 0x0000001138917211 */ /* 0x080fe200008f0eff */
[----:B------:R-:W-:Y:S01]  /*60e0*/  IMAD R21, R21, R26, RZ ;  /* 0x0000001a15157224 */ /* 0x000fe200078e02ff */
[-C--:B------:R-:W-:Y:S01]  /*60f0*/  LEA.HI.X.SX32 R147, R60, R17.reuse, 0x1, P0 ;  /* 0x000000113c937211 */ /* 0x080fe200000f0eff */
[----:B-----5:R-:W-:Y:S01]  /*6100*/  IMAD R60, R72, 0x10, R53 ;  /* 0x00000010483c7824 */ /* 0x020fe200078e0235 */
[CC--:B------:R-:W-:Y:S01]  /*6110*/  LEA R142, P0, R50.reuse, R210.reuse, 0x1 ;  /* 0x000000d2328e7211 */ /* 0x0c0fe200078008ff */
[----:B------:R-:W0:Y:S01]  /*6120*/  LDC R32, c[0x0][0x3d8] ;  /* 0x0000f600ff207b82 */ /* 0x000e220000000800 */
[-C--:B------:R-:W-:Y:S01]  /*6130*/  LEA R130, P1, R61, R210.reuse, 0x1 ;  /* 0x000000d23d827211 */ /* 0x080fe200078208ff */
[----:B------:R-:W-:Y:S01]  /*6140*/  IMAD R55, R55, 0x8, R60 ;  /* 0x0000000837377824 */ /* 0x000fe200078e023c */
[-C--:B------:R-:W-:Y:S01]  /*6150*/  LEA.HI.X.SX32 R143, R50, R17.reuse, 0x1, P0 ;  /* 0x00000011328f7211 */ /* 0x080fe200000f0eff */
[----:B------:R-:W-:Y:S01]  /*6160*/  STL.64 [R1+0x110], R156 ;  /* 0x0001109c01007387 */ /* 0x000fe20000100a00 */
[----:B------:R-:W-:Y:S01]  /*6170*/  LEA R128, P0, R58, R210, 0x1 ;  /* 0x000000d23a807211 */ /* 0x000fe200078008ff */
[----:B------:R-:W-:Y:S01]  /*6180*/  IMAD R57, R54, 0x8, R55 ;  /* 0x0000000836397824 */ /* 0x000fe200078e0237 */
[-C--:B------:R-:W-:Y:S01]  /*6190*/  LEA.HI.X.SX32 R131, R61, R17.reuse, 0x1, P1 ;  /* 0x000000113d837211 */ /* 0x080fe200008f0eff */
[----:B------:R-:W3:Y:S01]  /*61a0*/  LDC R22, c[0x0][0x3d8] ;  /* 0x0000f600ff167b82 */ /* 0x000ee20000000800 */
[----:B------:R-:W-:-:S07]  /*61b0*/  LEA.HI.X.SX32 R129, R58, R17, 0x1, P0 ;  /* 0x000000113a817211 */ /* 0x000fce00000f0eff */
[----:B------:R-:W4:Y:S01]  /*61c0*/  LDC R27, c[0x0][0x3d8] ;  /* 0x0000f600ff1b7b82 */ /* 0x000f220000000800 */
[----:B------:R-:W-:-:S07]  /*61d0*/  LEA R52, R52, R57, 0x4 ;  /* 0x0000003934347211 */ /* 0x000fce00078e20ff */
[----:B------:R-:W5:Y:S01]  /*61e0*/  LDC R24, c[0x0][0x3d8] ;  /* 0x0000f600ff187b82 */ /* 0x000f620000000800 */
[-C--:B------:R-:W-:Y:S01]  /*61f0*/  LEA R126, P1, R53, R210.reuse, 0x1 ;  /* 0x000000d2357e7211 */ /* 0x080fe200078208ff */
[----:B------:R-:W-:Y:S01]  /*6200*/  IMAD R50, R51, 0x8, R52 ;  /* 0x0000000833327824 */ /* 0x000fe200078e0234 */
[----:B------:R-:W-:-:S05]  /*6210*/  LEA R124, P0, R47, R210, 0x1 ;  /* 0x000000d22f7c7211 */ /* 0x000fca00078008ff */
[----:B------:R-:W0:Y:S01]  /*6220*/  LDC R28, c[0x0][0x3d8] ;  /* 0x0000f600ff1c7b82 */ /* 0x000e220000000800 */
[-C--:B------:R-:W-:Y:S01]  /*6230*/  LEA.HI.X.SX32 R127, R53, R17.reuse, 0x1, P1 ;  /* 0x00000011357f7211 */ /* 0x080fe200008f0eff */
[----:B------:R-:W-:Y:S01]  /*6240*/  IMAD R49, R49, 0x8, R50 ;  /* 0x0000000831317824 */ /* 0x000fe200078e0232 */
[-C--:B------:R-:W-:Y:S01]  /*6250*/  LEA.HI.X.SX32 R125, R47, R17.reuse, 0x1, P0 ;  /* 0x000000112f7d7211 */ /* 0x080fe200000f0eff */
[----:B------:R-:W0:Y:S01]  /*6260*/  @!P3 SYNCS.CCTL.IV [UR9+0x18000] ;  /* 0x01800000ff00b9b1 */ /* 0x000e220008000009 */
[-C--:B------:R-:W-:Y:S01]  /*6270*/  LEA R122, P1, R60, R210.reuse, 0x1 ;  /* 0x000000d23c7a7211 */ /* 0x080fe200078208ff */
[----:B------:R-:W-:Y:S01]  /*6280*/  IMAD R47, R48, 0x10, R49 ;  /* 0x00000010302f7824 */ /* 0x000fe200078e0231 */
[CC--:B------:R-:W-:Y:S01]  /*6290*/  LEA R120, P0, R55.reuse, R210.reuse, 0x1 ;  /* 0x000000d237787211 */ /* 0x0c0fe200078008ff */
[----:B------:R-:W-:Y:S01]  /*62a0*/  NOP ;  /* 0x0000000000007918 */ /* 0x000fe20000000000 */
[-C--:B------:R-:W-:Y:S01]  /*62b0*/  LEA.HI.X.SX32 R123, R60, R17.reuse, 0x1, P1 ;  /* 0x000000113c7b7211 */ /* 0x080fe200008f0eff */
[----:B------:R-:W-:Y:S01]  /*62c0*/  IMAD R46, R46, 0x8, R47 ;  /* 0x000000082e2e7824 */ /* 0x000fe200078e022f */
[----:B------:R-:W-:Y:S01]  /*62d0*/  LEA.HI.X.SX32 R121, R55, R17, 0x1, P0 ;  /* 0x0000001137797211 */ /* 0x000fe200000f0eff */
[----:B------:R-:W0:Y:S01]  /*62e0*/  LDC R18, c[0x0][0x3d8] ;  /* 0x0000f600ff127b82 */ /* 0x000e220000000800 */
[-C--:B------:R-:W-:Y:S01]  /*62f0*/  LEA R118, P1, R57, R210.reuse, 0x1 ;  /* 0x000000d239767211 */ /* 0x080fe200078208ff */
[----:B------:R-:W-:Y:S01]  /*6300*/  IMAD R45, R45, 0x8, R46 ;  /* 0x000000082d2d7824 */ /* 0x000fe200078e022e */
[----:B------:R-:W-:-:S05]  /*6310*/  LEA R116, P0, R43, R210, 0x1 ;  /* 0x000000d22b747211 */ /* 0x000fca00078008ff */
[----:B------:R-:W0:Y:S01]  /*6320*/  LDC R33, c[0x0][0x3d8] ;  /* 0x0000f600ff217b82 */ /* 0x000e220000000800 */
[-C--:B------:R-:W-:Y:S01]  /*6330*/  LEA.HI.X.SX32 R119, R57, R17.reuse, 0x1, P1 ;  /* 0x0000001139777211 */ /* 0x080fe200008f0eff */
[----:B------:R-:W-:Y:S01]  /*6340*/  UIADD3 UR4, UPT, UPT, UR8, 0x120, URZ ;  /* 0x0000012008047890 */ /* 0x000fe2000fffe0ff */
[-C--:B------:R-:W-:Y:S01]  /*6350*/  LEA.HI.X.SX32 R117, R43, R17.reuse, 0x1, P0 ;  /* 0x000000112b757211 */ /* 0x080fe200000f0eff */
[----:B------:R-:W-:Y:S01]  /*6360*/  STL.64 [R1+0x108], R154 ;  /* 0x0001089a01007387 */ /* 0x000fe20000100a00 */
[-C--:B------:R-:W-:Y:S02]  /*6370*/  LEA R114, P1, R52, R210.reuse, 0x1 ;  /* 0x000000d234727211 */ /* 0x080fe400078208ff */
[----:B------:R-:W-:Y:S01]  /*6380*/  LEA R112, P0, R50, R210, 0x1 ;  /* 0x000000d232707211 */ /* 0x000fe200078008ff */
[----:B------:R-:W0:Y:S01]  /*6390*/  LDC R26, c[0x0][0x3d8] ;  /* 0x0000f600ff1a7b82 */ /* 0x000e220000000800 */
[-C--:B------:R-:W-:Y:S01]  /*63a0*/  LEA.HI.X.SX32 R115, R52, R17.reuse, 0x1, P1 ;  /* 0x0000001134737211 */ /* 0x080fe200008f0eff */
[----:B------:R-:W-:Y:S01]  /*63b0*/  STL.64 [R1+0x100], R152 ;  /* 0x0001009801007387 */ /* 0x000fe20000100a00 */
[----:B------:R-:W-:-:S02]  /*63c0*/  LEA.HI.X.SX32 R113, R50, R17, 0x1, P0 ;  /* 0x0000001132717211 */ /* 0x000fc400000f0eff */
[CC--:B------:R-:W-:Y:S01]  /*63d0*/  LEA R110, P1, R49.reuse, R210.reuse, 0x1 ;  /* 0x000000d2316e7211 */ /* 0x0c0fe200078208ff */
[----:B------:R-:W-:Y:S01]  /*63e0*/  STL.64 [R1+0xf8], R150 ;  /* 0x0000f89601007387 */ /* 0x000fe20000100a00 */
[-C--:B------:R-:W-:Y:S01]  /*63f0*/  LEA R108, P0, R42, R210.reuse, 0x1 ;  /* 0x000000d22a6c7211 */ /* 0x080fe200078008ff */
[----:B------:R-:W0:Y:S01]  /*6400*/  LDC R30, c[0x0][0x3d8] ;  /* 0x0000f600ff1e7b82 */ /* 0x000e220000000800 */
[----:B------:R-:W-:Y:S01]  /*6410*/  LEA R48, R44, R45, 0x4 ;  /* 0x0000002d2c307211 */ /* 0x000fe200078e20ff */
[----:B------:R-:W-:Y:S01]  /*6420*/  STL.64 [R1+0xf0], R148 ;  /* 0x0000f09401007387 */ /* 0x000fe20000100a00 */
[-C--:B------:R-:W-:Y:S02]  /*6430*/  LEA.HI.X.SX32 R111, R49, R17.reuse, 0x1, P1 ;  /* 0x00000011316f7211 */ /* 0x080fe400008f0eff */
[----:B------:R-:W-:Y:S01]  /*6440*/  LEA.HI.X.SX32 R109, R42, R17, 0x1, P0 ;  /* 0x000000112a6d7211 */ /* 0x000fe200000f0eff */
[----:B------:R-:W-:Y:S01]  /*6450*/  IMAD R50, R41, 0x8, R48 ;  /* 0x0000000829327824 */ /* 0x000fe200078e0230 */
[-C--:B------:R-:W-:Y:S01]  /*6460*/  LEA R106, P1, R47, R210.reuse, 0x1 ;  /* 0x000000d22f6a7211 */ /* 0x080fe200078208ff */
[----:B------:R-:W-:Y:S01]  /*6470*/  STL.64 [R1+0xe8], R146 ;  /* 0x0000e89201007387 */ /* 0x000fe20000100a00 */
[----:B------:R-:W-:-:S02]  /*6480*/  LEA R104, P0, R46, R210, 0x1 ;  /* 0x000000d22e687211 */ /* 0x000fc400078008ff */
[-C--:B------:R-:W-:Y:S01]  /*6490*/  LEA.HI.X.SX32 R107, R47, R17.reuse, 0x1, P1 ;  /* 0x000000112f6b7211 */ /* 0x080fe200008f0eff */
[----:B------:R-:W-:Y:S01]  /*64a0*/  STL.64 [R1+0xe0], R144 ;  /* 0x0000e09001007387 */ /* 0x000fe20000100a00 */
[----:B------:R-:W-:Y:S01]  /*64b0*/  LEA.HI.X.SX32 R105, R46, R17, 0x1, P0 ;  /* 0x000000112e697211 */ /* 0x000fe200000f0eff */
[----:B------:R-:W-:Y:S01]  /*64c0*/  IMAD R46, R39, 0x8, R50 ;  /* 0x00000008272e7824 */ /* 0x000fe200078e0232 */
[-C--:B------:R-:W-:Y:S02]  /*64d0*/  LEA R102, P1, R45, R210.reuse, 0x1 ;  /* 0x000000d22d667211 */ /* 0x080fe400078208ff */
[----:B------:R-:W-:Y:S01]  /*64e0*/  FMNMX R20, R20, R23, !PT ;  /* 0x0000001714147209 */ /* 0x000fe20007800000 */
[----:B------:R-:W-:Y:S01]  /*64f0*/  IMAD R44, R37, 0x10, R46 ;  /* 0x00000010252c7824 */ /* 0x000fe200078e022e */
[-C--:B------:R-:W-:Y:S01]  /*6500*/  LEA R100, P0, R35, R210.reuse, 0x1 ;  /* 0x000000d223647211 */ /* 0x080fe200078008ff */
[----:B------:R-:W0:Y:S01]  /*6510*/  LDC R23, c[0x0][0x3d8] ;  /* 0x0000f600ff177b82 */ /* 0x000e220000000800 */
[----:B------:R-:W-:Y:S01]  /*6520*/  LEA.HI.X.SX32 R103, R45, R17, 0x1, P1 ;  /* 0x000000112d677211 */ /* 0x000fe200008f0eff */
[----:B-1----:R-:W-:Y:S01]  /*6530*/  IMAD R42, R31, 0x8, R44 ;  /* 0x000000081f2a7824 */ /* 0x002fe200078e022c */
[----:B------:R-:W-:-:S02]  /*6540*/  LEA R98, P1, R48, R210, 0x1 ;  /* 0x000000d230627211 */ /* 0x000fc400078208ff */
[----:B------:R-:W-:Y:S01]  /*6550*/  PRMT R51, RZ, 0x7610, R51 ;  /* 0x00007610ff337816 */ /* 0x000fe20000000033 */
[----:B------:R-:W-:Y:S01]  /*6560*/  IMAD R29, R29, 0x8, R42 ;  /* 0x000000081d1d7824 */ /* 0x000fe200078e022a */
[----:B------:R-:W-:Y:S02]  /*6570*/  LEA.HI.X.SX32 R101, R35, R17, 0x1, P0 ;  /* 0x0000001123657211 */ /* 0x000fe400000f0eff */
[----:B------:R-:W-:Y:S02]  /*6580*/  PRMT R53, RZ, 0x7610, R53 ;  /* 0x00007610ff357816 */ /* 0x000fe40000000035 */
[----:B------:R-:W-:Y:S02]  /*6590*/  PRMT R54, RZ, 0x7610, R54 ;  /* 0x00007610ff367816 */ /* 0x000fe40000000036 */
[----:B------:R-:W-:Y:S02]  /*65a0*/  PRMT R55, RZ, 0x7610, R55 ;  /* 0x00007610ff377816 */ /* 0x000fe40000000037 */
[----:B------:R-:W-:-:S02]  /*65b0*/  PRMT R56, RZ, 0x7610, R56 ;  /* 0x00007610ff387816 */ /* 0x000fc40000000038 */
[----:B------:R-:W-:Y:S02]  /*65c0*/  PRMT R57, RZ, 0x7610, R57 ;  /* 0x00007610ff397816 */ /* 0x000fe40000000039 */
[----:B------:R-:W-:Y:S02]  /*65d0*/  PRMT R58, RZ, 0x7610, R58 ;  /* 0x00007610ff3a7816 */ /* 0x000fe4000000003a */
[----:B------:R-:W-:Y:S02]  /*65e0*/  PRMT R60, RZ, 0x7610, R60 ;  /* 0x00007610ff3c7816 */ /* 0x000fe4000000003c */
[----:B------:R-:W-:Y:S02]  /*65f0*/  PRMT R61, RZ, 0x7610, R61 ;  /* 0x00007610ff3d7816 */ /* 0x000fe4000000003d */
[----:B------:R-:W-:Y:S02]  /*6600*/  PRMT R70, RZ, 0x7610, R70 ;  /* 0x00007610ff467816 */ /* 0x000fe40000000046 */
[----:B------:R-:W-:-:S02]  /*6610*/  PRMT R71, RZ, 0x7610, R71 ;  /* 0x00007610ff477816 */ /* 0x000fc40000000047 */
[----:B------:R-:W-:Y:S02]  /*6620*/  PRMT R72, RZ, 0x7610, R72 ;  /* 0x00007610ff487816 */ /* 0x000fe40000000048 */
[----:B------:R-:W-:Y:S01]  /*6630*/  PRMT R73, RZ, 0x7610, R73 ;  /* 0x00007610ff497816 */ /* 0x000fe20000000049 */
[----:B------:R-:W-:Y:S01]  /*6640*/  VIADD R0, R0, UR4 ;  /* 0x0000000400007c36 */ /* 0x000fe20008000000 */
[-C--:B------:R-:W-:Y:S01]  /*6650*/  LEA R96, P0, R50, R210.reuse, 0x1 ;  /* 0x000000d232607211 */ /* 0x080fe200078008ff */
[----:B------:R-:W-:Y:S01]  /*6660*/  STL.64 [R1+0xd8], R142 ;  /* 0x0000d88e01007387 */ /* 0x000fe20000100a00 */
[-C--:B------:R-:W-:Y:S02]  /*6670*/  LEA.HI.X.SX32 R99, R48, R17.reuse, 0x1, P1 ;  /* 0x0000001130637211 */ /* 0x080fe400008f0eff */
[----:B------:R-:W-:Y:S01]  /*6680*/  LEA R94, P1, R46, R210, 0x1 ;  /* 0x000000d22e5e7211 */ /* 0x000fe200078208ff */
[----:B------:R-:W-:Y:S01]  /*6690*/  STL.64 [R1+0xd0], R130 ;  /* 0x0000d08201007387 */ /* 0x000fe20000100a00 */
[----:B------:R-:W-:-:S02]  /*66a0*/  LEA.HI.X.SX32 R97, R50, R17, 0x1, P0 ;  /* 0x0000001132617211 */ /* 0x000fc400000f0eff */
[CC--:B------:R-:W-:Y:S01]  /*66b0*/  LEA R92, P0, R25.reuse, R210.reuse, 0x1 ;  /* 0x000000d2195c7211 */ /* 0x0c0fe200078008ff */
[----:B------:R-:W-:Y:S01]  /*66c0*/  STL.64 [R1+0xc8], R128 ;  /* 0x0000c88001007387 */ /* 0x000fe20000100a00 */
[-C--:B------:R-:W-:Y:S02]  /*66d0*/  LEA.HI.X.SX32 R95, R46, R17.reuse, 0x1, P1 ;  /* 0x000000112e5f7211 */ /* 0x080fe400008f0eff */
[-C--:B------:R-:W-:Y:S01]  /*66e0*/  LEA R90, P1, R44, R210.reuse, 0x1 ;  /* 0x000000d22c5a7211 */ /* 0x080fe200078208ff */
[----:B------:R-:W-:Y:S01]  /*66f0*/  STL.64 [R1+0xc0], R126 ;  /* 0x0000c07e01007387 */ /* 0x000fe20000100a00 */
[----:B------:R-:W-:Y:S02]  /*6700*/  LEA.HI.X.SX32 R93, R25, R17, 0x1, P0 ;  /* 0x00000011195d7211 */ /* 0x000fe400000f0eff */
[----:B------:R-:W-:Y:S01]  /*6710*/  LEA R25, R40, R29, 0x4 ;  /* 0x0000001d28197211 */ /* 0x000fe200078e20ff */
[----:B------:R-:W-:Y:S01]  /*6720*/  STL.64 [R1+0xb8], R124 ;  /* 0x0000b87c01007387 */ /* 0x000fe20000100a00 */
[----:B------:R-:W-:-:S02]  /*6730*/  LEA R88, P0, R42, R210, 0x1 ;  /* 0x000000d22a587211 */ /* 0x000fc400078008ff */
[-C--:B------:R-:W-:Y:S01]  /*6740*/  LEA.HI.X.SX32 R91, R44, R17.reuse, 0x1, P1 ;  /* 0x000000112c5b7211 */ /* 0x080fe200008f0eff */
[----:B------:R-:W-:Y:S01]  /*6750*/  IMAD R31, R38, 0x8, R25 ;  /* 0x00000008261f7824 */ /* 0x000fe200078e0219 */
[CC--:B------:R-:W-:Y:S01]  /*6760*/  LEA R86, P1, R29.reuse, R210.reuse, 0x1 ;  /* 0x000000d21d567211 */ /* 0x0c0fe200078208ff */
[----:B------:R-:W-:Y:S01]  /*6770*/  STL.64 [R1+0xb0], R122 ;  /* 0x0000b07a01007387 */ /* 0x000fe20000100a00 */
[-C--:B------:R-:W-:Y:S02]  /*6780*/  LEA.HI.X.SX32 R89, R42, R17.reuse, 0x1, P0 ;  /* 0x000000112a597211 */ /* 0x080fe400000f0eff */
[-C--:B------:R-:W-:Y:S01]  /*6790*/  LEA R84, P0, R34, R210.reuse, 0x1 ;  /* 0x000000d222547211 */ /* 0x080fe200078008ff */
[----:B------:R-:W-:Y:S01]  /*67a0*/  STL.64 [R1+0xa8], R120 ;  /* 0x0000a87801007387 */ /* 0x000fe20000100a00 */
[-C--:B------:R-:W-:Y:S01]  /*67b0*/  LEA.HI.X.SX32 R87, R29, R17.reuse, 0x1, P1 ;  /* 0x000000111d577211 */ /* 0x080fe200008f0eff */
[----:B--2---:R-:W-:Y:S01]  /*67c0*/  IMAD R29, R36, 0x8, R31 ;  /* 0x00000008241d7824 */ /* 0x004fe200078e021f */
[----:B------:R-:W-:Y:S01]  /*67d0*/  LEA R82, P1, R25, R210, 0x1 ;  /* 0x000000d219527211 */ /* 0x000fe200078208ff */
[----:B------:R-:W-:Y:S01]  /*67e0*/  STL.64 [R1+0xa0], R118 ;  /* 0x0000a07601007387 */ /* 0x000fe20000100a00 */
[----:B------:R-:W-:-:S02]  /*67f0*/  LEA.HI.X.SX32 R85, R34, R17, 0x1, P0 ;  /* 0x0000001122557211 */ /* 0x000fc400000f0eff */
[-C--:B------:R-:W-:Y:S01]  /*6800*/  LEA R80, P0, R31, R210.reuse, 0x1 ;  /* 0x000000d21f507211 */ /* 0x080fe200078008ff */
[----:B------:R-:W-:Y:S01]  /*6810*/  STL.64 [R1+0x98], R116 ;  /* 0x0000987401007387 */ /* 0x000fe20000100a00 */
[-C--:B------:R-:W-:Y:S01]  /*6820*/  LEA.HI.X.SX32 R83, R25, R17.reuse, 0x1, P1 ;  /* 0x0000001119537211 */ /* 0x080fe200008f0eff */
[----:B0-----:R-:W-:Y:S01]  /*6830*/  IMAD R25, R32, 0x10, R29 ;  /* 0x0000001020197824 */ /* 0x001fe200078e021d */
[-C--:B------:R-:W-:Y:S01]  /*6840*/  LEA R78, P1, R29, R210.reuse, 0x1 ;  /* 0x000000d21d4e7211 */ /* 0x080fe200078208ff */
[----:B------:R-:W-:Y:S01]  /*6850*/  STL.64 [R1+0x90], R114 ;  /* 0x0000907201007387 */ /* 0x000fe20000100a00 */
[-C--:B------:R-:W-:Y:S01]  /*6860*/  LEA.HI.X.SX32 R81, R31, R17.reuse, 0x1, P0 ;  /* 0x000000111f517211 */ /* 0x080fe200000f0eff */
[----:B---3--:R-:W-:Y:S01]  /*6870*/  IMAD R22, R22, 0x8, R25 ;  /* 0x0000000816167824 */ /* 0x008fe200078e0219 */
[----:B------:R-:W-:Y:S01]  /*6880*/  LEA R250, P0, R21, R210, 0x1 ;  /* 0x000000d215fa7211 */ /* 0x000fe200078008ff */
[----:B------:R-:W-:Y:S01]  /*6890*/  STL.64 [R1+0x88], R112 ;  /* 0x0000887001007387 */ /* 0x000fe20000100a00 */
[----:B------:R-:W-:-:S02]  /*68a0*/  LEA.HI.X.SX32 R79, R29, R17, 0x1, P1 ;  /* 0x000000111d4f7211 */ /* 0x000fc400008f0eff */
[-C--:B------:R-:W-:Y:S01]  /*68b0*/  LEA R248, P1, R25, R210.reuse, 0x1 ;  /* 0x000000d219f87211 */ /* 0x080fe200078208ff */
[----:B------:R-:W-:Y:S01]  /*68c0*/  STL.64 [R1+0x80], R110 ;  /* 0x0000806e01007387 */ /* 0x000fe20000100a00 */
[-C--:B------:R-:W-:Y:S01]  /*68d0*/  LEA.HI.X.SX32 R251, R21, R17.reuse, 0x1, P0 ;  /* 0x0000001115fb7211 */ /* 0x080fe200000f0eff */
[----:B----4-:R-:W-:Y:S01]  /*68e0*/  IMAD R21, R27, 0x8, R22 ;  /* 0x000000081b157824 */ /* 0x010fe200078e0216 */
[-C--:B------:R-:W-:Y:S01]  /*68f0*/  LEA R246, P0, R22, R210.reuse, 0x1 ;  /* 0x000000d216f67211 */ /* 0x080fe200078008ff */
[----:B------:R-:W0:Y:S01]  /*6900*/  LDC R27, c[0x0][0x3d8] ;  /* 0x0000f600ff1b7b82 */ /* 0x000e220000000800 */
[-C--:B------:R-:W-:Y:S01]  /*6910*/  LEA.HI.X.SX32 R249, R25, R17.reuse, 0x1, P1 ;  /* 0x0000001119f97211 */ /* 0x080fe200008f0eff */
[----:B------:R-:W-:Y:S01]  /*6920*/  STL.64 [R1+0x78], R108 ;  /* 0x0000786c01007387 */ /* 0x000fe20000100a00 */
[----:B------:R-:W-:Y:S02]  /*6930*/  LEA R242, P1, R14, R210, 0x1 ;  /* 0x000000d20ef27211 */ /* 0x000fe400078208ff */
[-C--:B------:R-:W-:Y:S01]  /*6940*/  LEA.HI.X.SX32 R247, R22, R17.reuse, 0x1, P0 ;  /* 0x0000001116f77211 */ /* 0x080fe200000f0eff */
[----:B------:R-:W-:Y:S01]  /*6950*/  STL.64 [R1+0x70], R106 ;  /* 0x0000706a01007387 */ /* 0x000fe20000100a00 */
[----:B------:R-:W-:Y:S01]  /*6960*/  LOP3.LUT R22, R77, 0xff, RZ, 0xc0, !PT ;  /* 0x000000ff4d167812 */ /* 0x000fe200078ec0ff */
[----:B------:R-:W1:Y:S01]  /*6970*/  LDC R25, c[0x0][0x3d8] ;  /* 0x0000f600ff197b82 */ /* 0x000e620000000800 */
[----:B------:R-:W-:Y:S01]  /*6980*/  LEA.HI.X.SX32 R243, R14, R17, 0x1, P1 ;  /* 0x000000110ef37211 */ /* 0x000fe200008f0eff */
[----:B------:R-:W-:Y:S01]  /*6990*/  STL.64 [R1+0x68], R104 ;  /* 0x0000686801007387 */ /* 0x000fe20000100a00 */
[----:B------:R-:W-:-:S02]  /*69a0*/  LEA.HI R14, R22, R16, RZ, 0x19 ;  /* 0x00000010160e7211 */ /* 0x000fc400078fc8ff */
[----:B------:R-:W-:Y:S01]  /*69b0*/  LEA R18, R18, R21, 0x4 ;  /* 0x0000001512127211 */ /* 0x000fe200078e20ff */
[----:B------:R-:W-:Y:S01]  /*69c0*/  STL.64 [R1+0x60], R102 ;  /* 0x0000606601007387 */ /* 0x000fe20000100a00 */
[----:B------:R-:W-:Y:S02]  /*69d0*/  LEA R14, R14, UR9, 0x2 ;  /* 0x000000090e0e7c11 */ /* 0x000fe4000f8e10ff */
[-C--:B------:R-:W-:Y:S01]  /*69e0*/  LEA R244, P0, R21, R210.reuse, 0x1 ;  /* 0x000000d215f47211 */ /* 0x080fe200078008ff */
[----:B------:R-:W-:Y:S01]  /*69f0*/  IMAD R23, R23, 0x8, R18 ;  /* 0x0000000817177824 */ /* 0x000fe200078e0212 */
[----:B------:R-:W-:Y:S01]  /*6a00*/  PRMT R29, RZ, 0x7610, R29 ;  /* 0x00007610ff1d7816 */ /* 0x000fe2000000001d */
[----:B------:R2:W-:Y:S01]  /*6a10*/  @!P2 STS [R14+0x10000], R20 ;  /* 0x010000140e00a388 */ /* 0x0005e20000000800 */
[----:B------:R-:W-:Y:S01]  /*6a20*/  LEA.HI.X.SX32 R245, R21, R17, 0x1, P0 ;  /* 0x0000001115f57211 */ /* 0x000fe200000f0eff */
[----:B-----5:R-:W-:Y:S01]  /*6a30*/  IMAD R21, R24, 0x8, R23 ;  /* 0x0000000818157824 */ /* 0x020fe200078e0217 */
[-C--:B------:R-:W-:Y:S01]  /*6a40*/  LEA R240, P0, R18, R210.reuse, 0x1 ;  /* 0x000000d212f07211 */ /* 0x080fe200078008ff */
[----:B------:R-:W-:Y:S01]  /*6a50*/  BAR.SYNC.DEFER_BLOCKING 0x0 ;  /* 0x0000000000007b1d */ /* 0x000fe20000010000 */
[----:B------:R-:W-:-:S02]  /*6a60*/  LEA R238, P1, R23, R210, 0x1 ;  /* 0x000000d217ee7211 */ /* 0x000fc400078208ff */
[----:B------:R-:W-:Y:S01]  /*6a70*/  LEA.HI.X.SX32 R241, R18, R17, 0x1, P0 ;  /* 0x0000001112f17211 */ /* 0x000fe200000f0eff */
[----:B------:R-:W-:Y:S01]  /*6a80*/  IMAD R18, R26, 0x10, R21 ;  /* 0x000000101a127824 */ /* 0x000fe200078e0215 */
[----:B------:R-:W-:-:S03]  /*6a90*/  LEA R236, P0, R21, R210, 0x1 ;  /* 0x000000d215ec7211 */ /* 0x000fc600078008ff */
[----:B------:R-:W3:Y:S01]  /*6aa0*/  LDC R24, c[0x0][0x3d8] ;  /* 0x0000f600ff187b82 */ /* 0x000ee20000000800 */
[-C--:B------:R-:W-:Y:S01]  /*6ab0*/  LEA.HI.X.SX32 R239, R23, R17.reuse, 0x1, P1 ;  /* 0x0000001117ef7211 */ /* 0x080fe200008f0eff */
[----:B--2---:R-:W-:Y:S01]  /*6ac0*/  IMAD R20, R28, 0x8, R18 ;  /* 0x000000081c147824 */ /* 0x004fe200078e0212 */
[-C--:B------:R-:W-:Y:S01]  /*6ad0*/  LEA.HI.X.SX32 R237, R21, R17.reuse, 0x1, P0 ;  /* 0x0000001115ed7211 */ /* 0x080fe200000f0eff */
[----:B------:R-:W-:Y:S01]  /*6ae0*/  STL.64 [R1+0x58], R100 ;  /* 0x0000586401007387 */ /* 0x000fe20000100a00 */
[----:B------:R-:W-:Y:S02]  /*6af0*/  ISETP.GE.U32.AND P1, PT, R22, 0x80, PT ;  /* 0x000000801600780c */ /* 0x000fe40003f26070 */
[C---:B------:R-:W-:Y:S01]  /*6b00*/  LEA R234, P0, R15.reuse, R210, 0x1 ;  /* 0x000000d20fea7211 */ /* 0x040fe200078008ff */
[----:B------:R-:W2:Y:S01]  /*6b10*/  LDC R21, c[0x0][0x3d8] ;  /* 0x0000f600ff157b82 */ /* 0x000ea20000000800 */
[----:B------:R-:W-:Y:S01]  /*6b20*/  PRMT R31, RZ, 0x7610, R31 ;  /* 0x00007610ff1f7816 */ /* 0x000fe2000000001f */
[----:B------:R-:W-:Y:S01]  /*6b30*/  STL.64 [R1+0x50], R98 ;  /* 0x0000506201007387 */ /* 0x000fe20000100a00 */
[----:B------:R-:W-:-:S02]  /*6b40*/  LEA.HI.X.SX32 R235, R15, R17, 0x1, P0 ;  /* 0x000000110feb7211 */ /* 0x000fc400000f0eff */
[-C--:B------:R-:W-:Y:S01]  /*6b50*/  LEA R232, P0, R18, R210.reuse, 0x1 ;  /* 0x000000d212e87211 */ /* 0x080fe200078008ff */
[----:B------:R-:W-:Y:S01]  /*6b60*/  STL.64 [R1+0x48], R96 ;  /* 0x0000486001007387 */ /* 0x000fe20000100a00 */
[----:B------:R-:W-:Y:S01]  /*6b70*/  LEA R15, R22, UR9, 0x2 ;  /* 0x00000009160f7c11 */ /* 0x000fe2000f8e10ff */
[----:B------:R-:W4:Y:S01]  /*6b80*/  LDC R23, c[0x0][0x3d8] ;  /* 0x0000f600ff177b82 */ /* 0x000f220000000800 */
[-C--:B------:R-:W-:Y:S01]  /*6b90*/  LEA.HI.X.SX32 R233, R18, R17.reuse, 0x1, P0 ;  /* 0x0000001112e97211 */ /* 0x080fe200000f0eff */
[----:B------:R-:W-:Y:S01]  /*6ba0*/  IMAD R18, R30, 0x8, R20 ;  /* 0x000000081e127824 */ /* 0x000fe200078e0214 */
[CC--:B------:R-:W-:Y:S01]  /*6bb0*/  LEA R230, P0, R20.reuse, R210.reuse, 0x1 ;  /* 0x000000d214e67211 */ /* 0x0c0fe200078008ff */
[----:B------:R-:W5:Y:S01]  /*6bc0*/  @!P1 LDS R12, [R15+0x10000] ;  /* 0x010000000f0c9984 */ /* 0x000f620000000800 */
[----:B------:R-:W-:Y:S02]  /*6bd0*/  PRMT R30, RZ, 0x7610, R30 ;  /* 0x00007610ff1e7816 */ /* 0x000fe4000000001e */
[----:B------:R-:W-:Y:S01]  /*6be0*/  LEA.HI.X.SX32 R231, R20, R17, 0x1, P0 ;  /* 0x0000001114e77211 */ /* 0x000fe200000f0eff */
[----:B------:R-:W0:Y:S01]  /*6bf0*/  LDC R26, c[0x0][0x3d8] ;  /* 0x0000f600ff1a7b82 */ /* 0x000e220000000800 */
[----:B------:R-:W-:Y:S01]  /*6c00*/  LEA R228, P0, R18, R210, 0x1 ;  /* 0x000000d212e47211 */ /* 0x000fe200078008ff */
[----:B------:R-:W-:Y:S01]  /*6c10*/  STL.64 [R1+0x40], R94 ;  /* 0x0000405e01007387 */ /* 0x000fe20000100a00 */
[----:B------:R-:W-:-:S02]  /*6c20*/  PRMT R32, RZ, 0x7610, R32 ;  /* 0x00007610ff207816 */ /* 0x000fc40000000020 */
[-C--:B------:R-:W-:Y:S01]  /*6c30*/  LEA.HI.X.SX32 R229, R18, R17.reuse, 0x1, P0 ;  /* 0x0000001112e57211 */ /* 0x080fe200000f0eff */
[----:B------:R-:W-:Y:S01]  /*6c40*/  STL.64 [R1+0x38], R92 ;  /* 0x0000385c01007387 */ /* 0x000fe20000100a00 */
[----:B------:R-:W-:Y:S01]  /*6c50*/  LEA R226, P0, R19, R210, 0x1 ;  /* 0x000000d213e27211 */ /* 0x000fe200078008ff */
[----:B------:R-:W0:Y:S01]  /*6c60*/  LDC R28, c[0x0][0x3d8] ;  /* 0x0000f600ff1c7b82 */ /* 0x000e220000000800 */
[----:B------:R-:W-:Y:S01]  /*6c70*/  LEA R18, R33, R18, 0x4 ;  /* 0x0000001221127211 */ /* 0x000fe200078e20ff */
[----:B------:R-:W-:Y:S01]  /*6c80*/  STL.64 [R1+0x30], R90 ;  /* 0x0000305a01007387 */ /* 0x000fe20000100a00 */
[-C--:B------:R-:W-:Y:S01]  /*6c90*/  LEA.HI.X.SX32 R227, R19, R17.reuse, 0x1, P0 ;  /* 0x0000001113e37211 */ /* 0x080fe200000f0eff */
[----:B------:R-:W-:Y:S01]  /*6ca0*/  VIADD R19, R140, 0x1d8 ;  /* 0x000001d88c137836 */ /* 0x000fe20000000000 */
[C---:B------:R-:W-:Y:S01]  /*6cb0*/  LEA R224, P0, R18.reuse, R210, 0x1 ;  /* 0x000000d212e07211 */ /* 0x040fe200078008ff */
[----:B--2---:R-:W-:Y:S01]  /*6cc0*/  IMAD R20, R21, 0x8, R18 ;  /* 0x0000000815147824 */ /* 0x004fe200078e0212 */
[----:B------:R-:W-:Y:S01]  /*6cd0*/  PRMT R33, RZ, 0x7610, R33 ;  /* 0x00007610ff217816 */ /* 0x000fe20000000021 */
[----:B---3--:R-:W-:Y:S01]  /*6ce0*/  IMAD R19, R19, R24, RZ ;  /* 0x0000001813137224 */ /* 0x008fe200078e02ff */
[----:B------:R-:W-:Y:S01]  /*6cf0*/  LEA.HI.X.SX32 R225, R18, R17, 0x1, P0 ;  /* 0x0000001112e17211 */ /* 0x000fe200000f0eff */
[----:B----4-:R-:W-:Y:S01]  /*6d00*/  IMAD R18, R23, 0x8, R20 ;  /* 0x0000000817127824 */ /* 0x010fe200078e0214 */
[----:B------:R-:W-:Y:S01]  /*6d10*/  LEA R222, P0, R20, R210, 0x1 ;  /* 0x000000d214de7211 */ /* 0x000fe200078008ff */
[----:B------:R-:W-:Y:S01]  /*6d20*/  STL.64 [R1+0x28], R88 ;  /* 0x0000285801007387 */ /* 0x000fe20000100a00 */
[----:B------:R-:W-:-:S02]  /*6d30*/  PRMT R23, RZ, 0x7610, R23 ;  /* 0x00007610ff177816 */ /* 0x000fc40000000017 */
[-C--:B------:R-:W-:Y:S01]  /*6d40*/  LEA.HI.X.SX32 R223, R20, R17.reuse, 0x1, P0 ;  /* 0x0000001114df7211 */ /* 0x080fe200000f0eff */
[----:B------:R-:W-:Y:S01]  /*6d50*/  STL.64 [R1+0x20], R86 ;  /* 0x0000205601007387 */ /* 0x000fe20000100a00 */
[CC--:B------:R-:W-:Y:S02]  /*6d60*/  LEA R220, P0, R18.reuse, R210.reuse, 0x1 ;  /* 0x000000d212dc7211 */ /* 0x0c0fe400078008ff */
[----:B------:R-:W-:Y:S01]  /*6d70*/  PRMT R24, RZ, 0x7610, R24 ;  /* 0x00007610ff187816 */ /* 0x000fe20000000018 */
[----:B------:R-:W-:Y:S01]  /*6d80*/  STL.64 [R1+0x18], R84 ;  /* 0x0000185401007387 */ /* 0x000fe20000100a00 */
[-C--:B------:R-:W-:Y:S01]  /*6d90*/  LEA.HI.X.SX32 R221, R18, R17.reuse, 0x1, P0 ;  /* 0x0000001112dd7211 */ /* 0x080fe200000f0eff */
[----:B-1----:R-:W-:Y:S01]  /*6da0*/  IMAD R18, R25, 0x10, R18 ;  /* 0x0000001019127824 */ /* 0x002fe200078e0212 */
[CC--:B------:R-:W-:Y:S01]  /*6db0*/  LEA R218, P0, R19.reuse, R210.reuse, 0x1 ;  /* 0x000000d213da7211 */ /* 0x0c0fe200078008ff */
[----:B------:R-:W-:Y:S01]  /*6dc0*/  STL.64 [R1+0x10], R82 ;  /* 0x0000105201007387 */ /* 0x000fe20000100a00 */
[----:B------:R-:W-:Y:S01]  /*6dd0*/  PRMT R25, RZ, 0x7610, R25 ;  /* 0x00007610ff197816 */ /* 0x000fe20000000019 */
[----:B0-----:R-:W-:Y:S01]  /*6de0*/  IMAD R21, R26, 0x8, R18 ;  /* 0x000000081a157824 */ /* 0x001fe200078e0212 */
[-C--:B------:R-:W-:Y:S01]  /*6df0*/  LEA.HI.X.SX32 R219, R19, R17.reuse, 0x1, P0 ;  /* 0x0000001113db7211 */ /* 0x080fe200000f0eff */
[----:B------:R-:W-:Y:S01]  /*6e00*/  STL.64 [R1+0x8], R80 ;  /* 0x0000085001007387 */ /* 0x000fe20000100a00 */
[----:B------:R-:W-:Y:S01]  /*6e10*/  LEA R216, P0, R18, R210, 0x1 ;  /* 0x000000d212d87211 */ /* 0x000fe200078008ff */
[----:B------:R-:W-:Y:S01]  /*6e20*/  IMAD R20, R27, 0x8, R21 ;  /* 0x000000081b147824 */ /* 0x000fe200078e0215 */
[----:B------:R-:W-:Y:S01]  /*6e30*/  IADD3 R19, PT, PT, R140, 0x1f8, RZ ;  /* 0x000001f88c137810 */ /* 0x000fe20007ffe0ff */
[----:B------:R-:W-:Y:S01]  /*6e40*/  STL.64 [R1], R78 ;  /* 0x0000004e01007387 */ /* 0x000fe20000100a00 */
[----:B------:R-:W-:-:S02]  /*6e50*/  LEA.HI.X.SX32 R217, R18, R17, 0x1, P0 ;  /* 0x0000001112d97211 */ /* 0x000fc400000f0eff */
[----:B------:R-:W-:Y:S01]  /*6e60*/  LEA R214, P0, R21, R210, 0x1 ;  /* 0x000000d215d67211 */ /* 0x000fe200078008ff */
[----:B------:R-:W-:Y:S01]  /*6e70*/  IMAD R18, R19, R28, RZ ;  /* 0x0000001c13127224 */ /* 0x000fe200078e02ff */
[----:B------:R-:W-:Y:S01]  /*6e80*/  PRMT R26, RZ, 0x7610, R26 ;  /* 0x00007610ff1a7816 */ /* 0x000fe2000000001a */
[----:B-----5:R-:W0:Y:S01]  /*6e90*/  SHFL.BFLY PT, R19, R12, 0x1, 0x1f ;  /* 0x0c201f000c137f89 */ /* 0x020e2200000e0000 */
[-C--:B------:R-:W-:Y:S02]  /*6ea0*/  LEA.HI.X.SX32 R215, R21, R17.reuse, 0x1, P0 ;  /* 0x0000001115d77211 */ /* 0x080fe400000f0eff */
[C---:B------:R-:W-:Y:S02]  /*6eb0*/  LEA R212, P0, R20.reuse, R210, 0x1 ;  /* 0x000000d214d47211 */ /* 0x040fe400078008ff */
[----:B------:R-:W-:Y:S02]  /*6ec0*/  PRMT R21, RZ, 0x7610, R21 ;  /* 0x00007610ff157816 */ /* 0x000fe40000000015 */
[----:B------:R-:W-:-:S02]  /*6ed0*/  LEA.HI.X.SX32 R213, R20, R17, 0x1, P0 ;  /* 0x0000001114d57211 */ /* 0x000fc400000f0eff */
[C---:B------:R-:W-:Y:S02]  /*6ee0*/  LEA R210, P0, R18.reuse, R210, 0x1 ;  /* 0x000000d212d27211 */ /* 0x040fe400078008ff */
[----:B------:R-:W-:Y:S02]  /*6ef0*/  PRMT R20, RZ, 0x7610, R20 ;  /* 0x00007610ff147816 */ /* 0x000fe40000000014 */
[----:B------:R-:W-:Y:S02]  /*6f00*/  LEA.HI.X.SX32 R211, R18, R17, 0x1, P0 ;  /* 0x0000001112d37211 */ /* 0x000fe400000f0eff */
[----:B------:R-:W-:Y:S02]  /*6f10*/  LOP3.LUT P0, RZ, R77, 0x1, RZ, 0xc0, !PT ;  /* 0x000000014dff7812 */ /* 0x000fe4000780c0ff */
[----:B------:R-:W-:Y:S02]  /*6f20*/  PRMT R18, RZ, 0x7610, R18 ;  /* 0x00007610ff127816 */ /* 0x000fe40000000012 */
[----:B------:R-:W-:-:S02]  /*6f30*/  ISETP.LT.U32.AND P0, PT, R22, 0x80, !P0 ;  /* 0x000000801600780c */ /* 0x000fc40004701070 */
[----:B------:R-:W-:Y:S02]  /*6f40*/  PRMT R22, RZ, 0x7610, R22 ;  /* 0x00007610ff167816 */ /* 0x000fe40000000016 */
[----:B------:R-:W-:Y:S02]  /*6f50*/  PRMT R27, RZ, 0x7610, R27 ;  /* 0x00007610ff1b7816 */ /* 0x000fe4000000001b */
[----:B0-----:R-:W-:Y:S02]  /*6f60*/  FMNMX R19, R12, R19, !PT ;  /* 0x000000130c137209 */ /* 0x001fe40007800000 */
[----:B------:R-:W-:Y:S02]  /*6f70*/  LEA R12, R16, UR9, 0x2 ;  /* 0x00000009100c7c11 */ /* 0x000fe4000f8e10ff */
[----:B------:R-:W-:Y:S02]  /*6f80*/  PRMT R28, RZ, 0x7610, R28 ;  /* 0x00007610ff1c7816 */ /* 0x000fe4000000001c */
[----:B------:R-:W-:Y:S01]  /*6f90*/  PRMT R34, RZ, 0x7610, R34 ;  /* 0x00007610ff227816 */ /* 0x000fe20000000022 */
[----:B------:R0:W-:Y:S01]  /*6fa0*/  @P0 STS [R15+0x10000], R19 ;  /* 0x010000130f000388 */ /* 0x0001e20000000800 */
[----:B------:R-:W-:-:S02]  /*6fb0*/  PRMT R35, RZ, 0x7610, R35 ;  /* 0x00007610ff237816 */ /* 0x000fc40000000023 */
[----:B------:R-:W-:Y:S01]  /*6fc0*/  PRMT R36, RZ, 0x7610, R36 ;  /* 0x00007610ff247816 */ /* 0x000fe20000000024 */
[----:B------:R-:W-:Y:S01]  /*6fd0*/  BAR.SYNC.DEFER_BLOCKING 0x0 ;  /* 0x0000000000007b1d */ /* 0x000fe20000010000 */
[----:B------:R-:W-:Y:S02]  /*6fe0*/  PRMT R37, RZ, 0x7610, R37 ;  /* 0x00007610ff257816 */ /* 0x000fe40000000025 */
[----:B------:R-:W-:Y:S02]  /*6ff0*/  PRMT R38, RZ, 0x7610, R38 ;  /* 0x00007610ff267816 */ /* 0x000fe40000000026 */
[----:B------:R-:W-:Y:S02]  /*7000*/  PRMT R39, RZ, 0x7610, R39 ;  /* 0x00007610ff277816 */ /* 0x000fe40000000027 */
[----:B0-----:R-:W-:Y:S02]  /*7010*/  PRMT R19, RZ, 0x7610, R19 ;  /* 0x00007610ff137816 */ /* 0x001fe40000000013 */
[----:B------:R-:W-:-:S02]  /*7020*/  PRMT R40, RZ, 0x7610, R40 ;  /* 0x00007610ff287816 */ /* 0x000fc40000000028 */
[----:B------:R-:W-:Y:S02]  /*7030*/  PRMT R41, RZ, 0x7610, R41 ;  /* 0x00007610ff297816 */ /* 0x000fe40000000029 */
[----:B------:R-:W-:Y:S02]  /*7040*/  PRMT R42, RZ, 0x7610, R42 ;  /* 0x00007610ff2a7816 */ /* 0x000fe4000000002a */
[----:B------:R-:W-:Y:S02]  /*7050*/  PRMT R43, RZ, 0x7610, R43 ;  /* 0x00007610ff2b7816 */ /* 0x000fe4000000002b */
[----:B------:R-:W-:Y:S02]  /*7060*/  PRMT R44, RZ, 0x7610, R44 ;  /* 0x00007610ff2c7816 */ /* 0x000fe4000000002c */
[----:B------:R-:W-:Y:S02]  /*7070*/  PRMT R45, RZ, 0x7610, R45 ;  /* 0x00007610ff2d7816 */ /* 0x000fe4000000002d */
[----:B------:R-:W-:-:S02]  /*7080*/  PRMT R46, RZ, 0x7610, R46 ;  /* 0x00007610ff2e7816 */ /* 0x000fc4000000002e */
[----:B------:R-:W-:Y:S01]  /*7090*/  PRMT R47, RZ, 0x7610, R47 ;  /* 0x00007610ff2f7816 */ /* 0x000fe2000000002f */
[----:B------:R-:W0:Y:S01]  /*70a0*/  LDS R133, [R12+0x10000] ;  /* 0x010000000c857984 */ /* 0x000e220000000800 */
[----:B------:R-:W-:Y:S02]  /*70b0*/  PRMT R48, RZ, 0x7610, R48 ;  /* 0x00007610ff307816 */ /* 0x000fe40000000030 */
[----:B------:R-:W-:Y:S01]  /*70c0*/  PRMT R49, RZ, 0x7610, R49 ;  /* 0x00007610ff317816 */ /* 0x000fe20000000031 */
[----:B------:R-:W-:Y:S01]  /*70d0*/  BAR.SYNC.DEFER_BLOCKING 0x0 ;  /* 0x0000000000007b1d */ /* 0x000fe20000010000 */
[----:B------:R-:W-:Y:S02]  /*70e0*/  PRMT R50, RZ, 0x7610, R50 ;  /* 0x00007610ff327816 */ /* 0x000fe40000000032 */
[----:B------:R-:W-:Y:S02]  /*70f0*/  PRMT R52, RZ, 0x7610, R52 ;  /* 0x00007610ff347816 */ /* 0x000fe40000000034 */
[----:B0-----:R-:W-:-:S05]  /*7100*/  FMNMX R133, R133, -INF , !PT ;  /* 0xff80000085857809 */ /* 0x001fca0007800000 */
[-CC-:B------:R-:W-:Y:S01]  /*7110*/  FFMA R4, R4, R13.reuse, -R133.reuse ;  /* 0x0000000d04047223 */ /* 0x180fe20000000885 */
[-CC-:B------:R-:W-:Y:S01]  /*7120*/  FFMA R5, R5, R13.reuse, -R133.reuse ;  /* 0x0000000d05057223 */ /* 0x180fe20000000885 */
[-CC-:B------:R-:W-:Y:S01]  /*7130*/  FFMA R6, R6, R13.reuse, -R133.reuse ;  /* 0x0000000d06067223 */ /* 0x180fe20000000885 */
[-CC-:B------:R-:W-:Y:S01]  /*7140*/  FFMA R7, R7, R13.reuse, -R133.reuse ;  /* 0x0000000d07077223 */ /* 0x180fe20000000885 */
[----:B------:R-:W-:Y:S01]  /*7150*/  FMUL R4, R4, 1.4426950216293334961 ;  /* 0x3fb8aa3b04047820 */ /* 0x000fe20000400000 */
[----:B------:R-:W-:Y:S01]  /*7160*/  FMUL R5, R5, 1.4426950216293334961 ;  /* 0x3fb8aa3b05057820 */ /* 0x000fe20000400000 */
[----:B------:R-:W-:Y:S01]  /*7170*/  FMUL R6, R6, 1.4426950216293334961 ;  /* 0x3fb8aa3b06067820 */ /* 0x000fe20000400000 */
[----:B------:R-:W-:Y:S01]  /*7180*/  FMUL R7, R7, 1.4426950216293334961 ;  /* 0x3fb8aa3b07077820 */ /* 0x000fe20000400000 */
[-CC-:B------:R-:W-:Y:S01]  /*7190*/  FFMA R8, R8, R13.reuse, -R133.reuse ;  /* 0x0000000d08087223 */ /* 0x180fe20000000885 */
[-CC-:B------:R-:W-:Y:S01]  /*71a0*/  FFMA R9, R9, R13.reuse, -R133.reuse ;  /* 0x0000000d09097223 */ /* 0x180fe20000000885 */
[----:B------:R-:W-:Y:S01]  /*71b0*/  MUFU.EX2 R4, R4 ;  /* 0x0000000400047308 */ /* 0x000fe20000000800 */
[----:B------:R-:W-:Y:S01]  /*71c0*/  FFMA R10, R10, R13, -R133 ;  /* 0x0000000d0a0a7223 */ /* 0x000fe20000000885 */
[----:B------:R-:W-:Y:S01]  /*71d0*/  FMUL R8, R8, 1.4426950216293334961 ;  /* 0x3fb8aa3b08087820 */ /* 0x000fe20000400000 */
[----:B------:R-:W-:-:S02]  /*71e0*/  FMUL R9, R9, 1.4426950216293334961 ;  /* 0x3fb8aa3b09097820 */ /* 0x000fc40000400000 */
[----:B------:R-:W-:Y:S01]  /*71f0*/  FMUL R16, R10, 1.4426950216293334961 ;  /* 0x3fb8aa3b0a107820 */ /* 0x000fe20000400000 */
[----:B------:R-:W-:Y:S02]  /*7200*/  FFMA R10, R11, R13, -R133 ;  /* 0x0000000d0b0a7223 */ /* 0x000fe40000000885 */
[----:B------:R-:W0:Y:S02]  /*7210*/  MUFU.EX2 R5, R5 ;  /* 0x0000000500057308 */ /* 0x000e240000000800 */
[----:B------:R-:W-:-:S06]  /*7220*/  FMUL R10, R10, 1.4426950216293334961 ;  /* 0x3fb8aa3b0a0a7820 */ /* 0x000fcc0000400000 */
[----:B------:R-:W1:Y:S08]  /*7230*/  MUFU.EX2 R6, R6 ;  /* 0x0000000600067308 */ /* 0x000e700000000800 */
[----:B------:R-:W2:Y:S08]  /*7240*/  MUFU.EX2 R7, R7 ;  /* 0x0000000700077308 */ /* 0x000eb00000000800 */
[----:B------:R-:W3:Y:S08]  /*7250*/  MUFU.EX2 R8, R8 ;  /* 0x0000000800087308 */ /* 0x000ef00000000800 */
[----:B------:R-:W4:Y:S08]  /*7260*/  MUFU.EX2 R9, R9 ;  /* 0x0000000900097308 */ /* 0x000f300000000800 */
[----:B------:R0:W5:Y:S08]  /*7270*/  MUFU.EX2 R11, R16 ;  /* 0x00000010000b7308 */ /* 0x0001700000000800 */
[----:B------:R-:W4:Y:S01]  /*7280*/  MUFU.EX2 R10, R10 ;  /* 0x0000000a000a7308 */ /* 0x000f220000000800 */
[----:B0-----:R-:W-:-:S04]  /*7290*/  FADD R16, R4, R5 ;  /* 0x0000000504107221 */ /* 0x001fc80000000000 */
[----:B-1----:R-:W-:-:S04]  /*72a0*/  FADD R16, R6, R16 ;  /* 0x0000001006107221 */ /* 0x002fc80000000000 */
[----:B--2---:R-:W-:-:S04]  /*72b0*/  FADD R16, R7, R16 ;  /* 0x0000001007107221 */ /* 0x004fc80000000000 */
[----:B---3--:R-:W-:-:S04]  /*72c0*/  FADD R16, R8, R16 ;  /* 0x0000001008107221 */ /* 0x008fc80000000000 */
[----:B----4-:R-:W-:-:S04]  /*72d0*/  FADD R16, R9, R16 ;  /* 0x0000001009107221 */ /* 0x010fc80000000000 */
[----:B-----5:R-:W-:-:S04]  /*72e0*/  FADD R16, R11, R16 ;  /* 0x000000100b107221 */ /* 0x020fc80000000000 */
[----:B------:R-:W-:-:S05]  /*72f0*/  FADD R16, R10, R16 ;  /* 0x000000100a107221 */ /* 0x000fca0000000000 */
[----:B------:R-:W0:Y:S02]  /*7300*/  SHFL.BFLY PT, R17, R16, 0x10, 0x1f ;  /* 0x0e001f0010117f89 */ /* 0x000e2400000e0000 */
[----:B0-----:R-:W-:Y:S01]  /*7310*/  FADD R17, R16, R17 ;  /* 0x0000001110117221 */ /* 0x001fe20000000000 */
[----:B------:R-:W-:-:S04]  /*7320*/  PRMT R16, RZ, 0x7610, R16 ;  /* 0x00007610ff107816 */ /* 0x000fc80000000010 */
[----:B------:R0:W-:Y:S01]  /*7330*/  @!P2 STS [R14+0x10000], R17 ;  /* 0x010000110e00a388 */ /* 0x0001e20000000800 */
[----:B------:R-:W-:Y:S01]  /*7340*/  BAR.SYNC.DEFER_BLOCKING 0x0 ;  /* 0x0000000000007b1d */ /* 0x000fe20000010000 */
[----:B0-----:R-:W-:-:S05]  /*7350*/  PRMT R17, RZ, 0x7610, R17 ;  /* 0x00007610ff117816 */ /* 0x001fca0000000011 */
[----:B------:R-:W0:Y:S04]  /*7360*/  @!P1 LDS R13, [R15+0x10000] ;  /* 0x010000000f0d9984 */ /* 0x000e280000000800 */
[----:B0-----:R-:W0:Y:S02]  /*7370*/  SHFL.BFLY PT, R14, R13, 0x1, 0x1f ;  /* 0x0c201f000d0e7f89 */ /* 0x001e2400000e0000 */
[----:B0-----:R-:W-:Y:S01]  /*7380*/  FADD R14, R13, R14 ;  /* 0x0000000e0d0e7221 */ /* 0x001fe20000000000 */
[----:B------:R-:W-:-:S04]  /*7390*/  PRMT R13, RZ, 0x7610, R13 ;  /* 0x00007610ff0d7816 */ /* 0x000fc8000000000d */
[----:B------:R0:W-:Y:S01]  /*73a0*/  @P0 STS [R15+0x10000], R14 ;  /* 0x0100000e0f000388 */ /* 0x0001e20000000800 */
[----:B------:R-:W-:Y:S01]  /*73b0*/  BAR.SYNC.DEFER_BLOCKING 0x0 ;  /* 0x0000000000007b1d */ /* 0x000fe20000010000 */
[----:B0-----:R-:W-:Y:S02]  /*73c0*/  PRMT R14, RZ, 0x7610, R14 ;  /* 0x00007610ff0e7816 */ /* 0x001fe4000000000e */
[----:B------:R-:W-:-:S03]  /*73d0*/  PRMT R15, RZ, 0x7610, R15 ;  /* 0x00007610ff0f7816 */ /* 0x000fc6000000000f */
[----:B------:R-:W2:Y:S04]  /*73e0*/  @P4 LDG.E.U16 R13, desc[UR10][R172.64] ;  /* 0x0000000aac0d4981 */ /* 0x000ea8000c1e1500 */
[----:B------:R-:W3:Y:S04]  /*73f0*/  @P4 LDG.E.U16 R14, desc[UR10][R170.64] ;  /* 0x0000000aaa0e4981 */ /* 0x000ee8000c1e1500 */
[----:B------:R-:W4:Y:S04]  /*7400*/  @P4 LDG.E.U16 R15, desc[UR10][R168.64] ;  /* 0x0000000aa80f4981 */ /* 0x000f28000c1e1500 */
[----:B------:R-:W5:Y:S04]  /*7410*/  @P4 LDG.E.U16 R16, desc[UR10][R166.64] ;  /* 0x0000000aa6104981 */ /* 0x000f68000c1e1500 */
        /* <DEDUP_REMOVED lines=11> */
[----:B------:R0:W5:Y:S04]  /*74d0*/  @P4 LDG.E.U16 R28, desc[UR10][R142.64] ;  /* 0x0000000a8e1c4981 */ /* 0x000168000c1e1500 */
        /* <DEDUP_REMOVED lines=47> */
[----:B------:R-:W5:Y:S01]  /*77d0*/  @P4 LDG.E.U16 R76, desc[UR10][R210.64] ;  /* 0x0000000ad24c4981 */ /* 0x000f62000c1e1500 */
[----:B------:R-:W-:-:S02]  /*77e0*/  R2UR UR13, R0 ;  /* 0x00000000000d72ca */ /* 0x000fc400000e0000 */
[----:B------:R-:W-:Y:S01]  /*77f0*/  F2FP.BF16.F32.PACK_AB R4, R5, R4 ;  /* 0x000000040504723e */ /* 0x000fe200000010ff */
[----:B0-----:R0:W1:Y:S01]  /*7800*/  LDS R142, [R12+0x10000] ;  /* 0x010000000c8e7984 */ /* 0x0010620000000800 */
[----:B------:R-:W-:Y:S02]  /*7810*/  F2FP.BF16.F32.PACK_AB R5, R7, R6 ;  /* 0x000000060705723e */ /* 0x000fe400000010ff */
[----:B------:R-:W-:Y:S01]  /*7820*/  F2FP.BF16.F32.PACK_AB R6, R9, R8 ;  /* 0x000000080906723e */ /* 0x000fe200000010ff */
[----:B------:R-:W-:Y:S01]  /*7830*/  BAR.SYNC.DEFER_BLOCKING 0x0 ;  /* 0x0000000000007b1d */ /* 0x000fe20000010000 */
[----:B------:R-:W-:Y:S01]  /*7840*/  F2FP.BF16.F32.PACK_AB R7, R10, R11 ;  /* 0x0000000b0a07723e */ /* 0x000fe200000010ff */
[----:B0-----:R-:W-:-:S04]  /*7850*/  FADD R12, -R133, -INF ;  /* 0xff800000850c7421 */ /* 0x001fc80000000100 */
[----:B------:R-:W-:Y:S01]  /*7860*/  ULEA UR12, UR12, UR13, 0x1 ;  /* 0x0000000d0c0c7291 */ /* 0x000fe2000f8e08ff */
[----:B------:R-:W-:-:S05]  /*7870*/  FMUL R12, R12, 1.4426950216293334961 ;  /* 0x3fb8aa3b0c0c7820 */ /* 0x000fca0000400000 */
[----:B------:R-:W-:Y:S01]  /*7880*/  IMAD.U32 R77, RZ, RZ, UR12 ;  /* 0x0000000cff4d7e24 */ /* 0x000fe2000f8e00ff */
[----:B------:R0:W0:Y:S04]  /*7890*/  MUFU.EX2 R0, R12 ;  /* 0x0000000c00007308 */ /* 0x0000280000000800 */
[----:B------:R0:W-:Y:S04]  /*78a0*/  STL [R1+0x160], R77 ;  /* 0x0001604d01007387 */ /* 0x0001e80000100800 */
[----:B--2---:R2:W-:Y:S04]  /*78b0*/  STS.U16 [R132+UR9+0x10000], R13 ;  /* 0x0100000d84007988 */ /* 0x0045e80008000409 */
[----:B---3--:R2:W-:Y:S04]  /*78c0*/  STS.U16 [R132+UR9+0x10200], R14 ;  /* 0x0102000e84007988 */ /* 0x0085e80008000409 */
[----:B----4-:R2:W-:Y:S04]  /*78d0*/  STS.U16 [R132+UR9+0x10400], R15 ;  /* 0x0104000f84007988 */ /* 0x0105e80008000409 */
[----:B-----5:R2:W-:Y:S04]  /*78e0*/  STS.U16 [R132+UR9+0x10600], R16 ;  /* 0x0106001084007988 */ /* 0x0205e80008000409 */
[----:B------:R2:W-:Y:S04]  /*78f0*/  STS.U16 [R132+UR9+0x10800], R17 ;  /* 0x0108001184007988 */ /* 0x0005e80008000409 */
        /* <DEDUP_REMOVED lines=58> */
[----:B------:R2:W-:Y:S01]  /*7ca0*/  STS.U16 [R132+UR9+0x17e00], R76 ;  /* 0x017e004c84007988 */ /* 0x0005e20008000409 */
[----:B01----:R-:W-:Y:S05]  /*7cb0*/  @!P4 BRA `(.L_x_9) ;  /* 0x00000000000cc947 */ /* 0x003fea0003800000 */
[----:B------:R-:W-:-:S13]  /*7cc0*/  R2UR UR12, R77 ;  /* 0x000000004d0c72ca */ /* 0x000fda00000e0000 */
[----:B------:R0:W-:Y:S01]  /*7cd0*/  STTM.16dp32bit_t0_t15.x4 tmem[UR12], R4 ;  /* 0x00000004000079ed */ /* 0x0001e2000890000c */
[----:B------:R0:W-:Y:S02]  /*7ce0*/  STTM.16dp32bit_t16_t31.x4 tmem[UR12+0x4], R4 ;  /* 0x00000404000079ed */ /* 0x0001e4000892000c */
.L_x_9:
[----:B------:R-:W1:Y:S02]  /*7cf0*/  FENCE.VIEW.ASYNC.T ;  /* 0x00000000000073c6 */ /* 0x000e640000000200 */
[----:B-1----:R-:W-:Y:S01]  /*7d00*/  BAR.SYNC.DEFER_BLOCKING 0x0 ;  /* 0x0000000000007b1d */ /* 0x002fe20000010000 */
[----:B------:R-:W-:-:S05]  /*7d10*/  FADD R142, R0, R142 ;  /* 0x0000008e008e7221 */ /* 0x000fca0000000000 */
[----:B0-2---:R-:W0:Y:S01]  /*7d20*/  LDTM.x128 R4, tmem[UR6] ;  /* 0x00000006000479ee */ /* 0x005e2200083c0000 */
[----:B------:R-:W-:Y:S01]  /*7d30*/  NOP ;  /* 0x0000000000007918 */ /* 0x000fe20000000000 */
[----:B------:R-:W-:Y:S05]  /*7d40*/  @!P4 BRA `(.L_x_10) ;  /* 0x000000080004c947 */ /* 0x000fea0003800000 */
[C---:B0-----:R-:W-:Y:S01]  /*7d50*/  FMUL R4, R0.reuse, R4 ;  /* 0x0000000400047220 */ /* 0x041fe20000400000 */
[C---:B------:R-:W-:Y:S01]  /*7d60*/  FMUL R5, R0.reuse, R5 ;  /* 0x0000000500057220 */ /* 0x040fe20000400000 */
        /* <DEDUP_REMOVED lines=125> */
[----:B------:R-:W-:-:S04]  /*8540*/  FMUL R131, R0, R131 ;  /* 0x0000008300837220 */ /* 0x000fc80000400000 */
[----:B------:R1:W-:Y:S03]  /*8550*/  STTM.x128 tmem[UR6], R4 ;  /* 0x00000004000079ed */ /* 0x0003e600083c0006 */
.L_x_10:
[----:B01----:R0:W5:Y:S01]  /*8560*/  LDL R7, [R1+0x33c] ;  /* 0x00033c0001077983 */ /* 0x0031620000100800 */
[----:B------:R-:W1:Y:S01]  /*8570*/  LDC R0, c[0x0][0x3f0] ;  /* 0x0000fc00ff007b82 */ /* 0x000e620000000800 */
[----:B------:R-:W2:Y:S07]  /*8580*/  FENCE.VIEW.ASYNC.T ;  /* 0x00000000000073c6 */ /* 0x000eae0000000200 */
[----:B--2---:R-:W-:Y:S01]  /*8590*/  BAR.SYNC.DEFER_BLOCKING 0x0 ;  /* 0x0000000000007b1d */ /* 0x004fe20000010000 */
[----:B-1----:R-:W-:-:S05]  /*85a0*/  VIADD R6, R0, 0xffffffe0 ;  /* 0xffffffe000067836 */ /* 0x002fca0000000000 */
[----:B------:R1:W-:Y:S06]  /*85b0*/  MEMBAR.ALL.CTA ;  /* 0x0000000000007992 */ /* 0x0003ec0000008000 */
[----:B-1----:R-:W1:Y:S02]  /*85c0*/  FENCE.VIEW.ASYNC.S ;  /* 0x00000000000073c6 */ /* 0x002e640000000000 */
[----:B-1----:R-:W-:Y:S06]  /*85d0*/  BAR.SYNC.DEFER_BLOCKING 0x0 ;  /* 0x0000000000007b1d */ /* 0x002fec0000010000 */
[----:B0-----:R-:W-:Y:S05]  /*85e0*/  @!P5 BRA `(.L_x_11) ;  /* 0x000000000094d947 */ /* 0x001fea0003800000 */
[----:B-----5:R-:W-:Y:S01]  /*85f0*/  VIADD R0, R7, 0x10000 ;  /* 0x0001000007007836 */ /* 0x020fe20000000000 */
[----:B------:R-:W-:Y:S01]  /*8600*/  ELECT P6, URZ, PT ;  /* 0x0000000000ff782f */ /* 0x000fe200038c0000 */
[----:B------:R-:W-:Y:S01]  /*8610*/  IMAD.MOV.U32 R139, RZ, RZ, RZ ;  /* 0x000000ffff8b7224 */ /* 0x000fe200078e00ff */
[----:B------:R-:W-:Y:S02]  /*8620*/  UIADD3 UR13, UPT, UPT, UR8, 0x100000, URZ ;  /* 0x00100000080d7890 */ /* 0x000fe4000fffe0ff */
[----:B------:R-:W-:Y:S01]  /*8630*/  SHF.R.U32.HI R0, RZ, 0x4, R0 ;  /* 0x00000004ff007819 */ /* 0x000fe20000011600 */
[----:B------:R-:W-:Y:S02]  /*8640*/  UIADD3 UR19, UPT, UPT, UR8, 0x100000, URZ ;  /* 0x0010000008137890 */ /* 0x000fe4000fffe0ff */
[----:B------:R-:W-:Y:S01]  /*8650*/  UIADD3 UR30, UPT, UPT, UR8, 0x128, URZ ;  /* 0x00000128081e7890 */ /* 0x000fe2000fffe0ff */
[----:B------:R-:W-:Y:S01]  /*8660*/  SGXT.U32 R0, R0, 0xe ;  /* 0x0000000e0000781a */ /* 0x000fe20000000000 */
[----:B------:R-:W-:Y:S01]  /*8670*/  UMOV UR24, 0x0 ;  /* 0x0000000000187882 */ /* 0x000fe20000000000 */
[----:B------:R-:W-:Y:S01]  /*8680*/  UMOV UR25, 0x4400490 ;  /* 0x0440049000197882 */ /* 0x000fe20000000000 */
[----:B------:R-:W-:Y:S01]  /*8690*/  UMOV UR26, 0x0 ;  /* 0x00000000001a7882 */ /* 0x000fe20000000000 */
[C---:B------:R-:W-:Y:S01]  /*86a0*/  R2UR UR12, R0.reuse ;  /* 0x00000000000c72ca */ /* 0x040fe200000e0000 */
[----:B------:R-:W-:Y:S01]  /*86b0*/  @P6 IMAD.MOV.U32 R5, RZ, RZ, -0x7fffbfe0 ;  /* 0x80004020ff056424 */ /* 0x000fe200078e00ff */
[----:B------:R-:W-:Y:S01]  /*86c0*/  IADD3 R0, P5, PT, R0, 0x2, RZ ;  /* 0x0000000200007810 */ /* 0x000fe20007fbe0ff */
[----:B------:R-:W-:Y:S01]  /*86d0*/  UMOV UR27, 0x4400490 ;  /* 0x04400490001b7882 */ /* 0x000fe20000000000 */
[----:B------:R-:W-:Y:S01]  /*86e0*/  UMOV UR28, 0x0 ;  /* 0x00000000001c7882 */ /* 0x000fe20000000000 */
[----:B------:R-:W-:Y:S01]  /*86f0*/  UMOV UR29, 0x4400490 ;  /* 0x04400490001d7882 */ /* 0x000fe20000000000 */
[----:B------:R-:W-:Y:S01]  /*8700*/  R2UR UR22, R0 ;  /* 0x00000000001672ca */ /* 0x000fe200000e0000 */
[----:B------:R-:W-:Y:S01]  /*8710*/  UMOV UR32, 0x0 ;  /* 0x0000000000207882 */ /* 0x000fe20000000000 */
[----:B------:R-:W-:Y:S01]  /*8720*/  @P6 MOV R0, R138 ;  /* 0x0000008a00006202 */ /* 0x000fe20000000f00 */
[----:B------:R-:W-:Y:S01]  /*8730*/  UMOV UR33, 0x4400490 ;  /* 0x0440049000217882 */ /* 0x000fe20000000000 */
[----:B------:R-:W-:-:S02]  /*8740*/  @P6 R2UR UR21, R5 ;  /* 0x00000000051562ca */ /* 0x000fc400000e0000 */
[----:B------:R-:W-:Y:S01]  /*8750*/  @P6 R2UR UR18, R0 ;  /* 0x00000000001262ca */ /* 0x000fe200000e0000 */
[----:B------:R-:W-:Y:S01]  /*8760*/  IMAD.MOV.U32 R0, RZ, RZ, RZ ;  /* 0x000000ffff007224 */ /* 0x000fe200078e00ff */
[----:B------:R-:W-:Y:S01]  /*8770*/  MOV R4, UR12 ;  /* 0x0000000c00047c02 */ /* 0x000fe20008000f00 */
[----:B------:R-:W-:-:S03]  /*8780*/  UIADD3 UR12, UPT, UPT, UR8, 0x128, URZ ;  /* 0x00000128080c7890 */ /* 0x000fc6000fffe0ff */
[----:B------:R-:W-:Y:S02]  /*8790*/  IADD3.X R0, PT, PT, R0, -0x7fffbfe0, RZ, P5, !PT ;  /* 0x8000402000007810 */ /* 0x000fe40002ffe4ff */
[----:B------:R-:W-:Y:S02]  /*87a0*/  @P6 R2UR UR20, R4 ;  /* 0x00000000041462ca */ /* 0x000fe400000e0000 */
[----:B------:R-:W-:-:S11]  /*87b0*/  R2UR UR23, R0 ;  /* 0x00000000001772ca */ /* 0x000fd600000e0000 */
[----:B------:R0:W-:Y:S02]  /*87c0*/  UTCHMMA tmem[UR4], gdesc[UR20], tmem[UR8], tmem[UR24], idesc[UR25], UPT ;  /* 0x00ff1814040079ea */ /* 0x0001e4000b800008 */
[----:B------:R-:W-:Y:S02]  /*87d0*/  UIADD3.64 UR14, UPT, UPT, UR22, 0x3fe, URZ ;  /* 0x000003fe160e7897 */ /* 0x000fe4000fffe0ff */
[----:B------:R0:W-:Y:S01]  /*87e0*/  UTCHMMA tmem[UR12], gdesc[UR22], tmem[UR8], tmem[UR26], idesc[UR27], UPT ;  /* 0x00ff1a160c0079ea */ /* 0x0001e2000b800008 */
[----:B------:R-:W-:-:S06]  /*87f0*/  UIADD3.64 UR16, UPT, UPT, UR22, 0x400, URZ ;  /* 0x0000040016107897 */ /* 0x000fcc000fffe0ff */
[----:B------:R0:W-:Y:S03]  /*8800*/  UTCHMMA tmem[UR4], gdesc[UR14], tmem[UR13], tmem[UR28], idesc[UR29], UPT ;  /* 0x00ff1c0e040079ea */ /* 0x0001e6000b80000d */
[----:B------:R0:W-:Y:S01]  /*8810*/  UTCHMMA tmem[UR30], gdesc[UR16], tmem[UR19], tmem[UR32], idesc[UR33], UPT ;  /* 0x00ff20101e0079ea */ /* 0x0001e2000b800013 */
[----:B------:R0:W-:Y:S01]  /*8820*/  UTCBAR [UR18], URZ ;  /* 0x000000ff120073e9 */ /* 0x0001e200080000ff */
[----:B------:R-:W-:Y:S01]  /*8830*/  NOP ;  /* 0x0000000000007918 */ /* 0x000fe20000000000 */
.L_x_11:
[----:B------:R-:W-:Y:S01]  /*8840*/  ISETP.GE.AND P5, PT, R6, 0x1, PT ;  /* 0x000000010600780c */ /* 0x000fe20003fa6270 */
[----:B------:R-:W-:Y:S01]  /*8850*/  IMAD.MOV.U32 R12, RZ, RZ, RZ ;  /* 0x000000ffff0c7224 */ /* 0x000fe200078e00ff */
[----:B------:R-:W-:Y:S02]  /*8860*/  FSEL R133, R133, -INF , P4 ;  /* 0xff80000085857808 */ /* 0x000fe40002000000 */
[----:B------:R-:W-:-:S09]  /*8870*/  FSEL R142, R142, 1, P4 ;  /* 0x3f8000008e8e7808 */ /* 0x000fd20002000000 */
[----:B------:R-:W-:Y:S05]  /*8880*/  @!P5 BRA `(.L_x_12) ;  /* 0x0000004c0018d947 */ /* 0x000fea0003800000 */
[----:B------:R-:W-:Y:S01]  /*8890*/  SHF.R.U32.HI R2, RZ, 0x4, R2 ;  /* 0x00000004ff027819 */ /* 0x000fe20000011602 */
[----:B------:R-:W1:Y:S01]  /*88a0*/  LDC R4, c[0x0][0x3c4] ;  /* 0x0000f100ff047b82 */ /* 0x000e620000000800 */
[----:B------:R-:W-:Y:S01]  /*88b0*/  HFMA2 R139, -RZ, RZ, 0, 0 ;  /* 0x00000000ff8b7431 */ /* 0x000fe200000001ff */
[----:B------:R-:W-:Y:S01]  /*88c0*/  R2UR UR7, R138 ;  /* 0x000000008a0772ca */ /* 0x000fe200000e0000 */
[----:B------:R-:W-:Y:S01]  /*88d0*/  IMAD.MOV.U32 R138, RZ, RZ, 0x1 ;  /* 0x00000001ff8a7424 */ /* 0x000fe200078e00ff */
[----:B------:R-:W-:Y:S02]  /*88e0*/  SGXT.U32 R0, R2, 0xe ;  /* 0x0000000e0200781a */ /* 0x000fe40000000000 */
[----:B------:R-:W-:Y:S02]  /*88f0*/  CS2R R2, SRZ ;  /* 0x0000000000027805 */ /* 0x000fe4000001ff00 */
[----:B------:R-:W-:Y:S01]  /*8900*/  ISETP.NE.U32.AND P4, PT, R140, RZ, PT ;  /* 0x000000ff8c00720c */ /* 0x000fe20003f85070 */
[----:B------:R-:W-:Y:S01]  /*8910*/  IMAD.MOV.U32 R12, RZ, RZ, RZ ;  /* 0x000000ffff0c7224 */ /* 0x000fe200078e00ff */
[----:B------:R2:W-:Y:S01]  /*8920*/  STL [R1+0x158], R0 ;  /* 0x0001580001007387 */ /* 0x0005e20000100800 */
[----:B------:R-:W-:Y:S01]  /*8930*/  IMAD.MOV.U32 R143, RZ, RZ, RZ ;  /* 0x000000ffff8f7224 */ /* 0x000fe200078e00ff */
[----:B--2---:R-:W-:-:S04]  /*8940*/  IADD3 R0, P5, PT, R0, 0x2, RZ ;  /* 0x0000000200007810 */ /* 0x004fc80007fbe0ff */
[----:B0-----:R-:W-:Y:S01]  /*8950*/  R2UR UR12, R0 ;  /* 0x00000000000c72ca */ /* 0x001fe200000e0000 */
[----:B------:R-:W-:Y:S01]  /*8960*/  IMAD.U32 R0, RZ, RZ, UR9 ;  /* 0x00000009ff007e24 */ /* 0x000fe2000f8e00ff */
[----:B------:R-:W-:-:S04]  /*8970*/  IADD3.X R2, PT, PT, R2, 0x40004040, RZ, P5, !PT ;  /* 0x4000404002027810 */ /* 0x000fc80002ffe4ff */
[----:B------:R-:W-:Y:S02]  /*8980*/  SHF.R.U32.HI R0, RZ, 0x4, R0 ;  /* 0x00000004ff007819 */ /* 0x000fe40000011600 */
[----:B------:R-:W-:Y:S02]  /*8990*/  R2UR UR13, R2 ;  /* 0x00000000020d72ca */ /* 0x000fe400000e0000 */
[----:B------:R-:W-:-:S04]  /*89a0*/  SGXT.U32 R252, R0, 0xe ;  /* 0x0000000e00fc781a */ /* 0x000fc80000000000 */
[----:B------:R-:W-:-:S04]  /*89b0*/  IADD3 R0, P5, PT, R252, 0x80, RZ ;  /* 0x00000080fc007810 */ /* 0x000fc80007fbe0ff */
[----:B------:R-:W-:Y:S02]  /*89c0*/  IADD3.X R3, PT, PT, R3, 0x40004040, RZ, P5, !PT ;  /* 0x4000404003037810 */ /* 0x000fe40002ffe4ff */
[C---:B------:R-:W-:Y:S01]  /*89d0*/  IADD3 R2, P5, PT, R0.reuse, 0x80, RZ ;  /* 0x0000008000027810 */ /* 0x040fe20007fbe0ff */
[----:B------:R-:W-:Y:S01]  /*89e0*/  UIADD3.64 UR72, UPT, UPT, UR12, 0x2, URZ ;  /* 0x000000020c487897 */ /* 0x000fe2000fffe0ff */
[----:B------:R-:W-:Y:S02]  /*89f0*/  R2UR UR70, R0 ;  /* 0x00000000004672ca */ /* 0x000fe400000e0000 */
[----:B------:R-:W-:Y:S02]  /*8a00*/  R2UR UR14, R2 ;  /* 0x00000000020e72ca */ /* 0x000fe400000e0000 */
[C---:B------:R-:W-:Y:S01]  /*8a10*/  IADD3.X R2, PT, PT, R3.reuse, RZ, RZ, P5, !PT ;  /* 0x000000ff03027210 */ /* 0x040fe20002ffe4ff */
[----:B------:R-:W-:Y:S01]  /*8a20*/  IMAD.U32 R206, RZ, RZ, UR72 ;  /* 0x00000048ffce7e24 */ /* 0x000fe2000f8e00ff */
[----:B------:R-:W-:Y:S01]  /*8a30*/  R2UR UR71, R3 ;  /* 0x00000000034772ca */ /* 0x000fe200000e0000 */
[----:B------:R-:W-:Y:S01]  /*8a40*/  IMAD.U32 R207, RZ, RZ, UR73 ;  /* 0x00000049ffcf7e24 */ /* 0x000fe2000f8e00ff */
[----:B------:R-:W-:Y:S01]  /*8a50*/  R2UR UR15, R2 ;  /* 0x00000000020f72ca */ /* 0x000fe200000e0000 */
[----:B------:R-:W-:Y:S01]  /*8a60*/  UIADD3.64 UR72, UPT, UPT, UR12, 0xfe, URZ ;  /* 0x000000fe0c487897 */ /* 0x000fe2000fffe0ff */
[----:B------:R-:W-:-:S03]  /*8a70*/  IADD3 R2, P5, PT, R0, 0x100, RZ ;  /* 0x0000010000027810 */ /* 0x000fc60007fbe0ff */
[----:B------:R-:W-:Y:S02]  /*8a80*/  MOV R146, UR70 ;  /* 0x0000004600927c02 */ /* 0x000fe40008000f00 */
[----:B------:R-:W-:Y:S01]  /*8a90*/  R2UR UR76, R2 ;  /* 0x00000000024c72ca */ /* 0x000fe200000e0000 */
[--C-:B------:R-:W-:Y:S01]  /*8aa0*/  IMAD.X R2, RZ, RZ, R3.reuse, P5 ;  /* 0x000000ffff027224 */ /* 0x100fe200028e0603 */
[----:B------:R-:W-:Y:S01]  /*8ab0*/  MOV R203, UR73 ;  /* 0x0000004900cb7c02 */ /* 0x000fe20008000f00 */
[----:B------:R-:W-:Y:S02]  /*8ac0*/  IMAD.U32 R144, RZ, RZ, UR14 ;  /* 0x0000000eff907e24 */ /* 0x000fe4000f8e00ff */
[----:B------:R-:W-:Y:S01]  /*8ad0*/  IMAD.U32 R147, RZ, RZ, UR71 ;  /* 0x00000047ff937e24 */ /* 0x000fe2000f8e00ff */
[----:B------:R-:W-:Y:S01]  /*8ae0*/  R2UR UR77, R2 ;  /* 0x00000000024d72ca */ /* 0x000fe200000e0000 */
[----:B------:R-:W-:Y:S01]  /*8af0*/  IMAD.U32 R145, RZ, RZ, UR15 ;  /* 0x0000000fff917e24 */ /* 0x000fe2000f8e00ff */
[----:B------:R-:W-:Y:S01]  /*8b00*/  IADD3 R2, P5, PT, R0, 0x180, RZ ;  /* 0x0000018000027810 */ /* 0x000fe20007fbe0ff */
[----:B------:R-:W-:Y:S01]  /*8b10*/  UIADD3.64 UR70, UPT, UPT, UR12, 0x4, URZ ;  /* 0x000000040c467897 */ /* 0x000fe2000fffe0ff */
[----:B------:R-:W-:Y:S01]  /*8b20*/  IMAD.U32 R202, RZ, RZ, UR72 ;  /* 0x00000048ffca7e24 */ /* 0x000fe2000f8e00ff */
[----:B------:R-:W-:Y:S01]  /*8b30*/  UIADD3.64 UR72, UPT, UPT, UR12, 0x102, URZ ;  /* 0x000001020c487897 */ /* 0x000fe2000fffe0ff */
[----:B------:R-:W-:Y:S01]  /*8b40*/  R2UR UR74, R2 ;  /* 0x00000000024a72ca */ /* 0x000fe200000e0000 */
[----:B------:R-:W-:-:S02]  /*8b50*/  IMAD.X R2, RZ, RZ, R3, P5 ;  /* 0x000000ffff027224 */ /* 0x000fc400028e0603 */
[----:B------:R-:W-:Y:S02]  /*8b60*/  IMAD.U32 R204, RZ, RZ, UR70 ;  /* 0x00000046ffcc7e24 */ /* 0x000fe4000f8e00ff */
[----:B------:R-:W-:Y:S01]  /*8b70*/  IMAD.U32 R205, RZ, RZ, UR71 ;  /* 0x00000047ffcd7e24 */ /* 0x000fe2000f8e00ff */
[----:B------:R-:W-:Y:S01]  /*8b80*/  R2UR UR75, R2 ;  /* 0x00000000024b72ca */ /* 0x000fe200000e0000 */
[----:B------:R-:W-:Y:S01]  /*8b90*/  UIADD3.64 UR70, UPT, UPT, UR12, 0x100, URZ ;  /* 0x000001000c467897 */ /* 0x000fe2000fffe0ff */
[----:B------:R-:W-:Y:S01]  /*8ba0*/  IADD3 R2, P5, PT, R0, 0x200, RZ ;  /* 0x0000020000027810 */ /* 0x000fe20007fbe0ff */
[----:B------:R-:W-:Y:S02]  /*8bb0*/  IMAD.U32 R198, RZ, RZ, UR72 ;  /* 0x00000048ffc67e24 */ /* 0x000fe4000f8e00ff */
[----:B------:R-:W-:Y:S01]  /*8bc0*/  IMAD.U32 R199, RZ, RZ, UR73 ;  /* 0x00000049ffc77e24 */ /* 0x000fe2000f8e00ff */
[----:B------:R-:W-:Y:S01]  /*8bd0*/  R2UR UR14, R2 ;  /* 0x00000000020e72ca */ /* 0x000fe200000e0000 */
[----:B------:R-:W-:Y:S01]  /*8be0*/  IMAD.X R2, RZ, RZ, R3, P5 ;  /* 0x000000ffff027224 */ /* 0x000fe200028e0603 */
[----:B------:R-:W-:Y:S01]  /*8bf0*/  UIADD3.64 UR72, UPT, UPT, UR12, 0x1fe, URZ ;  /* 0x000001fe0c487897 */ /* 0x000fe2000fffe0ff */
[----:B------:R-:W-:-:S02]  /*8c00*/  IMAD.U32 R200, RZ, RZ, UR70 ;  /* 0x00000046ffc87e24 */ /* 0x000fc4000f8e00ff */
[----:B------:R-:W-:Y:S01]  /*8c10*/  IMAD.U32 R201, RZ, RZ, UR71 ;  /* 0x00000047ffc97e24 */ /* 0x000fe2000f8e00ff */
[----:B------:R-:W-:Y:S01]  /*8c20*/  R2UR UR15, R2 ;  /* 0x00000000020f72ca */ /* 0x000fe200000e0000 */
[----:B------:R-:W-:Y:S01]  /*8c30*/  UIADD3.64 UR70, UPT, UPT, UR12, 0x104, URZ ;  /* 0x000001040c467897 */ /* 0x000fe2000fffe0ff */
[----:B------:R-:W-:Y:S01]  /*8c40*/  IADD3 R2, P5, PT, R0, 0x280, RZ ;  /* 0x0000028000027810 */ /* 0x000fe20007fbe0ff */
[----:B------:R-:W-:Y:S02]  /*8c50*/  IMAD.U32 R194, RZ, RZ, UR72 ;  /* 0x00000048ffc27e24 */ /* 0x000fe4000f8e00ff */
[----:B------:R-:W-:Y:S01]  /*8c60*/  IMAD.U32 R195, RZ, RZ, UR73 ;  /* 0x00000049ffc37e24 */ /* 0x000fe2000f8e00ff */
[----:B------:R-:W-:Y:S01]  /*8c70*/  R2UR UR16, R2 ;  /* 0x00000000021072ca */ /* 0x000fe200000e0000 */
[----:B------:R-:W-:Y:S01]  /*8c80*/  IMAD.U32 R196, RZ, RZ, UR70 ;  /* 0x00000046ffc47e24 */ /* 0x000fe2000f8e00ff */
[----:B------:R-:W-:Y:S01]  /*8c90*/  IADD3.X R2, PT, PT, R3, RZ, RZ, P5, !PT ;  /* 0x000000ff03027210 */ /* 0x000fe20002ffe4ff */
[----:B------:R-:W-:Y:S01]  /*8ca0*/  UIADD3.64 UR72, UPT, UPT, UR12, 0x202, URZ ;  /* 0x000002020c487897 */ /* 0x000fe2000fffe0ff */
[----:B------:R-:W-:Y:S01]  /*8cb0*/  MOV R197, UR71 ;  /* 0x0000004700c57c02 */ /* 0x000fe20008000f00 */
[----:B------:R-:W-:Y:S01]  /*8cc0*/  UIADD3.64 UR70, UPT, UPT, UR12, 0x200, URZ ;  /* 0x000002000c467897 */ /* 0x000fe2000fffe0ff */
[----:B------:R-:W-:-:S02]  /*8cd0*/  R2UR UR17, R2 ;  /* 0x00000000021172ca */ /* 0x000fc400000e0000 */
[----:B------:R-:W-:Y:S01]  /*8ce0*/  IADD3 R2, P5, PT, R0, 0x300, RZ ;  /* 0x0000030000027810 */ /* 0x000fe20007fbe0ff */
[----:B------:R-:W-:Y:S01]  /*8cf0*/  IMAD.U32 R190, RZ, RZ, UR72 ;  /* 0x00000048ffbe7e24 */ /* 0x000fe2000f8e00ff */
[----:B------:R-:W-:Y:S01]  /*8d00*/  MOV R191, UR73 ;  /* 0x0000004900bf7c02 */ /* 0x000fe20008000f00 */
[----:B------:R-:W-:Y:S01]  /*8d10*/  IMAD.U32 R192, RZ, RZ, UR70 ;  /* 0x00000046ffc07e24 */ /* 0x000fe2000f8e00ff */
[----:B------:R-:W-:Y:S01]  /*8d20*/  R2UR UR18, R2 ;  /* 0x00000000021272ca */ /* 0x000fe200000e0000 */
[----:B------:R-:W-:Y:S01]  /*8d30*/  IMAD.X R2, RZ, RZ, R3, P5 ;  /* 0x000000ffff027224 */ /* 0x000fe200028e0603 */
[----:B------:R-:W-:Y:S01]  /*8d40*/  UIADD3.64 UR72, UPT, UPT, UR12, 0x2fe, URZ ;  /* 0x000002fe0c487897 */ /* 0x000fe2000fffe0ff */
[----:B------:R-:W-:Y:S01]  /*8d50*/  IMAD.U32 R193, RZ, RZ, UR71 ;  /* 0x00000047ffc17e24 */ /* 0x000fe2000f8e00ff */
[----:B------:R-:W-:Y:S02]  /*8d60*/  UIADD3.64 UR70, UPT, UPT, UR12, 0x204, URZ ;  /* 0x000002040c467897 */ /* 0x000fe4000fffe0ff */
[----:B------:R-:W-:-:S02]  /*8d70*/  R2UR UR19, R2 ;  /* 0x00000000021372ca */ /* 0x000fc400000e0000 */
[----:B------:R-:W-:Y:S01]  /*8d80*/  IADD3 R2, P5, PT, R0, 0x380, RZ ;  /* 0x0000038000027810 */ /* 0x000fe20007fbe0ff */
[----:B------:R-:W-:Y:S02]  /*8d90*/  IMAD.U32 R186, RZ, RZ, UR72 ;  /* 0x00000048ffba7e24 */ /* 0x000fe4000f8e00ff */
[----:B------:R-:W-:Y:S01]  /*8da0*/  IMAD.U32 R188, RZ, RZ, UR70 ;  /* 0x00000046ffbc7e24 */ /* 0x000fe2000f8e00ff */
[----:B------:R-:W-:Y:S01]  /*8db0*/  R2UR UR20, R2 ;  /* 0x00000000021472ca */ /* 0x000fe200000e0000 */
[----:B------:R-:W-:Y:S02]  /*8dc0*/  IMAD.X R2, RZ, RZ, R3, P5 ;  /* 0x000000ffff027224 */ /* 0x000fe400028e0603 */
[----:B------:R-:W-:Y:S01]  /*8dd0*/  IMAD.U32 R189, RZ, RZ, UR71 ;  /* 0x00000047ffbd7e24 */ /* 0x000fe2000f8e00ff */
[----:B------:R-:W-:Y:S01]  /*8de0*/  UIADD3.64 UR70, UPT, UPT, UR12, 0x300, URZ ;  /* 0x000003000c467897 */ /* 0x000fe2000fffe0ff */
[----:B------:R-:W-:Y:S01]  /*8df0*/  IMAD.U32 R187, RZ, RZ, UR73 ;  /* 0x00000049ffbb7e24 */ /* 0x000fe2000f8e00ff */
[----:B------:R-:W-:Y:S01]  /*8e00*/  R2UR UR21, R2 ;  /* 0x00000000021572ca */ /* 0x000fe200000e0000 */
[----:B------:R-:W-:Y:S01]  /*8e10*/  UIADD3.64 UR72, UPT, UPT, UR12, 0x302, URZ ;  /* 0x000003020c487897 */ /* 0x000fe2000fffe0ff */
[----:B------:R-:W-:-:S02]  /*8e20*/  IADD3 R2, P5, PT, R0, 0x400, RZ ;  /* 0x0000040000027810 */ /* 0x000fc40007fbe0ff */
[----:B------:R-:W-:Y:S01]  /*8e30*/  IMAD.U32 R184, RZ, RZ, UR70 ;  /* 0x00000046ffb87e24 */ /* 0x000fe2000f8e00ff */
[----:B------:R-:W-:Y:S01]  /*8e40*/  MOV R185, UR71 ;  /* 0x0000004700b97c02 */ /* 0x000fe20008000f00 */
[----:B------:R-:W-:Y:S01]  /*8e50*/  UIADD3.64 UR70, UPT, UPT, UR12, 0x304, URZ ;  /* 0x000003040c467897 */ /* 0x000fe2000fffe0ff */
[----:B------:R-:W-:Y:S01]  /*8e60*/  R2UR UR22, R2 ;  /* 0x00000000021672ca */ /* 0x000fe200000e0000 */
[----:B------:R-:W-:Y:S02]  /*8e70*/  IMAD.X R2, RZ, RZ, R3, P5 ;  /* 0x000000ffff027224 */ /* 0x000fe400028e0603 */
[----:B------:R-:W-:Y:S02]  /*8e80*/  IMAD.U32 R182, RZ, RZ, UR72 ;  /* 0x00000048ffb67e24 */ /* 0x000fe4000f8e00ff */
[----:B------:R-:W-:Y:S01]  /*8e90*/  IMAD.U32 R183, RZ, RZ, UR73 ;  /* 0x00000049ffb77e24 */ /* 0x000fe2000f8e00ff */
[----:B------:R-:W-:Y:S01]  /*8ea0*/  R2UR UR23, R2 ;  /* 0x00000000021772ca */ /* 0x000fe200000e0000 */
[----:B------:R-:W-:Y:S01]  /*8eb0*/  IMAD.U32 R180, RZ, RZ, UR70 ;  /* 0x00000046ffb47e24 */ /* 0x000fe2000f8e00ff */
[----:B------:R-:W-:Y:S01]  /*8ec0*/  IADD3 R2, P5, PT, R0, 0x480, RZ ;  /* 0x0000048000027810 */ /* 0x000fe20007fbe0ff */
[----:B------:R-:W-:Y:S01]  /*8ed0*/  IMAD.U32 R181, RZ, RZ, UR71 ;  /* 0x00000047ffb57e24 */ /* 0x000fe2000f8e00ff */
[----:B------:R-:W-:-:S02]  /*8ee0*/  UIADD3.64 UR72, UPT, UPT, UR12, 0x3fe, URZ ;  /* 0x000003fe0c487897 */ /* 0x000fc4000fffe0ff */
[----:B------:R-:W-:Y:S01]  /*8ef0*/  R2UR UR24, R2 ;  /* 0x00000000021872ca */ /* 0x000fe200000e0000 */
[--C-:B------:R-:W-:Y:S01]  /*8f00*/  IMAD.X R2, RZ, RZ, R3.reuse, P5 ;  /* 0x000000ffff027224 */ /* 0x100fe200028e0603 */
[----:B------:R-:W-:Y:S02]  /*8f10*/  UIADD3.64 UR70, UPT, UPT, UR12, 0x400, URZ ;  /* 0x000004000c467897 */ /* 0x000fe4000fffe0ff */
[----:B------:R-:W-:Y:S01]  /*8f20*/  IMAD.U32 R178, RZ, RZ, UR72 ;  /* 0x00000048ffb27e24 */ /* 0x000fe2000f8e00ff */
[----:B------:R-:W-:Y:S01]  /*8f30*/  MOV R179, UR73 ;  /* 0x0000004900b37c02 */ /* 0x000fe20008000f00 */
[----:B------:R-:W-:Y:S01]  /*8f40*/  UIADD3.64 UR72, UPT, UPT, UR12, 0x402, URZ ;  /* 0x000004020c487897 */ /* 0x000fe2000fffe0ff */
[----:B------:R-:W-:Y:S01]  /*8f50*/  R2UR UR25, R2 ;  /* 0x00000000021972ca */ /* 0x000fe200000e0000 */
[----:B------:R-:W-:Y:S01]  /*8f60*/  IMAD.U32 R176, RZ, RZ, UR70 ;  /* 0x00000046ffb07e24 */ /* 0x000fe2000f8e00ff */
[----:B------:R-:W-:Y:S01]  /*8f70*/  IADD3 R2, P5, PT, R0, 0x500, RZ ;  /* 0x0000050000027810 */ /* 0x000fe20007fbe0ff */
[----:B------:R-:W-:Y:S01]  /*8f80*/  IMAD.U32 R177, RZ, RZ, UR71 ;  /* 0x00000047ffb17e24 */ /* 0x000fe2000f8e00ff */
[----:B------:R-:W-:Y:S01]  /*8f90*/  UIADD3.64 UR70, UPT, UPT, UR12, 0x404, URZ ;  /* 0x000004040c467897 */ /* 0x000fe2000fffe0ff */
[----:B------:R-:W-:Y:S01]  /*8fa0*/  IMAD.U32 R174, RZ, RZ, UR72 ;  /* 0x00000048ffae7e24 */ /* 0x000fe2000f8e00ff */
[----:B------:R-:W-:Y:S01]  /*8fb0*/  R2UR UR26, R2 ;  /* 0x00000000021a72ca */ /* 0x000fe200000e0000 */
[----:B------:R-:W-:-:S02]  /*8fc0*/  IMAD.X R2, RZ, RZ, R3, P5 ;  /* 0x000000ffff027224 */ /* 0x000fc400028e0603 */
[----:B------:R-:W-:Y:S01]  /*8fd0*/  IMAD.U32 R175, RZ, RZ, UR73 ;  /* 0x00000049ffaf7e24 */ /* 0x000fe2000f8e00ff */
[----:B------:R-:W-:Y:S01]  /*8fe0*/  MOV R173, UR71 ;  /* 0x0000004700ad7c02 */ /* 0x000fe20008000f00 */
[----:B------:R-:W-:Y:S01]  /*8ff0*/  IMAD.U32 R172, RZ, RZ, UR70 ;  /* 0x00000046ffac7e24 */ /* 0x000fe2000f8e00ff */
[----:B------:R-:W-:Y:S01]  /*9000*/  R2UR UR27, R2 ;  /* 0x00000000021b72ca */ /* 0x000fe200000e0000 */
[----:B------:R-:W-:Y:S01]  /*9010*/  UIADD3.64 UR72, UPT, UPT, UR12, 0x4fe, URZ ;  /* 0x000004fe0c487897 */ /* 0x000fe2000fffe0ff */
[----:B------:R-:W-:Y:S01]  /*9020*/  IADD3 R2, P5, PT, R0, 0x580, RZ ;  /* 0x0000058000027810 */ /* 0x000fe20007fbe0ff */
[----:B------:R-:W-:-:S03]  /*9030*/  UIADD3.64 UR70, UPT, UPT, UR12, 0x500, URZ ;  /* 0x000005000c467897 */ /* 0x000fc6000fffe0ff */
[----:B------:R-:W-:Y:S01]  /*9040*/  R2UR UR28, R2 ;  /* 0x00000000021c72ca */ /* 0x000fe200000e0000 */
[----:B------:R-:W-:Y:S01]  /*9050*/  IMAD.U32 R170, RZ, RZ, UR72 ;  /* 0x00000048ffaa7e24 */ /* 0x000fe2000f8e00ff */
[----:B------:R-:W-:Y:S01]  /*9060*/  IADD3.X R2, PT, PT, R3, RZ, RZ, P5, !PT ;  /* 0x000000ff03027210 */ /* 0x000fe20002ffe4ff */
[----:B------:R-:W-:Y:S01]  /*9070*/  IMAD.U32 R171, RZ, RZ, UR73 ;  /* 0x00000049ffab7e24 */ /* 0x000fe2000f8e00ff */
[----:B------:R-:W-:Y:S01]  /*9080*/  UIADD3.64 UR72, UPT, UPT, UR12, 0x502, URZ ;  /* 0x000005020c487897 */ /* 0x000fe2000fffe0ff */
[----:B------:R-:W-:Y:S01]  /*9090*/  IMAD.U32 R168, RZ, RZ, UR70 ;  /* 0x00000046ffa87e24 */ /* 0x000fe2000f8e00ff */
[----:B------:R-:W-:Y:S01]  /*90a0*/  R2UR UR29, R2 ;  /* 0x00000000021d72ca */ /* 0x000fe200000e0000 */
[----:B------:R-:W-:Y:S01]  /*90b0*/  IMAD.U32 R169, RZ, RZ, UR71 ;  /* 0x00000047ffa97e24 */ /* 0x000fe2000f8e00ff */
[----:B------:R-:W-:Y:S01]  /*90c0*/  IADD3 R2, P5, PT, R0, 0x600, RZ ;  /* 0x0000060000027810 */ /* 0x000fe20007fbe0ff */
[----:B------:R-:W-:Y:S01]  /*90d0*/  UIADD3.64 UR70, UPT, UPT, UR12, 0x504, URZ ;  /* 0x000005040c467897 */ /* 0x000fe2000fffe0ff */
[----:B------:R-:W-:Y:S01]  /*90e0*/  IMAD.U32 R166, RZ, RZ, UR72 ;  /* 0x00000048ffa67e24 */ /* 0x000fe2000f8e00ff */
[----:B------:R-:W-:Y:S01]  /*90f0*/  MOV R167, UR73 ;  /* 0x0000004900a77c02 */ /* 0x000fe20008000f00 */
        /* <DEDUP_REMOVED lines=12> */
[----:B------:R-:W-:Y:S01]  /*91c0*/  MOV R161, UR71 ;  /* 0x0000004700a17c02 */ /* 0x000fe20008000f00 */
[----:B------:R-:W-:Y:S01]  /*91d0*/  IMAD.U32 R160, RZ, RZ, UR70 ;  /* 0x00000046ffa07e24 */ /* 0x000fe2000f8e00ff */
[----:B------:R-:W-:-:S02]  /*91e0*/  UIADD3.64 UR72, UPT, UPT, UR12, 0x602, URZ ;  /* 0x000006020c487897 */ /* 0x000fc4000fffe0ff */
[----:B------:R-:W-:Y:S01]  /*91f0*/  R2UR UR33, R2 ;  /* 0x00000000022172ca */ /* 0x000fe200000e0000 */
[----:B------:R-:W-:Y:S01]  /*9200*/  UIADD3.64 UR70, UPT, UPT, UR12, 0x604, URZ ;  /* 0x000006040c467897 */ /* 0x000fe2000fffe0ff */
[----:B------:R-:W-:Y:S02]  /*9210*/  IADD3 R2, P5, PT, R0, 0x700, RZ ;  /* 0x0000070000027810 */ /* 0x000fe40007fbe0ff */
[----:B------:R-:W-:Y:S02]  /*9220*/  IMAD.U32 R158, RZ, RZ, UR72 ;  /* 0x00000048ff9e7e24 */ /* 0x000fe4000f8e00ff */
[----:B------:R-:W-:Y:S01]  /*9230*/  R2UR UR34, R2 ;  /* 0x00000000022272ca */ /* 0x000fe200000e0000 */
[--C-:B------:R-:W-:Y:S02]  /*9240*/  IMAD.X R2, RZ, RZ, R3.reuse, P5 ;  /* 0x000000ffff027224 */ /* 0x100fe400028e0603 */
        /* <DEDUP_REMOVED lines=22> */
[----:B------:R-:W-:-:S03]  /*93b0*/  IMAD.U32 R148, RZ, RZ, UR70 ;  /* 0x00000046ff947e24 */ /* 0x000fc6000f8e00ff */
[----:B------:R-:W-:Y:S02]  /*93c0*/  R2UR UR39, R2 ;  /* 0x00000000022772ca */ /* 0x000fe400000e0000 */
[----:B------:R-:W-:-:S04]  /*93d0*/  IADD3 R2, P5, PT, R0, 0x880, RZ ;  /* 0x0000088000027810 */ /* 0x000fc80007fbe0ff */
[----:B------:R-:W-:Y:S02]  /*93e0*/  R2UR UR40, R2 ;  /* 0x00000000022872ca */ /* 0x000fe400000e0000 */
[----:B------:R-:W-:-:S04]  /*93f0*/  IADD3.X R2, PT, PT, R3, RZ, RZ, P5, !PT ;  /* 0x000000ff03027210 */ /* 0x000fc80002ffe4ff */
[----:B------:R-:W-:Y:S02]  /*9400*/  R2UR UR41, R2 ;  /* 0x00000000022972ca */ /* 0x000fe400000e0000 */
[----:B------:R-:W-:-:S04]  /*9410*/  IADD3 R2, P5, PT, R0, 0x900, RZ ;  /* 0x0000090000027810 */ /* 0x000fc80007fbe0ff */
[----:B------:R-:W-:Y:S01]  /*9420*/  R2UR UR42, R2 ;  /* 0x00000000022a72ca */ /* 0x000fe200000e0000 */
[----:B------:R-:W-:-:S05]  /*9430*/  IMAD.X R2, RZ, RZ, R3, P5 ;  /* 0x000000ffff027224 */ /* 0x000fca00028e0603 */
        /* <DEDUP_REMOVED lines=43> */
[----:B------:R-:W-:Y:S02]  /*96f0*/  IADD3.X R2, PT, PT, R3, RZ, RZ, P5, !PT ;  /* 0x000000ff03027210 */ /* 0x000fe40002ffe4ff */
[----:B------:R-:W-:Y:S02]  /*9700*/  IADD3 R0, P5, PT, R0, 0xf00, RZ ;  /* 0x00000f0000007810 */ /* 0x000fe40007fbe0ff */
[----:B------:R-:W-:Y:S01]  /*9710*/  R2UR UR65, R2 ;  /* 0x00000000024172ca */ /* 0x000fe200000e0000 */
[----:B------:R-:W-:Y:S01]  /*9720*/  IMAD.MOV.U32 R2, RZ, RZ, RZ ;  /* 0x000000ffff027224 */ /* 0x000fe200078e00ff */
[----:B------:R-:W-:Y:S01]  /*9730*/  R2UR UR66, R0 ;  /* 0x00000000004272ca */ /* 0x000fe200000e0000 */
[----:B-----5:R-:W-:Y:S02]  /*9740*/  VIADD R0, R7, 0x20000 ;  /* 0x0002000007007836 */ /* 0x020fe40000000000 */
[----:B------:R-:W-:-:S03]  /*9750*/  IMAD.X R3, RZ, RZ, R3, P5 ;  /* 0x000000ffff037224 */ /* 0x000fc600028e0603 */
[----:B------:R-:W-:Y:S02]  /*9760*/  SHF.R.U32.HI R0, RZ, 0x4, R0 ;  /* 0x00000004ff007819 */ /* 0x000fe40000011600 */
[----:B------:R-:W-:Y:S01]  /*9770*/  R2UR UR67, R3 ;  /* 0x00000000034372ca */ /* 0x000fe200000e0000 */
[----:B-1----:R-:W-:Y:S01]  /*9780*/  IMAD.SHL.U32 R3, R4, 0x20, RZ ;  /* 0x0000002004037824 */ /* 0x002fe200078e00ff */
[----:B------:R-:W-:-:S04]  /*9790*/  SGXT.U32 R209, R0, 0xe ;  /* 0x0000000e00d1781a */ /* 0x000fc80000000000 */
[----:B------:R-:W-:-:S04]  /*97a0*/  IADD3 R0, P6, PT, R209, 0x2, RZ ;  /* 0x00000002d1007810 */ /* 0x000fc80007fde0ff */
[----:B------:R-:W-:Y:S02]  /*97b0*/  IADD3.X R2, PT, PT, R2, -0x7fffbfe0, RZ, P6, !PT ;  /* 0x8000402002027810 */ /* 0x000fe400037fe4ff */
[----:B------:R-:W-:Y:S01]  /*97c0*/  R2UR UR68, R0 ;  /* 0x00000000004472ca */ /* 0x000fe200000e0000 */
[----:B------:R-:W-:Y:S01]  /*97d0*/  IMAD.MOV.U32 R0, RZ, RZ, R133 ;  /* 0x000000ffff007224 */ /* 0x000fe200078e0085 */
[----:B------:R-:W-:Y:S01]  /*97e0*/  R2UR UR69, R2 ;  /* 0x00000000024572ca */ /* 0x000fe200000e0000 */
[----:B------:R-:W-:-:S12]  /*97f0*/  IMAD.SHL.U32 R2, R141, 0x20, RZ ;  /* 0x000000208d027824 */ /* 0x000fd800078e00ff */
[----:B------:R-:W-:Y:S02]  /*9800*/  UIADD3.64 UR72, UPT, UPT, UR68, 0x3fe, URZ ;  /* 0x000003fe44487897 */ /* 0x000fe4000fffe0ff */
[----:B------:R-:W-:-:S12]  /*9810*/  UIADD3.64 UR70, UPT, UPT, UR68, 0x400, URZ ;  /* 0x0000040044467897 */ /* 0x000fd8000fffe0ff */
.L_x_17:
[----:B------:R-:W2:Y:S04]  /*9820*/  LDL.64 R26, [R1+0x270] ;  /* 0x00027000011a7983 */ /* 0x000ea80000100a00 */
[----:B------:R-:W3:Y:S04]  /*9830*/  LDL.64 R10, [R1+0x200] ;  /* 0x00020000010a7983 */ /* 0x000ee80000100a00 */
[----:B------:R-:W4:Y:S04]  /*9840*/  LDL.64 R14, [R1+0x208] ;  /* 0x00020800010e7983 */ /* 0x000f280000100a00 */
[----:B------:R-:W5:Y:S04]  /*9850*/  LDL.64 R30, [R1+0x2d8] ;  /* 0x0002d800011e7983 */ /* 0x000f680000100a00 */
[----:B------:R-:W5:Y:S04]  /*9860*/  LDL.64 R32, [R1+0x2e0] ;  /* 0x0002e00001207983 */ /* 0x000f680000100a00 */
[----:B------:R-:W5:Y:S04]  /*9870*/  LDL.64 R6, [R1+0x2f0] ;  /* 0x0002f00001067983 */ /* 0x000f680000100a00 */
[----:B------:R-:W5:Y:S01]  /*9880*/  LDL.64 R20, [R1+0x2e8] ;  /* 0x0002e80001147983 */ /* 0x000f620000100a00 */
[C---:B------:R-:W-:Y:S01]  /*9890*/  IMAD.WIDE R8, R3.reuse, 0x2, R134 ;  /* 0x0000000203087825 */ /* 0x040fe200078e0286 */
[----:B0-----:R-:W0:Y:S02]  /*98a0*/  LDC R44, c[0x0][0x3c4] ;  /* 0x0000f100ff2c7b82 */ /* 0x001e240000000800 */
[----:B------:R-:W5:Y:S04]  /*98b0*/  LDL.64 R22, [R1+0x340] ;  /* 0x0003400001167983 */ /* 0x000f680000100a00 */
[----:B------:R-:W5:Y:S04]  /*98c0*/  LDL.64 R34, [R1+0x260] ;  /* 0x0002600001227983 */ /* 0x000f680000100a00 */
[----:B------:R2:W5:Y:S04]  /*98d0*/  LDG.E.U16 R17, desc[UR10][R8.64] ;  /* 0x0000000a08117981 */ /* 0x000568000c1e1500 */
[----:B------:R-:W5:Y:S01]  /*98e0*/  LDL.64 R38, [R1+0x2d0] ;  /* 0x0002d00001267983 */ /* 0x000f620000100a00 */
[----:B------:R-:W-:-:S03]  /*98f0*/  IMAD.WIDE R4, R3, 0x2, R136 ;  /* 0x0000000203047825 */ /* 0x000fc600078e0288 */
[----:B------:R-:W5:Y:S04]  /*9900*/  LDL.64 R40, [R1+0x1f0] ;  /* 0x0001f00001287983 */ /* 0x000f680000100a00 */
[----:B------:R-:W5:Y:S04]  /*9910*/  LDL.64 R42, [R1+0x1e0] ;  /* 0x0001e000012a7983 */ /* 0x000f680000100a00 */
[----:B------:R-:W5:Y:S04]  /*9920*/  LDG.E.U16 R4, desc[UR10][R4.64] ;  /* 0x0000000a04047981 */ /* 0x000f68000c1e1500 */
[----:B------:R-:W5:Y:S04]  /*9930*/  LDL.64 R18, [R1+0x278] ;  /* 0x0002780001127983 */ /* 0x000f680000100a00 */
        /* <DEDUP_REMOVED lines=26> */
[----:B------:R-:W5:Y:S01]  /*9ae0*/  LDL.64 R80, [R1+0x180] ;  /* 0x0001800001507983 */ /* 0x000f620000100a00 */
[----:B--2---:R-:W-:-:S03]  /*9af0*/  IMAD.WIDE R8, R3, 0x2, R26 ;  /* 0x0000000203087825 */ /* 0x004fc600078e021a */
[----:B------:R-:W2:Y:S01]  /*9b00*/  LDL.64 R26, [R1+0x2c8] ;  /* 0x0002c800011a7983 */ /* 0x000ea20000100a00 */
[----:B---3--:R-:W-:-:S03]  /*9b10*/  IMAD.WIDE R10, R3, 0x2, R10 ;  /* 0x00000002030a7825 */ /* 0x008fc600078e020a */
[----:B------:R-:W3:Y:S01]  /*9b20*/  LDG.E.U16 R8, desc[UR10][R8.64] ;  /* 0x0000000a08087981 */ /* 0x000ee2000c1e1500 */
[----:B----4-:R-:W-:-:S05]  /*9b30*/  IMAD.WIDE R14, R3, 0x2, R14 ;  /* 0x00000002030e7825 */ /* 0x010fca00078e020e */
[----:B------:R5:W4:Y:S04]  /*9b40*/  LDG.E.U16 R5, desc[UR10][R14.64] ;  /* 0x0000000a0e057981 */ /* 0x000b28000c1e1500 */
[----:B------:R1:W3:Y:S01]  /*9b50*/  LDG.E.U16 R9, desc[UR10][R10.64] ;  /* 0x0000000a0a097981 */ /* 0x0002e2000c1e1500 */
[----:B-----5:R-:W-:-:S03]  /*9b60*/  IMAD.WIDE R14, R3, 0x2, R32 ;  /* 0x00000002030e7825 */ /* 0x020fc600078e0220 */
[----:B------:R-:W5:Y:S01]  /*9b70*/  LDL.64 R32, [R1+0x250] ;  /* 0x0002500001207983 */ /* 0x000f620000100a00 */
[----:B-1----:R-:W-:-:S03]  /*9b80*/  IMAD.WIDE R10, R3, 0x2, R30 ;  /* 0x00000002030a7825 */ /* 0x002fc600078e021e */
[----:B------:R-:W3:Y:S01]  /*9b90*/  LDL.64 R30, [R1+0x198] ;  /* 0x00019800011e7983 */ /* 0x000ee20000100a00 */
[----:B------:R-:W-:-:S03]  /*9ba0*/  IMAD.WIDE R6, R3, 0x2, R6 ;  /* 0x0000000203067825 */ /* 0x000fc600078e0206 */
[----:B------:R-:W4:Y:S01]  /*9bb0*/  LDG.E.U16 R15, desc[UR10][R14.64] ;  /* 0x0000000a0e0f7981 */ /* 0x000f22000c1e1500 */
[----:B------:R-:W-:-:S03]  /*9bc0*/  IMAD.WIDE R20, R3, 0x2, R20 ;  /* 0x0000000203147825 */ /* 0x000fc600078e0214 */
[----:B------:R-:W4:Y:S01]  /*9bd0*/  LDG.E.U16 R6, desc[UR10][R6.64] ;  /* 0x0000000a06067981 */ /* 0x000f22000c1e1500 */
[----:B------:R-:W-:-:S03]  /*9be0*/  IMAD.WIDE R22, R3, 0x2, R22 ;  /* 0x0000000203167825 */ /* 0x000fc600078e0216 */
[----:B------:R-:W4:Y:S04]  /*9bf0*/  LDG.E.U16 R10, desc[UR10][R10.64] ;  /* 0x0000000a0a0a7981 */ /* 0x000f28000c1e1500 */
[----:B------:R1:W4:Y:S04]  /*9c00*/  LDG.E.U16 R13, desc[UR10][R22.64] ;  /* 0x0000000a160d7981 */ /* 0x000328000c1e1500 */
[----:B------:R0:W4:Y:S01]  /*9c10*/  LDG.E.U16 R7, desc[UR10][R20.64] ;  /* 0x0000000a14077981 */ /* 0x000122000c1e1500 */
[----:B-1----:R-:W-:-:S03]  /*9c20*/  IMAD.WIDE R22, R3, 0x2, R38 ;  /* 0x0000000203167825 */ /* 0x002fc600078e0226 */
[----:B------:R-:W4:Y:S01]  /*9c30*/  LDL.64 R38, [R1+0x240] ;  /* 0x0002400001267983 */ /* 0x000f220000100a00 */
[----:B0-----:R-:W-:-:S03]  /*9c40*/  IMAD.WIDE R20, R3, 0x2, R34 ;  /* 0x0000000203147825 */ /* 0x001fc600078e0222 */
[----:B------:R-:W4:Y:S04]  /*9c50*/  LDL.64 R34, [R1+0x248] ;  /* 0x0002480001227983 */ /* 0x000f280000100a00 */
[----:B------:R0:W4:Y:S04]  /*9c60*/  LDG.E.U16 R16, desc[UR10][R20.64] ;  /* 0x0000000a14107981 */ /* 0x000128000c1e1500 */
[----:B------:R-:W4:Y:S01]  /*9c70*/  LDG.E.U16 R22, desc[UR10][R22.64] ;  /* 0x0000000a16167981 */ /* 0x000f22000c1e1500 */
[----:B0-----:R-:W-:-:S03]  /*9c80*/  IMAD.WIDE R20, R3, 0x2, R40 ;  /* 0x0000000203147825 */ /* 0x001fc600078e0228 */
[----:B------:R-:W4:Y:S01]  /*9c90*/  LDL.64 R40, [R1+0x330] ;  /* 0x0003300001287983 */ /* 0x000f220000100a00 */
[----:B------:R-:W-:-:S03]  /*9ca0*/  IMAD.WIDE R18, R3, 0x2, R18 ;  /* 0x0000000203127825 */ /* 0x000fc600078e0212 */
[----:B------:R-:W4:Y:S01]  /*9cb0*/  LDG.E.U16 R20, desc[UR10][R20.64] ;  /* 0x0000000a14147981 */ /* 0x000f22000c1e1500 */
[----:B------:R-:W-:-:S03]  /*9cc0*/  IMAD.WIDE R28, R3, 0x2, R28 ;  /* 0x00000002031c7825 */ /* 0x000fc600078e021c */
[----:B------:R-:W4:Y:S01]  /*9cd0*/  LDG.E.U16 R19, desc[UR10][R18.64] ;  /* 0x0000000a12137981 */ /* 0x000f22000c1e1500 */
[----:B------:R-:W-:-:S06]  /*9ce0*/  IMAD.WIDE R24, R3, 0x2, R24 ;  /* 0x0000000203187825 */ /* 0x000fcc00078e0218 */
[----:B------:R-:W4:Y:S04]  /*9cf0*/  LDG.E.U16 R24, desc[UR10][R24.64] ;  /* 0x0000000a18187981 */ /* 0x000f28000c1e1500 */
[----:B------:R0:W4:Y:S02]  /*9d00*/  LDG.E.U16 R18, desc[UR10][R28.64] ;  /* 0x0000000a1c127981 */ /* 0x000124000c1e1500 */
[C---:B0-----:R-:W-:Y:S02]  /*9d10*/  IMAD.WIDE R28, R3.reuse, 0x2, R52 ;  /* 0x00000002031c7825 */ /* 0x041fe400078e0234 */
[----:B------:R-:W0:Y:S03]  /*9d20*/  LDC R52, c[0x0][0x3c4] ;  /* 0x0000f100ff347b82 */ /* 0x000e260000000800 */
[----:B------:R1:W4:Y:S02]  /*9d30*/  LDG.E.U16 R21, desc[UR10][R28.64] ;  /* 0x0000000a1c157981 */ /* 0x000324000c1e1500 */
[----:B-1----:R-:W-:-:S02]  /*9d40*/  IMAD.WIDE R28, R3, 0x2, R58 ;  /* 0x00000002031c7825 */ /* 0x002fc400078e023a */
[----:B------:R-:W4:Y:S02]  /*9d50*/  LDL.64 R58, [R1+0x1c0] ;  /* 0x0001c000013a7983 */ /* 0x000f240000100a00 */
[C---:B------:R-:W-:Y:S02]  /*9d60*/  IMAD.WIDE R36, R3.reuse, 0x2, R36 ;  /* 0x0000000203247825 */ /* 0x040fe400078e0224 */
[----:B------:R-:W4:Y:S02]  /*9d70*/  LDG.E.U16 R28, desc[UR10][R28.64] ;  /* 0x0000000a1c1c7981 */ /* 0x000f24000c1e1500 */
[----:B------:R-:W-:Y:S02]  /*9d80*/  IMAD.WIDE R44, R44, 0x2, R134 ;  /* 0x000000022c2c7825 */ /* 0x000fe400078e0286 */
[----:B------:R-:W4:Y:S02]  /*9d90*/  LDG.E.U16 R36, desc[UR10][R36.64] ;  /* 0x0000000a24247981 */ /* 0x000f24000c1e1500 */
[----:B--2---:R-:W-:-:S05]  /*9da0*/  IMAD.WIDE R26, R3, 0x2, R26 ;  /* 0x00000002031a7825 */ /* 0x004fca00078e021a */
[----:B------:R1:W2:Y:S02]  /*9db0*/  LDG.E.U16 R23, desc[UR10][R26.64] ;  /* 0x0000000a1a177981 */ /* 0x0002a4000c1e1500 */
[C---:B-1----:R-:W-:Y:S02]  /*9dc0*/  IMAD.WIDE R26, R3.reuse, 0x2, R42 ;  /* 0x00000002031a7825 */ /* 0x042fe400078e022a */
[----:B------:R-:W2:Y:S04]  /*9dd0*/  LDL.64 R42, [R1+0x2b0] ;  /* 0x0002b000012a7983 */ /* 0x000ea80000100a00 */
[----:B------:R-:W2:Y:S01]  /*9de0*/  LDG.E.U16 R26, desc[UR10][R26.64] ;  /* 0x0000000a1a1a7981 */ /* 0x000ea2000c1e1500 */
[----:B-----5:R-:W-:-:S04]  /*9df0*/  IMAD.WIDE R32, R3, 0x2, R32 ;  /* 0x0000000203207825 */ /* 0x020fc800078e0220 */
[C---:B---3--:R-:W-:Y:S01]  /*9e00*/  IMAD.WIDE R30, R3.reuse, 0x2, R30 ;  /* 0x00000002031e7825 */ /* 0x048fe200078e021e */
[----:B------:R1:W3:Y:S04]  /*9e10*/  LDG.E.U16 R14, desc[UR10][R32.64] ;  /* 0x0000000a200e7981 */ /* 0x0002e8000c1e1500 */
[----:B------:R5:W3:Y:S01]  /*9e20*/  LDG.E.U16 R27, desc[UR10][R30.64] ;  /* 0x0000000a1e1b7981 */ /* 0x000ae2000c1e1500 */
[----:B-1----:R-:W-:-:S03]  /*9e30*/  IMAD.WIDE R32, R3, 0x2, R56 ;  /* 0x0000000203207825 */ /* 0x002fc600078e0238 */
[----:B------:R-:W3:Y:S01]  /*9e40*/  LDL.64 R56, [R1+0x320] ;  /* 0x0003200001387983 */ /* 0x000ee20000100a00 */
[----:B-----5:R-:W-:-:S03]  /*9e50*/  IMAD.WIDE R30, R3, 0x2, R50 ;  /* 0x00000002031e7825 */ /* 0x020fc600078e0232 */
[----:B------:R-:W5:Y:S04]  /*9e60*/  LDL.64 R50, [R1+0x230] ;  /* 0x0002300001327983 */ /* 0x000f680000100a00 */
[----:B------:R1:W3:Y:S01]  /*9e70*/  LDG.E.U16 R25, desc[UR10][R32.64] ;  /* 0x0000000a20197981 */ /* 0x0002e2000c1e1500 */
[----:B----4-:R-:W-:-:S03]  /*9e80*/  IMAD.WIDE R34, R3, 0x2, R34 ;  /* 0x0000000203227825 */ /* 0x010fc600078e0222 */
[----:B------:R-:W4:Y:S01]  /*9e90*/  LDG.E.U16 R30, desc[UR10][R30.64] ;  /* 0x0000000a1e1e7981 */ /* 0x000f22000c1e1500 */
[----:B-1----:R-:W-:-:S03]  /*9ea0*/  IMAD.WIDE R32, R3, 0x2, R54 ;  /* 0x0000000203207825 */ /* 0x002fc600078e0236 */
[----:B------:R1:W3:Y:S04]  /*9eb0*/  LDG.E.U16 R29, desc[UR10][R34.64] ;  /* 0x0000000a221d7981 */ /* 0x0002e8000c1e1500 */
[----:B------:R-:W3:Y:S04]  /*9ec0*/  LDL.64 R54, [R1+0x318] ;  /* 0x0003180001367983 */ /* 0x000ee80000100a00 */
[----:B------:R0:W4:Y:S01]  /*9ed0*/  LDG.E.U16 R37, desc[UR10][R32.64] ;  /* 0x0000000a20257981 */ /* 0x000122000c1e1500 */
[----:B-1----:R-:W-:-:S03]  /*9ee0*/  IMAD.WIDE R34, R3, 0x2, R48 ;  /* 0x0000000203227825 */ /* 0x002fc600078e0230 */
[----:B------:R-:W4:Y:S01]  /*9ef0*/  LDL.64 R48, [R1+0x298] ;  /* 0x0002980001307983 */ /* 0x000f220000100a00 */
[----:B------:R-:W-:-:S03]  /*9f00*/  IMAD.WIDE R40, R3, 0x2, R40 ;  /* 0x0000000203287825 */ /* 0x000fc600078e0228 */
[----:B------:R-:W4:Y:S01]  /*9f10*/  LDG.E.U16 R35, desc[UR10][R34.64] ;  /* 0x0000000a22237981 */ /* 0x000f22000c1e1500 */
[----:B0-----:R-:W-:-:S03]  /*9f20*/  IMAD.WIDE R32, R3, 0x2, R46 ;  /* 0x0000000203207825 */ /* 0x001fc600078e022e */
[----:B------:R-:W4:Y:S01]  /*9f30*/  LDL.64 R46, [R1+0x2a0] ;  /* 0x0002a000012e7983 */ /* 0x000f220000100a00 */
[----:B------:R-:W-:Y:S02]  /*9f40*/  IMAD.SHL.U32 R52, R52, 0x2, RZ ;  /* 0x0000000234347824 */ /* 0x000fe400078e00ff */
[C---:B------:R-:W-:Y:S01]  /*9f50*/  IMAD.WIDE R44, R3.reuse, 0x2, R44 ;  /* 0x00000002032c7825 */ /* 0x040fe200078e022c */
[----:B------:R-:W4:Y:S04]  /*9f60*/  LDG.E.U16 R33, desc[UR10][R32.64] ;  /* 0x0000000a20217981 */ /* 0x000f28000c1e1500 */
[----:B------:R0:W4:Y:S04]  /*9f70*/  LDG.E.U16 R34, desc[UR10][R40.64] ;  /* 0x0000000a28227981 */ /* 0x000128000c1e1500 */
[----:B------:R1:W4:Y:S01]  /*9f80*/  LDG.E.U16 R11, desc[UR10][R44.64] ;  /* 0x0000000a2c0b7981 */ /* 0x000322000c1e1500 */
[----:B0-----:R-:W-:-:S03]  /*9f90*/  IMAD.WIDE R40, R3, 0x2, R64 ;  /* 0x0000000203287825 */ /* 0x001fc600078e0240 */
[----:B------:R-:W4:Y:S01]  /*9fa0*/  LDL.64 R64, [R1+0x210] ;  /* 0x0002100001407983 */ /* 0x000f220000100a00 */
[----:B-1----:R-:W-:-:S03]  /*9fb0*/  IMAD.WIDE R44, R3, 0x2, R62 ;  /* 0x00000002032c7825 */ /* 0x002fc600078e023e */
[----:B------:R0:W4:Y:S04]  /*9fc0*/  LDG.E.U16 R31, desc[UR10][R40.64] ;  /* 0x0000000a281f7981 */ /* 0x000128000c1e1500 */
[----:B------:R-:W4:Y:S01]  /*9fd0*/  LDL.64 R62, [R1+0x1b0] ;  /* 0x0001b000013e7983 */ /* 0x000f220000100a00 */
[----:B------:R-:W-:-:S04]  /*9fe0*/  IMAD.WIDE R38, R3, 0x2, R38 ;  /* 0x0000000203267825 */ /* 0x000fc800078e0226 */
[C---:B0-----:R-:W-:Y:S02]  /*9ff0*/  IMAD.WIDE R40, R3.reuse, 0x2, R60 ;  /* 0x0000000203287825 */ /* 0x041fe400078e023c */
[----:B------:R-:W4:Y:S04]  /*a000*/  LDG.E.U16 R38, desc[UR10][R38.64] ;  /* 0x0000000a26267981 */ /* 0x000f28000c1e1500 */
[----:B------:R-:W4:Y:S04]  /*a010*/  LDL.64 R60, [R1+0x310] ;  /* 0x00031000013c7983 */ /* 0x000f280000100a00 */
[----:B------:R-:W4:Y:S01]  /*a020*/  LDG.E.U16 R39, desc[UR10][R44.64] ;  /* 0x0000000a2c277981 */ /* 0x000f22000c1e1500 */
[----:B--2---:R-:W-:-:S05]  /*a030*/  IMAD.WIDE R42, R3, 0x2, R42 ;  /* 0x00000002032a7825 */ /* 0x004fca00078e022a */
[----:B------:R0:W2:Y:S02]  /*a040*/  LDG.E.U16 R32, desc[UR10][R42.64] ;  /* 0x0000000a2a207981 */ /* 0x0000a4000c1e1500 */
[----:B0-----:R-:W-:-:S04]  /*a050*/  IMAD.WIDE R42, R52, 0x2, R134 ;  /* 0x00000002342a7825 */ /* 0x001fc800078e0286 */
[----:B------:R-:W-:-:S04]  /*a060*/  IMAD.WIDE R52, R52, 0x2, R136 ;  /* 0x0000000234347825 */ /* 0x000fc800078e0288 */
[----:B------:R-:W-:-:S04]  /*a070*/  IMAD.WIDE R42, R3, 0x2, R42 ;  /* 0x00000002032a7825 */ /* 0x000fc800078e022a */
[----:B-----5:R-:W-:-:S04]  /*a080*/  IMAD.WIDE R50, R3, 0x2, R50 ;  /* 0x0000000203327825 */ /* 0x020fc800078e0232 */
[C---:B------:R-:W-:Y:S02]  /*a090*/  IMAD.WIDE R52, R3.reuse, 0x2, R52 ;  /* 0x0000000203347825 */ /* 0x040fe400078e0234 */
[----:B------:R-:W5:Y:S04]  /*a0a0*/  LDG.E.U16 R50, desc[UR10][R50.64] ;  /* 0x0000000a32327981 */ /* 0x000f68000c1e1500 */
[----:B------:R-:W2:Y:S04]  /*a0b0*/  LDG.E.U16 R52, desc[UR10][R52.64] ;  /* 0x0000000a34347981 */ /* 0x000ea8000c1e1500 */
[----:B------:R0:W2:Y:S04]  /*a0c0*/  LDG.E.U16 R51, desc[UR10][R42.64] ;  /* 0x0000000a2a337981 */ /* 0x0000a8000c1e1500 */
[----:B------:R1:W2:Y:S01]  /*a0d0*/  LDG.E.U16 R53, desc[UR10][R40.64] ;  /* 0x0000000a28357981 */ /* 0x0002a2000c1e1500 */
[----:B---3--:R-:W-:-:S04]  /*a0e0*/  IMAD.WIDE R44, R3, 0x2, R54 ;  /* 0x00000002032c7825 */ /* 0x008fc800078e0236 */
[C---:B0-----:R-:W-:Y:S02]  /*a0f0*/  IMAD.WIDE R42, R3.reuse, 0x2, R56 ;  /* 0x00000002032a7825 */ /* 0x041fe400078e0238 */
[----:B------:R0:W3:Y:S02]  /*a100*/  LDG.E.U16 R56, desc[UR10][R44.64] ;  /* 0x0000000a2c387981 */ /* 0x0000e4000c1e1500 */
[C---:B-1----:R-:W-:Y:S02]  /*a110*/  IMAD.WIDE R40, R3.reuse, 0x2, R58 ;  /* 0x0000000203287825 */ /* 0x042fe400078e023a */
[----:B------:R1:W2:Y:S04]  /*a120*/  LDG.E.U16 R55, desc[UR10][R42.64] ;  /* 0x0000000a2a377981 */ /* 0x0002a8000c1e1500 */
[----:B------:R1:W2:Y:S01]  /*a130*/  LDG.E.U16 R54, desc[UR10][R40.64] ;  /* 0x0000000a28367981 */ /* 0x0002a2000c1e1500 */
[----:B0-----:R-:W-:-:S03]  /*a140*/  IMAD.WIDE R44, R3, 0x2, R74 ;  /* 0x00000002032c7825 */ /* 0x001fc600078e024a */
[----:B------:R-:W2:Y:S01]  /*a150*/  LDL.64 R74, [R1+0x168] ;  /* 0x00016800014a7983 */ /* 0x000ea20000100a00 */
[----:B-1----:R-:W-:-:S03]  /*a160*/  IMAD.WIDE R42, R3, 0x2, R76 ;  /* 0x00000002032a7825 */ /* 0x002fc600078e024c */
[----:B------:R-:W3:Y:S01]  /*a170*/  LDL.64 R76, [R1+0x170] ;  /* 0x00017000014c7983 */ /* 0x000ee20000100a00 */
[----:B------:R-:W-:-:S03]  /*a180*/  IMAD.WIDE R40, R3, 0x2, R78 ;  /* 0x0000000203287825 */ /* 0x000fc600078e024e */
[----:B------:R-:W5:Y:S01]  /*a190*/  LDL.64 R78, [R1+0x178] ;  /* 0x00017800014e7983 */ /* 0x000f620000100a00 */
[----:B----4-:R-:W-:-:S03]  /*a1a0*/  IMAD.WIDE R46, R3, 0x2, R46 ;  /* 0x00000002032e7825 */ /* 0x010fc600078e022e */
[----:B------:R-:W4:Y:S01]  /*a1b0*/  LDG.E.U16 R59, desc[UR10][R40.64] ;  /* 0x0000000a283b7981 */ /* 0x000f22000c1e1500 */
[----:B------:R-:W-:-:S03]  /*a1c0*/  IMAD.WIDE R48, R3, 0x2, R48 ;  /* 0x0000000203307825 */ /* 0x000fc600078e0230 */
[----:B------:R0:W4:Y:S04]  /*a1d0*/  LDG.E.U16 R57, desc[UR10][R46.64] ;  /* 0x0000000a2e397981 */ /* 0x000128000c1e1500 */
[----:B------:R1:W4:Y:S01]  /*a1e0*/  LDG.E.U16 R58, desc[UR10][R48.64] ;  /* 0x0000000a303a7981 */ /* 0x000322000c1e1500 */
[----:B0-----:R-:W-:-:S04]  /*a1f0*/  IMAD.WIDE R46, R3, 0x2, R62 ;  /* 0x00000002032e7825 */ /* 0x001fc800078e023e */
[C---:B------:R-:W-:Y:S01]  /*a200*/  IMAD.WIDE R40, R3.reuse, 0x2, R92 ;  /* 0x0000000203287825 */ /* 0x040fe200078e025c */
[----:B------:R0:W4:Y:S03]  /*a210*/  LDG.E.U16 R62, desc[UR10][R46.64] ;  /* 0x0000000a2e3e7981 */ /* 0x000126000c1e1500 */
[C---:B-1----:R-:W-:Y:S02]  /*a220*/  IMAD.WIDE R48, R3.reuse, 0x2, R60 ;  /* 0x0000000203307825 */ /* 0x042fe400078e023c */
[----:B------:R1:W4:Y:S02]  /*a230*/  LDG.E.U16 R60, desc[UR10][R42.64] ;  /* 0x0000000a2a3c7981 */ /* 0x000324000c1e1500 */
[C---:B0-----:R-:W-:Y:S02]  /*a240*/  IMAD.WIDE R46, R3.reuse, 0x2, R66 ;  /* 0x00000002032e7825 */ /* 0x041fe400078e0242 */
[----:B------:R0:W4:Y:S04]  /*a250*/  LDG.E.U16 R61, desc[UR10][R44.64] ;  /* 0x0000000a2c3d7981 */ /* 0x000128000c1e1500 */
[----:B------:R0:W4:Y:S01]  /*a260*/  LDG.E.U16 R63, desc[UR10][R48.64] ;  /* 0x0000000a303f7981 */ /* 0x000122000c1e1500 */
[----:B-1----:R-:W-:-:S03]  /*a270*/  IMAD.WIDE R42, R3, 0x2, R90 ;  /* 0x00000002032a7825 */ /* 0x002fc600078e025a */
[----:B------:R1:W4:Y:S01]  /*a280*/  LDG.E.U16 R67, desc[UR10][R46.64] ;  /* 0x0000000a2e437981 */ /* 0x000322000c1e1500 */
[----:B0-----:R-:W-:-:S04]  /*a290*/  IMAD.WIDE R44, R3, 0x2, R68 ;  /* 0x00000002032c7825 */ /* 0x001fc800078e0244 */
[C---:B------:R-:W-:Y:S01]  /*a2a0*/  IMAD.WIDE R48, R3.reuse, 0x2, R64 ;  /* 0x0000000203307825 */ /* 0x040fe200078e0240 */
[----:B------:R0:W4:Y:S03]  /*a2b0*/  LDG.E.U16 R66, desc[UR10][R44.64] ;  /* 0x0000000a2c427981 */ /* 0x000126000c1e1500 */
[C---:B-1----:R-:W-:Y:S01]  /*a2c0*/  IMAD.WIDE R46, R3.reuse, 0x2, R72 ;  /* 0x00000002032e7825 */ /* 0x042fe200078e0248 */
[----:B------:R1:W4:Y:S04]  /*a2d0*/  LDG.E.U16 R64, desc[UR10][R40.64] ;  /* 0x0000000a28407981 */ /* 0x000328000c1e1500 */
[----:B------:R1:W4:Y:S01]  /*a2e0*/  LDG.E.U16 R65, desc[UR10][R42.64] ;  /* 0x0000000a2a417981 */ /* 0x000322000c1e1500 */
[----:B0-----:R-:W-:-:S03]  /*a2f0*/  IMAD.WIDE R44, R3, 0x2, R84 ;  /* 0x00000002032c7825 */ /* 0x001fc600078e0254 */
[----:B------:R0:W4:Y:S01]  /*a300*/  LDG.E.U16 R68, desc[UR10][R48.64] ;  /* 0x0000000a30447981 */ /* 0x000122000c1e1500 */
[----:B-1----:R-:W-:-:S03]  /*a310*/  IMAD.WIDE R40, R3, 0x2, R88 ;  /* 0x0000000203287825 */ /* 0x002fc600078e0258 */
[----:B------:R-:W4:Y:S01]  /*a320*/  LDG.E.U16 R72, desc[UR10][R46.64] ;  /* 0x0000000a2e487981 */ /* 0x000f22000c1e1500 */
[----:B------:R-:W-:-:S03]  /*a330*/  IMAD.WIDE R42, R3, 0x2, R86 ;  /* 0x00000002032a7825 */ /* 0x000fc600078e0256 */
[----:B------:R1:W4:Y:S01]  /*a340*/  LDG.E.U16 R69, desc[UR10][R40.64] ;  /* 0x0000000a28457981 */ /* 0x000322000c1e1500 */
[----:B0-----:R-:W-:-:S03]  /*a350*/  IMAD.WIDE R48, R3, 0x2, R70 ;  /* 0x0000000203307825 */ /* 0x001fc600078e0246 */
[----:B------:R0:W4:Y:S04]  /*a360*/  LDG.E.U16 R70, desc[UR10][R42.64] ;  /* 0x0000000a2a467981 */ /* 0x000128000c1e1500 */
[----:B------:R-:W4:Y:S01]  /*a370*/  LDG.E.U16 R71, desc[UR10][R44.64] ;  /* 0x0000000a2c477981 */ /* 0x000f22000c1e1500 */
[----:B-1----:R-:W-:-:S03]  /*a380*/  IMAD.WIDE R40, R3, 0x2, R82 ;  /* 0x0000000203287825 */ /* 0x002fc600078e0252 */
[----:B------:R2:W4:Y:S01]  /*a390*/  LDG.E.U16 R73, desc[UR10][R48.64] ;  /* 0x0000000a30497981 */ /* 0x000522000c1e1500 */
[----:B0-----:R-:W-:-:S03]  /*a3a0*/  IMAD.WIDE R42, R3, 0x2, R80 ;  /* 0x00000002032a7825 */ /* 0x001fc600078e0250 */
[----:B------:R-:W4:Y:S04]  /*a3b0*/  LDG.E.U16 R40, desc[UR10][R40.64] ;  /* 0x0000000a28287981 */ /* 0x000f28000c1e1500 */
[----:B------:R0:W4:Y:S01]  /*a3c0*/  LDG.E.U16 R42, desc[UR10][R42.64] ;  /* 0x0000000a2a2a7981 */ /* 0x000122000c1e1500 */
[----:B--2---:R-:W-:-:S04]  /*a3d0*/  IMAD.WIDE R48, R3, 0x2, R74 ;  /* 0x0000000203307825 */ /* 0x004fc800078e024a */
[C---:B---3--:R-:W-:Y:S02]  /*a3e0*/  IMAD.WIDE R46, R3.reuse, 0x2, R76 ;  /* 0x00000002032e7825 */ /* 0x048fe400078e024c */
[----:B------:R-:W2:Y:S02]  /*a3f0*/  LDG.E.U16 R48, desc[UR10][R48.64] ;  /* 0x0000000a30307981 */ /* 0x000ea4000c1e1500 */
[----:B-----5:R-:W-:Y:S02]  /*a400*/  IMAD.WIDE R44, R3, 0x2, R78 ;  /* 0x00000002032c7825 */ /* 0x020fe400078e024e */
[----:B------:R-:W3:Y:S04]  /*a410*/  LDG.E.U16 R46, desc[UR10][R46.64] ;  /* 0x0000000a2e2e7981 */ /* 0x000ee8000c1e1500 */
[----:B------:R-:W5:Y:S01]  /*a420*/  LDG.E.U16 R44, desc[UR10][R44.64] ;  /* 0x0000000a2c2c7981 */ /* 0x000f62000c1e1500 */
[----:B------:R-:W0:Y:S01]  /*a430*/  S2R R74, SR_TID.X ;  /* 0x00000000004a7919 */ /* 0x000e220000002100 */
[----:B------:R-:W-:-:S02]  /*a440*/  UMOV UR70, 0x1 ;  /* 0x0000000100467882 */ /* 0x000fc40000000000 */
[----:B------:R-:W-:-:S04]  /*a450*/  @!UP0 UIADD3 UR70, UPT, UPT, -UR70, 0x100000, URZ ;  /* 0x0010000046468890 */ /* 0x000fc8000fffe1ff */
[----:B------:R-:W-:Y:S02]  /*a460*/  @!UP0 USHF.L.U32 UR71, UR70, 0xb, URZ ;  /* 0x0000000b46478899 */ /* 0x000fe400080006ff */
[----:B------:R-:W-:Y:S01]  /*a470*/  @!UP0 USHF.L.U32 UR70, UR70, 0x1, URZ ;  /* 0x0000000146468899 */ /* 0x000fe200080006ff */
[C---:B0-----:R-:W-:Y:S02]  /*a480*/  LOP3.LUT R43, R74.reuse, 0x3f, RZ, 0xc0, !PT ;  /* 0x0000003f4a2b7812 */ /* 0x041fe400078ec0ff */
[----:B------:R-:W-:-:S05]  /*a490*/  LOP3.LUT R41, R74, 0xc0, RZ, 0xc0, !PT ;  /* 0x000000c04a297812 */ /* 0x000fca00078ec0ff */
[----:B------:R-:W-:-:S04]  /*a4a0*/  IMAD R41, R41, 0x20, R43 ;  /* 0x0000002029297824 */ /* 0x000fc800078e022b */
[----:B------:R-:W-:-:S05]  /*a4b0*/  IMAD.SHL.U32 R41, R41, 0x2, RZ ;  /* 0x0000000229297824 */ /* 0x000fca00078e00ff */
[----:B------:R0:W-:Y:S04]  /*a4c0*/  STS.U16 [R41+UR9+0x1c000], R4 ;  /* 0x01c0000429007988 */ /* 0x0001e80008000409 */
[----:B------:R1:W-:Y:S01]  /*a4d0*/  STS.U16 [R41+UR9+0x18c00], R5 ;  /* 0x018c000529007988 */ /* 0x0003e20008000409 */
[----:B0-----:R-:W-:-:S03]  /*a4e0*/  LOP3.LUT R4, R41, 0x10, RZ, 0x3c, !PT ;  /* 0x0000001029047812 */ /* 0x001fc600078e3cff */
[----:B------:R-:W-:Y:S01]  /*a4f0*/  STS.U16 [R41+UR9+0x18000], R17 ;  /* 0x0180001129007988 */ /* 0x000fe20008000409 */
[----:B-1----:R-:W-:-:S03]  /*a500*/  LOP3.LUT R5, R41, 0x20, RZ, 0x3c, !PT ;  /* 0x0000002029057812 */ /* 0x002fc600078e3cff */
        /* <DEDUP_REMOVED lines=21> */
[----:B------:R0:W-:Y:S04]  /*a660*/  STS.U16 [R5+UR9+0x1cd00], R26 ;  /* 0x01cd001a05007988 */ /* 0x0001e80008000409 */
[----:B------:R-:W-:Y:S01]  /*a670*/  STS.U16 [R4+UR9+0x18180], R27 ;  /* 0x0181801b04007988 */ /* 0x000fe20008000409 */
[----:B0-----:R-:W-:-:S03]  /*a680*/  LOP3.LUT R5, R41, 0x40, RZ, 0x3c, !PT ;  /* 0x0000004029057812 */ /* 0x001fc600078e3cff */
        /* <DEDUP_REMOVED lines=16> */
[----:B------:R-:W-:-:S03]  /*a790*/  VOTEU.ALL UP1, P3 ;  /* 0x0000000000ff7886 */ /* 0x000fc60001820000 */
[----:B------:R1:W-:Y:S01]  /*a7a0*/  STS.U16 [R4+UR9+0x18280], R55 ;  /* 0x0182803704007988 */ /* 0x0003e20008000409 */
[C---:B0-----:R-:W-:Y:S02]  /*a7b0*/  LOP3.LUT R5, R41.reuse, 0x60, RZ, 0x3c, !PT ;  /* 0x0000006029057812 */ /* 0x041fe400078e3cff */
[----:B------:R-:W-:Y:S01]  /*a7c0*/  LOP3.LUT R41, R41, 0x70, RZ, 0x3c, !PT ;  /* 0x0000007029297812 */ /* 0x000fe200078e3cff */
[----:B------:R1:W-:Y:S04]  /*a7d0*/  STS.U16 [R4+UR9+0x1c280], R56 ;  /* 0x01c2803804007988 */ /* 0x0003e80008000409 */
[----:B----4-:R1:W-:Y:S04]  /*a7e0*/  STS.U16 [R4+UR9+0x18680], R57 ;  /* 0x0186803904007988 */ /* 0x0103e80008000409 */
        /* <DEDUP_REMOVED lines=18> */
[----:B-----5:R1:W-:Y:S04]  /*a910*/  STS.U16 [R41+UR9+0x1cb80], R44 ;  /* 0x01cb802c29007988 */ /* 0x0203e80008000409 */
[----:B---3--:R1:W-:Y:S04]  /*a920*/  STS.U16 [R41+UR9+0x18f80], R46 ;  /* 0x018f802e29007988 */ /* 0x0083e80008000409 */
[----:B--2---:R1:W-:Y:S01]  /*a930*/  STS.U16 [R41+UR9+0x1cf80], R48 ;  /* 0x01cf803029007988 */ /* 0x0043e20008000409 */
[----:B------:R0:W-:Y:S06]  /*a940*/  MEMBAR.ALL.CTA ;  /* 0x0000000000007992 */ /* 0x0001ec0000008000 */
[----:B0-----:R-:W-:Y:S04]  /*a950*/  FENCE.VIEW.ASYNC.S ;  /* 0x00000000000073c6 */ /* 0x001fe80000000000 */
[----:B------:R-:W0:Y:S02]  /*a960*/  FENCE.VIEW.ASYNC.S ;  /* 0x00000000000073c6 */ /* 0x000e240000000000 */
[----:B0-----:R1:W0:Y:S02]  /*a970*/  @!UP1 SYNCS.EXCH.64 URZ, [UR9+0x28010], UR70 ;  /* 0x0280104609ff95b2 */ /* 0x0012240008000100 */
[----:B0-----:R-:W-:Y:S06]  /*a980*/  BAR.SYNC.DEFER_BLOCKING 0x0 ;  /* 0x0000000000007b1d */ /* 0x001fec0000010000 */
[----:B-1----:R-:W-:Y:S05]  /*a990*/  @P4 BRA `(.L_x_13) ;  /* 0x0000000800a44947 */ /* 0x002fea0003800000 */
[----:B------:R-:W2:Y:S01]  /*a9a0*/  LDL R45, [R1+0x158] ;  /* 0x00015800012d7983 */ /* 0x000ea20000100800 */
[----:B------:R-:W-:Y:S02]  /*a9b0*/  R2UR UR70, R252 ;  /* 0x00000000fc4672ca */ /* 0x000fe400000e0000 */
[----:B------:R-:W-:Y:S02]  /*a9c0*/  ELECT P5, URZ, PT ;  /* 0x0000000000ff782f */ /* 0x000fe400038a0000 */
[----:B------:R-:W-:Y:S01]  /*a9d0*/  MOV.SPILL R10, UR11 ;  /* 0x0000000b000a7c02 */ /* 0x000fe20009000f00 */
[----:B------:R-:W3:Y:S01]  /*a9e0*/  LDL R17, [R1+0x33c] ;  /* 0x00033c0001117983 */ /* 0x000ee20000100800 */
[----:B------:R-:W-:Y:S02]  /*a9f0*/  MOV.SPILL R11, UR10 ;  /* 0x0000000a000b7c02 */ /* 0x000fe40009000f00 */
[----:B------:R-:W-:Y:S02]  /*aa00*/  MOV.SPILL R8, UR69 ;  /* 0x0000004500087c02 */ /* 0x000fe40009000f00 */
[----:B------:R-:W-:-:S02]  /*aa10*/  MOV.SPILL R9, UR68 ;  /* 0x0000004400097c02 */ /* 0x000fc40009000f00 */
[----:B------:R-:W-:Y:S02]  /*aa20*/  MOV.SPILL R13, UR9 ;  /* 0x00000009000d7c02 */ /* 0x000fe40009000f00 */
[----:B------:R-:W-:Y:S01]  /*aa30*/  MOV.SPILL R14, UR8 ;  /* 0x00000008000e7c02 */ /* 0x000fe20009000f00 */
[----:B------:R-:W-:Y:S01]  /*aa40*/  IMAD.U32 R4, RZ, RZ, UR70 ;  /* 0x00000046ff047e24 */ /* 0x000fe2000f8e00ff */
[----:B------:R-:W-:Y:S01]  /*aa50*/  MOV.SPILL R6, UR67 ;  /* 0x0000004300067c02 */ /* 0x000fe20009000f00 */
[----:B------:R-:W-:Y:S01]  /*aa60*/  @P5 IMAD.MOV.U32 R5, RZ, RZ, 0x40004040 ;  /* 0x40004040ff055424 */ /* 0x000fe200078e00ff */
[----:B------:R-:W-:Y:S01]  /*aa70*/  UMOV UR10, 0x0 ;  /* 0x00000000000a7882 */ /* 0x000fe20000000000 */
[----:B------:R-:W-:Y:S01]  /*aa80*/  UMOV UR11, 0x4088490 ;  /* 0x04088490000b7882 */ /* 0x000fe20000000000 */
[----:B------:R-:W-:Y:S02]  /*aa90*/  @P5 R2UR UR70, R4 ;  /* 0x00000000044652ca */ /* 0x000fe400000e0000 */
[----:B------:R-:W-:-:S02]  /*aaa0*/  @P5 R2UR UR71, R5 ;  /* 0x00000000054752ca */ /* 0x000fc400000e0000 */
[----:B------:R-:W-:Y:S02]  /*aab0*/  @P5 R2UR UR73, R5 ;  /* 0x00000000054952ca */ /* 0x000fe400000e0000 */
[----:B------:R-:W-:Y:S02]  /*aac0*/  R2UR UR68, R146 ;  /* 0x00000000924472ca */ /* 0x000fe400000e0000 */
[----:B------:R-:W-:Y:S02]  /*aad0*/  R2UR UR69, R147 ;  /* 0x00000000934572ca */ /* 0x000fe400000e0000 */
[----:B------:R-:W-:Y:S02]  /*aae0*/  R2UR UR8, R144 ;  /* 0x00000000900872ca */ /* 0x000fe400000e0000 */
[----:B------:R-:W-:Y:S02]  /*aaf0*/  R2UR UR9, R145 ;  /* 0x00000000910972ca */ /* 0x000fe400000e0000 */
[----:B------:R-:W-:-:S02]  /*ab00*/  MOV.SPILL R7, UR66 ;  /* 0x0000004200077c02 */ /* 0x000fc40009000f00 */
[----:B------:R-:W-:Y:S02]  /*ab10*/  R2UR UR66, R204 ;  /* 0x00000000cc4272ca */ /* 0x000fe400000e0000 */
[----:B------:R-:W-:Y:S02]  /*ab20*/  R2UR UR67, R205 ;  /* 0x00000000cd4372ca */ /* 0x000fe400000e0000 */
[----:B------:R-:W-:Y:S02]  /*ab30*/  MOV.SPILL R15, UR7 ;  /* 0x00000007000f7c02 */ /* 0x000fe40009000f00 */
[----:B------:R-:W-:Y:S02]  /*ab40*/  MOV.SPILL R16, UR6 ;  /* 0x0000000600107c02 */ /* 0x000fe40009000f00 */
[----:B------:R-:W-:Y:S02]  /*ab50*/  R2UR UR6, R200 ;  /* 0x00000000c80672ca */ /* 0x000fe400000e0000 */
[----:B------:R-:W-:-:S02]  /*ab60*/  R2UR UR7, R201 ;  /* 0x00000000c90772ca */ /* 0x000fc400000e0000 */
[----:B--2---:R-:W-:-:S13]  /*ab70*/  R2UR UR72, R45 ;  /* 0x000000002d4872ca */ /* 0x004fda00000e0000 */
[----:B------:R-:W-:-:S04]  /*ab80*/  MOV R4, UR72 ;  /* 0x0000004800047c02 */ /* 0x000fc80008000f00 */
[----:B------:R-:W-:-:S13]  /*ab90*/  @P5 R2UR UR72, R4 ;  /* 0x00000000044852ca */ /* 0x000fda00000e0000 */
[----:B------:R0:W-:Y:S02]  /*aba0*/  UTCHMMA gdesc[UR70], gdesc[UR72], tmem[UR5], tmem[UR10], idesc[UR11], !UPT ;  /* 0x00ff0a48460075ea */ /* 0x0001e4000f800005 */
[----:B0-----:R-:W-:Y:S02]  /*abb0*/  R2UR UR70, R206 ;  /* 0x00000000ce4672ca */ /* 0x001fe400000e0000 */
[----:B------:R-:W-:Y:S01]  /*abc0*/  R2UR UR71, R207 ;  /* 0x00000000cf4772ca */ /* 0x000fe200000e0000 */
[----:B------:R-:W-:Y:S01]  /*abd0*/  UMOV UR72, 0x0 ;  /* 0x0000000000487882 */ /* 0x000fe20000000000 */
[----:B------:R-:W-:Y:S02]  /*abe0*/  UMOV UR73, 0x4088490 ;  /* 0x0408849000497882 */ /* 0x000fe40000000000 */
[----:B------:R-:W-:Y:S09]  /*abf0*/  UTCHMMA gdesc[UR68], gdesc[UR12], tmem[UR5], tmem[UR72], idesc[UR73], UPT ;  /* 0x00ff480c440075ea */ /* 0x000ff2000b800005 */
[----:B------:R0:W-:Y:S02]  /*ac00*/  UTCHMMA gdesc[UR8], gdesc[UR70], tmem[UR5], tmem[UR72], idesc[UR73], UPT ;  /* 0x00ff4846080075ea */ /* 0x0001e4000b800005 */
[----:B0-----:R-:W-:-:S02]  /*ac10*/  R2UR UR72, R202 ;  /* 0x00000000ca4872ca */ /* 0x001fc400000e0000 */
[----:B------:R-:W-:Y:S01]  /*ac20*/  R2UR UR73, R203 ;  /* 0x00000000cb4972ca */ /* 0x000fe200000e0000 */
[----:B------:R-:W-:Y:S01]  /*ac30*/  UMOV UR70, 0x0 ;  /* 0x0000000000467882 */ /* 0x000fe20000000000 */
[----:B------:R-:W-:Y:S02]  /*ac40*/  UMOV UR71, 0x4088490 ;  /* 0x0408849000477882 */ /* 0x000fe40000000000 */
[----:B------:R-:W-:Y:S01]  /*ac50*/  UTCHMMA gdesc[UR76], gdesc[UR66], tmem[UR5], tmem[UR70], idesc[UR71], UPT ;  /* 0x00ff46424c0075ea */ /* 0x000fe2000b800005 */
[----:B------:R-:W-:-:S08]  /*ac60*/  R2UR UR10, R196 ;  /* 0x00000000c40a72ca */ /* 0x000fd000000e0000 */
[----:B------:R0:W-:Y:S01]  /*ac70*/  UTCHMMA gdesc[UR74], gdesc[UR72], tmem[UR5], tmem[UR70], idesc[UR71], UPT ;  /* 0x00ff46484a0075ea */ /* 0x0001e2000b800005 */
[----:B------:R-:W-:Y:S02]  /*ac80*/  R2UR UR11, R197 ;  /* 0x00000000c50b72ca */ /* 0x000fe400000e0000 */
[----:B------:R-:W-:Y:S01]  /*ac90*/  R2UR UR68, R194 ;  /* 0x00000000c24472ca */ /* 0x000fe200000e0000 */
[----:B0-----:R-:W-:Y:S01]  /*aca0*/  UMOV UR72, 0x0 ;  /* 0x0000000000487882 */ /* 0x001fe20000000000 */
[----:B------:R-:W-:Y:S02]  /*acb0*/  UMOV UR73, 0x4088490 ;  /* 0x0408849000497882 */ /* 0x000fe40000000000 */
[----:B------:R0:W-:Y:S01]  /*acc0*/  UTCHMMA gdesc[UR14], gdesc[UR6], tmem[UR5], tmem[UR72], idesc[UR73], UPT ;  /* 0x00ff48060e0075ea */ /* 0x0001e2000b800005 */
[----:B------:R-:W-:Y:S02]  /*acd0*/  R2UR UR69, R195 ;  /* 0x00000000c34572ca */ /* 0x000fe400000e0000 */
[----:B0-----:R-:W-:-:S02]  /*ace0*/  R2UR UR72, R198 ;  /* 0x00000000c64872ca */ /* 0x001fc400000e0000 */
[----:B------:R-:W-:Y:S02]  /*acf0*/  R2UR UR73, R199 ;  /* 0x00000000c74972ca */ /* 0x000fe400000e0000 */
[----:B------:R-:W-:Y:S02]  /*ad00*/  R2UR UR8, R192 ;  /* 0x00000000c00872ca */ /* 0x000fe400000e0000 */
[----:B------:R-:W-:-:S09]  /*ad10*/  R2UR UR9, R193 ;  /* 0x00000000c10972ca */ /* 0x000fd200000e0000 */
[----:B------:R0:W-:Y:S02]  /*ad20*/  UTCHMMA gdesc[UR16], gdesc[UR72], tmem[UR5], tmem[UR70], idesc[UR71], UPT ;  /* 0x00ff4648100075ea */ /* 0x0001e4000b800005 */
[----:B0-----:R-:W-:Y:S01]  /*ad30*/  UMOV UR72, 0x0 ;  /* 0x0000000000487882 */ /* 0x001fe20000000000 */
[----:B------:R-:W-:Y:S02]  /*ad40*/  UMOV UR73, 0x4088490 ;  /* 0x0408849000497882 */ /* 0x000fe40000000000 */
[----:B------:R-:W-:Y:S01]  /*ad50*/  UTCHMMA gdesc[UR18], gdesc[UR10], tmem[UR5], tmem[UR72], idesc[UR73], UPT ;  /* 0x00ff480a120075ea */ /* 0x000fe2000b800005 */
[----:B------:R0:W-:Y:S01]  /*ad60*/  UTCHMMA gdesc[UR20], gdesc[UR68], tmem[UR5], tmem[UR72], idesc[UR73], UPT ;  /* 0x00ff4844140075ea */ /* 0x0001e2000b800005 */
[----:B------:R-:W-:Y:S01]  /*ad70*/  UTCHMMA gdesc[UR22], gdesc[UR8], tmem[UR5], tmem[UR70], idesc[UR71], UPT ;  /* 0x00ff4608160075ea */ /* 0x000fe2000b800005 */
[----:B0-----:R-:W-:Y:S02]  /*ad80*/  R2UR UR72, R190 ;  /* 0x00000000be4872ca */ /* 0x001fe400000e0000 */
[----:B------:R-:W-:-:S02]  /*ad90*/  R2UR UR73, R191 ;  /* 0x00000000bf4972ca */ /* 0x000fc400000e0000 */
[----:B------:R-:W-:Y:S02]  /*ada0*/  R2UR UR6, R186 ;  /* 0x00000000ba0672ca */ /* 0x000fe400000e0000 */
[----:B------:R-:W-:-:S09]  /*adb0*/  R2UR UR7, R187 ;  /* 0x00000000bb0772ca */ /* 0x000fd200000e0000 */
[----:B------:R0:W-:Y:S02]  /*adc0*/  UTCHMMA gdesc[UR24], gdesc[UR72], tmem[UR5], tmem[UR70], idesc[UR71], UPT ;  /* 0x00ff4648180075ea */ /* 0x0001e4000b800005 */
[----:B0-----:R-:W-:Y:S02]  /*add0*/  R2UR UR70, R188 ;  /* 0x00000000bc4672ca */ /* 0x001fe400000e0000 */
[----:B------:R-:W-:Y:S01]  /*ade0*/  R2UR UR71, R189 ;  /* 0x00000000bd4772ca */ /* 0x000fe200000e0000 */
[----:B------:R-:W-:Y:S01]  /*adf0*/  UMOV UR72, 0x0 ;  /* 0x0000000000487882 */ /* 0x000fe20000000000 */
[----:B------:R-:W-:Y:S01]  /*ae00*/  UMOV UR73, 0x4088490 ;  /* 0x0408849000497882 */ /* 0x000fe20000000000 */
[----:B------:R-:W-:Y:S02]  /*ae10*/  R2UR UR10, R182 ;  /* 0x00000000b60a72ca */ /* 0x000fe400000e0000 */
[----:B------:R-:W-:-:S08]  /*ae20*/  R2UR UR11, R183 ;  /* 0x00000000b70b72ca */ /* 0x000fd000000e0000 */
[----:B------:R0:W-:Y:S02]  /*ae30*/  UTCHMMA gdesc[UR26], gdesc[UR70], tmem[UR5], tmem[UR72], idesc[UR73], UPT ;  /* 0x00ff48461a0075ea */ /* 0x0001e4000b800005 */
[----:B0-----:R-:W-:Y:S01]  /*ae40*/  UMOV UR70, 0x0 ;  /* 0x0000000000467882 */ /* 0x001fe20000000000 */
[----:B------:R-:W-:Y:S02]  /*ae50*/  UMOV UR71, 0x4088490 ;  /* 0x0408849000477882 */ /* 0x000fe40000000000 */
[----:B------:R0:W-:Y:S02]  /*ae60*/  UTCHMMA gdesc[UR28], gdesc[UR6], tmem[UR5], tmem[UR70], idesc[UR71], UPT ;  /* 0x00ff46061c0075ea */ /* 0x0001e4000b800005 */
[----:B0-----:R-:W-:Y:S02]  /*ae70*/  R2UR UR70, R184 ;  /* 0x00000000b84672ca */ /* 0x001fe400000e0000 */
[----:B------:R-:W-:Y:S02]  /*ae80*/  R2UR UR71, R185 ;  /* 0x00000000b94772ca */ /* 0x000fe400000e0000 */
[----:B------:R-:W-:-:S02]  /*ae90*/  R2UR UR68, R180 ;  /* 0x00000000b44472ca */ /* 0x000fc400000e0000 */
[----:B------:R-:W-:Y:S02]  /*aea0*/  R2UR UR69, R181 ;  /* 0x00000000b54572ca */ /* 0x000fe400000e0000 */
[----:B------:R-:W-:Y:S02]  /*aeb0*/  R2UR UR8, R176 ;  /* 0x00000000b00872ca */ /* 0x000fe400000e0000 */
[----:B------:R-:W-:-:S05]  /*aec0*/  R2UR UR9, R177 ;  /* 0x00000000b10972ca */ /* 0x000fca00000e0000 */
[----:B------:R-:W-:Y:S01]  /*aed0*/  UTCHMMA gdesc[UR30], gdesc[UR70], tmem[UR5], tmem[UR72], idesc[UR73], UPT ;  /* 0x00ff48461e0075ea */ /* 0x000fe2000b800005 */
[----:B------:R0:W-:Y:S02]  /*aee0*/  UTCHMMA gdesc[UR32], gdesc[UR10], tmem[UR5], tmem[UR72], idesc[UR73], UPT ;  /* 0x00ff480a200075ea */ /* 0x0001e4000b800005 */
[----:B0-----:R-:W-:Y:S02]  /*aef0*/  R2UR UR72, R178 ;  /* 0x00000000b24872ca */ /* 0x001fe400000e0000 */
[----:B------:R-:W-:Y:S01]  /*af00*/  R2UR UR73, R179 ;  /* 0x00000000b34972ca */ /* 0x000fe200000e0000 */
[----:B------:R-:W-:Y:S01]  /*af10*/  UMOV UR70, 0x0 ;  /* 0x0000000000467882 */ /* 0x000fe20000000000 */
[----:B------:R-:W-:Y:S02]  /*af20*/  UMOV UR71, 0x4088490 ;  /* 0x0408849000477882 */ /* 0x000fe40000000000 */
[----:B------:R-:W-:Y:S09]  /*af30*/  UTCHMMA gdesc[UR34], gdesc[UR68], tmem[UR5], tmem[UR70], idesc[UR71], UPT ;  /* 0x00ff4644220075ea */ /* 0x000ff2000b800005 */
[----:B------:R0:W-:Y:S02]  /*af40*/  UTCHMMA gdesc[UR36], gdesc[UR72], tmem[UR5], tmem[UR70], idesc[UR71], UPT ;  /* 0x00ff4648240075ea */ /* 0x0001e4000b800005 */
[----:B0-----:R-:W-:Y:S01]  /*af50*/  UMOV UR72, 0x0 ;  /* 0x0000000000487882 */ /* 0x001fe20000000000 */
[----:B------:R-:W-:-:S02]  /*af60*/  UMOV UR73, 0x4088490 ;  /* 0x0408849000497882 */ /* 0x000fc40000000000 */
[----:B------:R0:W-:Y:S02]  /*af70*/  UTCHMMA gdesc[UR38], gdesc[UR8], tmem[UR5], tmem[UR72], idesc[UR73], UPT ;  /* 0x00ff4808260075ea */ /* 0x0001e4000b800005 */
[----:B0-----:R-:W-:Y:S02]  /*af80*/  R2UR UR72, R174 ;  /* 0x00000000ae4872ca */ /* 0x001fe400000e0000 */
[----:B------:R-:W-:Y:S02]  /*af90*/  R2UR UR73, R175 ;  /* 0x00000000af4972ca */ /* 0x000fe400000e0000 */
[----:B------:R-:W-:Y:S02]  /*afa0*/  R2UR UR6, R172 ;  /* 0x00000000ac0672ca */ /* 0x000fe400000e0000 */
[----:B------:R-:W-:-:S09]  /*afb0*/  R2UR UR7, R173 ;  /* 0x00000000ad0772ca */ /* 0x000fd200000e0000 */
[----:B------:R0:W-:Y:S02]  /*afc0*/  UTCHMMA gdesc[UR40], gdesc[UR72], tmem[UR5], tmem[UR70], idesc[UR71], UPT ;  /* 0x00ff4648280075ea */ /* 0x0001e4000b800005 */
[----:B0-----:R-:W-:Y:S02]  /*afd0*/  R2UR UR70, R170 ;  /* 0x00000000aa4672ca */ /* 0x001fe400000e0000 */
[----:B------:R-:W-:Y:S01]  /*afe0*/  R2UR UR71, R171 ;  /* 0x00000000ab4772ca */ /* 0x000fe200000e0000 */
[----:B------:R-:W-:Y:S01]  /*aff0*/  UMOV UR72, 0x0 ;  /* 0x0000000000487882 */ /* 0x000fe20000000000 */
[----:B------:R-:W-:Y:S01]  /*b000*/  UMOV UR73, 0x4088490 ;  /* 0x0408849000497882 */ /* 0x000fe20000000000 */
[----:B------:R-:W-:Y:S01]  /*b010*/  R2UR UR10, R168 ;  /* 0x00000000a80a72ca */ /* 0x000fe200000e0000 */
[----:B------:R-:W-:Y:S01]  /*b020*/  UTCHMMA gdesc[UR42], gdesc[UR6], tmem[UR5], tmem[UR72], idesc[UR73], UPT ;  /* 0x00ff48062a0075ea */ /* 0x000fe2000b800005 */
[----:B------:R-:W-:-:S08]  /*b030*/  R2UR UR11, R169 ;  /* 0x00000000a90b72ca */ /* 0x000fd000000e0000 */
[----:B------:R0:W-:Y:S02]  /*b040*/  UTCHMMA gdesc[UR44], gdesc[UR70], tmem[UR5], tmem[UR72], idesc[UR73], UPT ;  /* 0x00ff48462c0075ea */ /* 0x0001e4000b800005 */
        /* <DEDUP_REMOVED lines=9> */
[----:B------:R-:W-:-:S11]  /*b0e0*/  UMOV UR73, 0x4088490 ;  /* 0x0408849000497882 */ /* 0x000fd60000000000 */
        /* <DEDUP_REMOVED lines=31> */
[----:B------:R-:W-:Y:S02]  /*b2e0*/  R2UR.FILL UR67, R6 ;  /* 0x00000000064372ca */ /* 0x000fe400004e0000 */
[----:B------:R-:W-:Y:S01]  /*b2f0*/  R2UR.FILL UR66, R7 ;  /* 0x00000000074272ca */ /* 0x000fe200004e0000 */
[----:B---3--:R-:W-:-:S07]  /*b300*/  VIADD R4, R17, 0x28010 ;  /* 0x0002801011047836 */ /* 0x008fce0000000000 */
[----:B------:R0:W-:Y:S01]  /*b310*/  UTCHMMA gdesc[UR64], gdesc[UR72], tmem[UR5], tmem[UR70], idesc[UR71], UPT ;  /* 0x00ff4648400075ea */ /* 0x0001e2000b800005 */
[----:B------:R-:W-:Y:S01]  /*b320*/  IMAD.MOV.U32 R5, RZ, RZ, RZ ;  /* 0x000000ffff057224 */ /* 0x000fe200078e00ff */
[----:B0-----:R-:W-:Y:S02]  /*b330*/  R2UR UR70, R148 ;  /* 0x00000000944672ca */ /* 0x001fe400000e0000 */
[----:B------:R-:W-:Y:S01]  /*b340*/  R2UR UR71, R149 ;  /* 0x00000000954772ca */ /* 0x000fe200000e0000 */
[----:B------:R-:W-:Y:S01]  /*b350*/  UMOV UR72, 0x0 ;  /* 0x0000000000487882 */ /* 0x000fe20000000000 */
[----:B------:R-:W-:Y:S01]  /*b360*/  @P5 MOV R4, R4 ;  /* 0x0000000400045202 */ /* 0x000fe20000000f00 */
[----:B------:R-:W-:-:S10]  /*b370*/  UMOV UR73, 0x4088490 ;  /* 0x0408849000497882 */ /* 0x000fd40000000000 */
[----:B------:R0:W-:Y:S02]  /*b380*/  UTCHMMA gdesc[UR66], gdesc[UR70], tmem[UR5], tmem[UR72], idesc[UR73], UPT ;  /* 0x00ff4846420075ea */ /* 0x0001e4000b800005 */
[----:B0-----:R-:W-:Y:S02]  /*b390*/  @P5 R2UR UR70, R4 ;  /* 0x00000000044652ca */ /* 0x001fe400000e0000 */
[----:B------:R-:W-:-:S11]  /*b3a0*/  R2UR.FILL UR69, R8 ;  /* 0x00000000084572ca */ /* 0x000fd600004e0000 */
[----:B------:R0:W-:Y:S01]  /*b3b0*/  UTCBAR [UR70], URZ ;  /* 0x000000ff460073e9 */ /* 0x0001e200080000ff */
[----:B------:R-:W-:Y:S02]  /*b3c0*/  R2UR.FILL UR68, R9 ;  /* 0x00000000094472ca */ /* 0x000fe400004e0000 */
[----:B------:R-:W-:Y:S02]  /*b3d0*/  R2UR.FILL UR11, R10 ;  /* 0x000000000a0b72ca */ /* 0x000fe400004e0000 */
[----:B------:R-:W-:Y:S02]  /*b3e0*/  R2UR.FILL UR10, R11 ;  /* 0x000000000b0a72ca */ /* 0x000fe400004e0000 */
[----:B------:R-:W-:Y:S02]  /*b3f0*/  R2UR.FILL UR9, R13 ;  /* 0x000000000d0972ca */ /* 0x000fe400004e0000 */
[----:B------:R-:W-:Y:S02]  /*b400*/  R2UR.FILL UR8, R14 ;  /* 0x000000000e0872ca */ /* 0x000fe400004e0000 */
[----:B------:R-:W-:-:S02]  /*b410*/  R2UR.FILL UR7, R15 ;  /* 0x000000000f0772ca */ /* 0x000fc400004e0000 */
[----:B0-----:R-:W-:-:S15]  /*b420*/  R2UR.FILL UR6, R16 ;  /* 0x00000000100672ca */ /* 0x001fde00004e0000 */
.L_x_13:
[----:B------:R-:W0:Y:S01]  /*b430*/  SYNCS.PHASECHK.TRANS64.TRYWAIT P5, [UR9+0x28010], RZ ;  /* 0x028010ffff0075a7 */ /* 0x000e2200080a1109 */
[----:B------:R-:W1:Y:S01]  /*b440*/  LDC R15, c[0x0][0x3a8] ;  /* 0x0000ea00ff0f7b82 */ /* 0x000e620000000800 */
[----:B0-----:R-:W-:Y:S05]  /*b450*/  @!P5 BRA `(.L_x_14) ;  /* 0x0000006c001cd947 */ /* 0x001fea0003800000 */
.L_x_23:
[----:B------:R-:W2:Y:S01]  /*b460*/  LDL R4, [R1+0x15c] ;  /* 0x00015c0001047983 */ /* 0x000ea20000100800 */
[----:B------:R-:W-:Y:S01]  /*b470*/  IMAD.U32 R12, R12, -0x80000000, RZ ;  /* 0x800000000c0c7824 */ /* 0x000fe200078e00ff */
[----:B------:R-:W-:Y:S06]  /*b480*/  BAR.SYNC.DEFER_BLOCKING 0x0 ;  /* 0x0000000000007b1d */ /* 0x000fec0000010000 */
[----:B------:R-:W0:Y:S01]  /*b490*/  S2R R19, SR_TID.X ;  /* 0x0000000000137919 */ /* 0x000e220000002100 */
[----:B------:R-:W3:Y:S01]  /*b4a0*/  @!P3 SYNCS.CCTL.IV [UR9+0x28010] ;  /* 0x02801000ff00b9b1 */ /* 0x000ee20008000009 */
[----:B0-----:R-:W-:-:S02]  /*b4b0*/  LOP3.LUT R208, R19, 0x60, RZ, 0xc0, !PT ;  /* 0x0000006013d07812 */ /* 0x001fc400078ec0ff */
[----:B--2---:R-:W-:-:S13]  /*b4c0*/  R2UR UR70, R4 ;  /* 0x00000000044672ca */ /* 0x004fda00000e0000 */
[----:B------:R-:W-:Y:S01]  /*b4d0*/  LDTM.16dp32bit_t0_t15.x8 R4, tmem[UR70] ;  /* 0x00000046000479ee */ /* 0x000fe20008980000 */
[----:B------:R-:W0:Y:S01]  /*b4e0*/  LDTM.16dp32bit_t16_t31.x8 R4, tmem[UR70+0x8] ;  /* 0x00000846000479ee */ /* 0x000e2200089a0000 */
[----:B------:R-:W-:Y:S01]  /*b4f0*/  NOP ;  /* 0x0000000000007918 */ /* 0x000fe20000000000 */
[-C--:B01----:R-:W-:Y:S01]  /*b500*/  FMUL R16, R4, R15.reuse ;  /* 0x0000000f04107220 */ /* 0x083fe20000400000 */
[-C--:B------:R-:W-:Y:S01]  /*b510*/  FMUL R17, R5, R15.reuse ;  /* 0x0000000f05117220 */ /* 0x080fe20000400000 */
[-C--:B------:R-:W-:Y:S01]  /*b520*/  FMUL R18, R6, R15.reuse ;  /* 0x0000000f06127220 */ /* 0x080fe20000400000 */
[-C--:B------:R-:W-:Y:S01]  /*b530*/  FMUL R14, R7, R15.reuse ;  /* 0x0000000f070e7220 */ /* 0x080fe20000400000 */
[----:B------:R-:W-:-:S03]  /*b540*/  FMUL R13, R8, R15 ;  /* 0x0000000f080d7220 */ /* 0x000fc60000400000 */
[----:B------:R-:W-:Y:S01]  /*b550*/  FMNMX3 R16, R16, R17, R18, !PT ;  /* 0x0000001110107276 */ /* 0x000fe20007800012 */
[-C--:B------:R-:W-:Y:S01]  /*b560*/  FMUL R17, R9, R15.reuse ;  /* 0x0000000f09117220 */ /* 0x080fe20000400000 */
[-C--:B------:R-:W-:Y:S02]  /*b570*/  FMUL R18, R10, R15.reuse ;  /* 0x0000000f0a127220 */ /* 0x080fe40000400000 */
[----:B------:R-:W-:Y:S01]  /*b580*/  FMNMX3 R13, R16, R14, R13, !PT ;  /* 0x0000000e100d7276 */ /* 0x000fe2000780000d */
[----:B------:R-:W-:-:S03]  /*b590*/  FMUL R16, R11, R15 ;  /* 0x0000000f0b107220 */ /* 0x000fc60000400000 */
[----:B------:R-:W-:Y:S02]  /*b5a0*/  FMNMX3 R13, R13, R17, R18, !PT ;  /* 0x000000110d0d7276 */ /* 0x000fe40007800012 */
[C---:B------:R-:W-:Y:S02]  /*b5b0*/  LOP3.LUT R17, R19.reuse, 0xff, RZ, 0xc0, !PT ;  /* 0x000000ff13117812 */ /* 0x040fe400078ec0ff */
[----:B------:R-:W-:Y:S02]  /*b5c0*/  FMNMX R16, R16, R13, !PT ;  /* 0x0000000d10107209 */ /* 0x000fe40007800000 */
[----:B------:R-:W-:-:S03]  /*b5d0*/  LOP3.LUT R13, R19, 0xf, RZ, 0xc0, !PT ;  /* 0x0000000f130d7812 */ /* 0x000fc600078ec0ff */
[----:B------:R-:W0:Y:S02]  /*b5e0*/  SHFL.BFLY PT, R14, R16, 0x10, 0x1f ;  /* 0x0e001f00100e7f89 */ /* 0x000e2400000e0000 */
[----:B------:R-:W-:-:S05]  /*b5f0*/  IMAD R208, R13, 0x2, R208 ;  /* 0x000000020dd07824 */ /* 0x000fca00078e02d0 */
[----:B------:R-:W-:Y:S02]  /*b600*/  LEA.HI R13, R17, R208, RZ, 0x19 ;  /* 0x000000d0110d7211 */ /* 0x000fe400078fc8ff */
[----:B------:R-:W-:Y:S02]  /*b610*/  LEA R208, R208, UR9, 0x2 ;  /* 0x00000009d0d07c11 */ /* 0x000fe4000f8e10ff */
[----:B------:R-:W-:Y:S02]  /*b620*/  LEA R13, R13, UR9, 0x2 ;  /* 0x000000090d0d7c11 */ /* 0x000fe4000f8e10ff */
[----:B0-----:R-:W-:Y:S02]  /*b630*/  FMNMX R16, R16, R14, !PT ;  /* 0x0000000e10107209 */ /* 0x001fe40007800000 */
[----:B------:R-:W-:-:S03]  /*b640*/  LEA R14, R17, UR9, 0x2 ;  /* 0x00000009110e7c11 */ /* 0x000fc6000f8e10ff */
[----:B---3--:R-:W-:Y:S01]  /*b650*/  @!P2 STS [R13+0x18000], R16 ;  /* 0x018000100d00a388 */ /* 0x008fe20000000800 */
[----:B------:R-:W-:Y:S06]  /*b660*/  BAR.SYNC.DEFER_BLOCKING 0x0 ;  /* 0x0000000000007b1d */ /* 0x000fec0000010000 */
[----:B------:R-:W0:Y:S04]  /*b670*/  @!P1 LDS R141, [R14+0x18000] ;  /* 0x018000000e8d9984 */ /* 0x000e280000000800 */
[----:B0-----:R-:W0:Y:S02]  /*b680*/  SHFL.BFLY PT, R16, R141, 0x1, 0x1f ;  /* 0x0c201f008d107f89 */ /* 0x001e2400000e0000 */
[----:B0-----:R-:W-:-:S05]  /*b690*/  FMNMX R16, R141, R16, !PT ;  /* 0x000000108d107209 */ /* 0x001fca0007800000 */
[----:B------:R-:W-:Y:S01]  /*b6a0*/  @P0 STS [R14+0x18000], R16 ;  /* 0x018000100e000388 */ /* 0x000fe20000000800 */
[----:B------:R-:W-:Y:S06]  /*b6b0*/  BAR.SYNC.DEFER_BLOCKING 0x0 ;  /* 0x0000000000007b1d */ /* 0x000fec0000010000 */
[----:B------:R-:W0:Y:S02]  /*b6c0*/  LDS R133, [R208+0x18000] ;  /* 0x01800000d0857984 */ /* 0x000e240000000800 */
[----:B------:R-:W-:Y:S01]  /*b6d0*/  BAR.SYNC.DEFER_BLOCKING 0x0 ;  /* 0x0000000000007b1d */ /* 0x000fe20000010000 */
[----:B0-----:R-:W-:-:S05]  /*b6e0*/  FMNMX R133, R133, R0, !PT ;  /* 0x0000000085857209 */ /* 0x001fca0007800000 */
[-CC-:B------:R-:W-:Y:S01]  /*b6f0*/  FFMA R5, R5, R15.reuse, -R133.reuse ;  /* 0x0000000f05057223 */ /* 0x180fe20000000885 */
[-CC-:B------:R-:W-:Y:S01]  /*b700*/  FFMA R4, R4, R15.reuse, -R133.reuse ;  /* 0x0000000f04047223 */ /* 0x180fe20000000885 */
[-CC-:B------:R-:W-:Y:S01]  /*b710*/  FFMA R16, R6, R15.reuse, -R133.reuse ;  /* 0x0000000f06107223 */ /* 0x180fe20000000885 */
[-CC-:B------:R-:W-:Y:S01]  /*b720*/  FFMA R7, R7, R15.reuse, -R133.reuse ;  /* 0x0000000f07077223 */ /* 0x180fe20000000885 */
[----:B------:R-:W-:Y:S01]  /*b730*/  FMUL R5, R5, 1.4426950216293334961 ;  /* 0x3fb8aa3b05057820 */ /* 0x000fe20000400000 */
[----:B------:R-:W-:Y:S01]  /*b740*/  FMUL R4, R4, 1.4426950216293334961 ;  /* 0x3fb8aa3b04047820 */ /* 0x000fe20000400000 */
[-CC-:B------:R-:W-:Y:S01]  /*b750*/  FFMA R9, R9, R15.reuse, -R133.reuse ;  /* 0x0000000f09097223 */ /* 0x180fe20000000885 */
[----:B------:R-:W-:Y:S01]  /*b760*/  FMUL R7, R7, 1.4426950216293334961 ;  /* 0x3fb8aa3b07077820 */ /* 0x000fe20000400000 */
[----:B------:R0:W-:Y:S01]  /*b770*/  MUFU.EX2 R6, R5 ;  /* 0x0000000500067308 */ /* 0x0001e20000000800 */
[-CC-:B------:R-:W-:Y:S01]  /*b780*/  FFMA R10, R10, R15.reuse, -R133.reuse ;  /* 0x0000000f0a0a7223 */ /* 0x180fe20000000885 */
[----:B------:R-:W-:Y:S01]  /*b790*/  FMUL R9, R9, 1.4426950216293334961 ;  /* 0x3fb8aa3b09097820 */ /* 0x000fe20000400000 */
[----:B------:R-:W-:-:S02]  /*b7a0*/  FFMA R11, R11, R15, -R133 ;  /* 0x0000000f0b0b7223 */ /* 0x000fc40000000885 */
[----:B------:R-:W-:Y:S02]  /*b7b0*/  FMUL R10, R10, 1.4426950216293334961 ;  /* 0x3fb8aa3b0a0a7820 */ /* 0x000fe40000400000 */
[----:B------:R-:W-:Y:S01]  /*b7c0*/  FMUL R11, R11, 1.4426950216293334961 ;  /* 0x3fb8aa3b0b0b7820 */ /* 0x000fe20000400000 */
[----:B------:R-:W1:Y:S01]  /*b7d0*/  MUFU.EX2 R4, R4 ;  /* 0x0000000400047308 */ /* 0x000e620000000800 */
[----:B0-----:R-:W-:Y:S01]  /*b7e0*/  FMUL R5, R16, 1.4426950216293334961 ;  /* 0x3fb8aa3b10057820 */ /* 0x001fe20000400000 */
[----:B------:R-:W-:-:S06]  /*b7f0*/  FFMA R16, R8, R15, -R133 ;  /* 0x0000000f08107223 */ /* 0x000fcc0000000885 */
[----:B------:R-:W0:Y:S08]  /*b800*/  MUFU.EX2 R5, R5 ;  /* 0x0000000500057308 */ /* 0x000e300000000800 */
[----:B------:R2:W3:Y:S08]  /*b810*/  MUFU.EX2 R8, R7 ;  /* 0x0000000700087308 */ /* 0x0004f00000000800 */
[----:B------:R1:W-:Y:S01]  /*b820*/  MUFU.EX2 R45, R9 ;  /* 0x00000009002d7308 */ /* 0x0003e20000000800 */
[----:B--2---:R-:W-:-:S07]  /*b830*/  FMUL R7, R16, 1.4426950216293334961 ;  /* 0x3fb8aa3b10077820 */ /* 0x004fce0000400000 */
[----:B------:R-:W2:Y:S01]  /*b840*/  MUFU.EX2 R7, R7 ;  /* 0x0000000700077308 */ /* 0x000ea20000000800 */
[----:B-1----:R-:W-:-:S04]  /*b850*/  FADD R9, R4, R6 ;  /* 0x0000000604097221 */ /* 0x002fc80000000000 */
[----:B0-----:R-:W-:-:S03]  /*b860*/  FADD R9, R5, R9 ;  /* 0x0000000905097221 */ /* 0x001fc60000000000 */
[----:B------:R-:W0:Y:S01]  /*b870*/  MUFU.EX2 R44, R10 ;  /* 0x0000000a002c7308 */ /* 0x000e220000000800 */
[----:B---3--:R-:W-:-:S07]  /*b880*/  FADD R9, R8, R9 ;  /* 0x0000000908097221 */ /* 0x008fce0000000000 */
[----:B------:R-:W1:Y:S01]  /*b890*/  MUFU.EX2 R54, R11 ;  /* 0x0000000b00367308 */ /* 0x000e620000000800 */
[----:B--2---:R-:W-:-:S04]  /*b8a0*/  FADD R9, R7, R9 ;  /* 0x0000000907097221 */ /* 0x004fc80000000000 */
[----:B------:R-:W-:-:S04]  /*b8b0*/  FADD R9, R45, R9 ;  /* 0x000000092d097221 */ /* 0x000fc80000000000 */
[----:B0-----:R-:W-:-:S04]  /*b8c0*/  FADD R9, R44, R9 ;  /* 0x000000092c097221 */ /* 0x001fc80000000000 */
[----:B-1----:R-:W-:-:S05]  /*b8d0*/  FADD R9, R54, R9 ;  /* 0x0000000936097221 */ /* 0x002fca0000000000 */
[----:B------:R-:W0:Y:S02]  /*b8e0*/  SHFL.BFLY PT, R10, R9, 0x10, 0x1f ;  /* 0x0e001f00090a7f89 */ /* 0x000e2400000e0000 */
[----:B0-----:R-:W-:-:S05]  /*b8f0*/  FADD R10, R9, R10 ;  /* 0x0000000a090a7221 */ /* 0x001fca0000000000 */
[----:B------:R-:W-:Y:S01]  /*b900*/  @!P2 STS [R13+0x18000], R10 ;  /* 0x0180000a0d00a388 */ /* 0x000fe20000000800 */
[----:B------:R-:W-:Y:S06]  /*b910*/  BAR.SYNC.DEFER_BLOCKING 0x0 ;  /* 0x0000000000007b1d */ /* 0x000fec0000010000 */
[----:B------:R-:W0:Y:S04]  /*b920*/  @!P1 LDS R140, [R14+0x18000] ;  /* 0x018000000e8c9984 */ /* 0x000e280000000800 */
[----:B0-----:R-:W0:Y:S02]  /*b930*/  SHFL.BFLY PT, R9, R140, 0x1, 0x1f ;  /* 0x0c201f008c097f89 */ /* 0x001e2400000e0000 */
[----:B0-----:R-:W-:-:S05]  /*b940*/  FADD R9, R140, R9 ;  /* 0x000000098c097221 */ /* 0x001fca0000000000 */
[----:B------:R0:W-:Y:S01]  /*b950*/  @P0 STS [R14+0x18000], R9 ;  /* 0x018000090e000388 */ /* 0x0001e20000000800 */
[----:B------:R-:W-:Y:S06]  /*b960*/  BAR.SYNC.DEFER_BLOCKING 0x0 ;  /* 0x0000000000007b1d */ /* 0x000fec0000010000 */
[----:B------:R-:W1:Y:S01]  /*b970*/  LDS R208, [R208+0x18000] ;  /* 0x01800000d0d07984 */ /* 0x000e620000000800 */
[----:B------:R-:W2:Y:S02]  /*b980*/  SYNCS.PHASECHK.TRANS64.TRYWAIT P5, [UR7], R12 ;  /* 0x0000000cff0075a7 */ /* 0x000ea400080a1107 */
[----:B012---:R-:W-:Y:S05]  /*b990*/  @!P5 BRA `(.L_x_15) ;  /* 0x0000006400d8d947 */ /* 0x007fea0003800000 */
.L_x_24:
[----:B------:R-:W2:Y:S04]  /*b9a0*/  LDL.64 R16, [R1+0x150] ;  /* 0x0001500001107983 */ /* 0x000ea80000100a00 */
[----:B------:R-:W3:Y:S04]  /*b9b0*/  LDL R9, [R1+0x160] ;  /* 0x0001600001097983 */ /* 0x000ee80000100800 */
[----:B------:R-:W4:Y:S04]  /*b9c0*/  LDL.64 R30, [R1+0x130] ;  /* 0x00013000011e7983 */ /* 0x000f280000100a00 */
[----:B------:R-:W5:Y:S04]  /*b9d0*/  LDL.64 R10, [R1+0x148] ;  /* 0x00014800010a7983 */ /* 0x000f680000100a00 */
[----:B------:R-:W4:Y:S04]  /*b9e0*/  LDL.64 R32, [R1+0x138] ;  /* 0x0001380001207983 */ /* 0x000f280000100a00 */
        /* <DEDUP_REMOVED lines=25> */
[----:B------:R-:W4:Y:S01]  /*bb80*/  LDL.64 R62, [R1+0x8] ;  /* 0x00000800013e7983 */ /* 0x000f220000100a00 */
[----:B--2---:R-:W-:Y:S01]  /*bb90*/  IMAD.WIDE R16, R2, 0x2, R16 ;  /* 0x0000000202107825 */ /* 0x004fe200078e0210 */
[----:B---3--:R-:W-:-:S04]  /*bba0*/  R2UR UR7, R9 ;  /* 0x00000000090772ca */ /* 0x008fc800000e0000 */
[----:B------:R4:W2:Y:S01]  /*bbb0*/  LDG.E.U16 R9, desc[UR10][R16.64] ;  /* 0x0000000a10097981 */ /* 0x0008a2000c1e1500 */
[----:B-----5:R-:W-:-:S04]  /*bbc0*/  IMAD.WIDE R10, R2, 0x2, R10 ;  /* 0x00000002020a7825 */ /* 0x020fc800078e020a */
[C---:B----4-:R-:W-:Y:S02]  /*bbd0*/  IMAD.WIDE R16, R2.reuse, 0x2, R30 ;  /* 0x0000000202107825 */ /* 0x050fe400078e021e */
[----:B------:R-:W3:Y:S02]  /*bbe0*/  LDL.64 R30, [R1+0xc0] ;  /* 0x0000c000011e7983 */ /* 0x000ee40000100a00 */
[C---:B------:R-:W-:Y:S02]  /*bbf0*/  IMAD.WIDE R12, R2.reuse, 0x2, R32 ;  /* 0x00000002020c7825 */ /* 0x040fe400078e0220 */
[----:B------:R-:W4:Y:S02]  /*bc00*/  LDG.E.U16 R10, desc[UR10][R10.64] ;  /* 0x0000000a0a0a7981 */ /* 0x000f24000c1e1500 */
[C---:B------:R-:W-:Y:S02]  /*bc10*/  IMAD.WIDE R14, R2.reuse, 0x2, R14 ;  /* 0x00000002020e7825 */ /* 0x040fe400078e020e */
[----:B------:R-:W5:Y:S04]  /*bc20*/  LDG.E.U16 R12, desc[UR10][R12.64] ;  /* 0x0000000a0c0c7981 */ /* 0x000f68000c1e1500 */
[----:B------:R-:W2:Y:S04]  /*bc30*/  LDL.64 R32, [R1+0xd0] ;  /* 0x0000d00001207983 */ /* 0x000ea80000100a00 */
[----:B------:R0:W2:Y:S01]  /*bc40*/  LDG.E.U16 R11, desc[UR10][R14.64] ;  /* 0x0000000a0e0b7981 */ /* 0x0000a2000c1e1500 */
[----:B------:R-:W-:-:S03]  /*bc50*/  IMAD.WIDE R20, R2, 0x2, R20 ;  /* 0x0000000202147825 */ /* 0x000fc600078e0214 */
[----:B------:R1:W4:Y:S01]  /*bc60*/  LDG.E.U16 R13, desc[UR10][R16.64] ;  /* 0x0000000a100d7981 */ /* 0x000322000c1e1500 */
[----:B0-----:R-:W-:-:S03]  /*bc70*/  IMAD.WIDE R14, R2, 0x2, R28 ;  /* 0x00000002020e7825 */ /* 0x001fc600078e021c */
[----:B------:R-:W4:Y:S01]  /*bc80*/  LDL.64 R28, [R1+0xb8] ;  /* 0x0000b800011c7983 */ /* 0x000f220000100a00 */
[----:B-1----:R-:W-:-:S03]  /*bc90*/  IMAD.WIDE R16, R2, 0x2, R36 ;  /* 0x0000000202107825 */ /* 0x002fc600078e0224 */
[----:B------:R-:W5:Y:S04]  /*bca0*/  LDL.64 R36, [R1+0xb0] ;  /* 0x0000b00001247983 */ /* 0x000f680000100a00 */
[----:B------:R-:W5:Y:S01]  /*bcb0*/  LDG.E.U16 R16, desc[UR10][R16.64] ;  /* 0x0000000a10107981 */ /* 0x000f62000c1e1500 */
[----:B------:R-:W-:-:S03]  /*bcc0*/  IMAD.WIDE R22, R2, 0x2, R22 ;  /* 0x0000000202167825 */ /* 0x000fc600078e0216 */
[----:B------:R-:W5:Y:S04]  /*bcd0*/  LDG.E.U16 R14, desc[UR10][R14.64] ;  /* 0x0000000a0e0e7981 */ /* 0x000f68000c1e1500 */
[----:B------:R0:W5:Y:S01]  /*bce0*/  LDG.E.U16 R17, desc[UR10][R20.64] ;  /* 0x0000000a14117981 */ /* 0x000162000c1e1500 */
[----:B------:R-:W-:-:S03]  /*bcf0*/  IMAD.WIDE R18, R2, 0x2, R18 ;  /* 0x0000000202127825 */ /* 0x000fc600078e0212 */
[----:B------:R1:W5:Y:S01]  /*bd00*/  LDG.E.U16 R15, desc[UR10][R22.64] ;  /* 0x0000000a160f7981 */ /* 0x000362000c1e1500 */
[----:B------:R-:W-:-:S03]  /*bd10*/  IMAD.WIDE R26, R2, 0x2, R26 ;  /* 0x00000002021a7825 */ /* 0x000fc600078e021a */
[----:B------:R-:W5:Y:S01]  /*bd20*/  LDG.E.U16 R18, desc[UR10][R18.64] ;  /* 0x0000000a12127981 */ /* 0x000f62000c1e1500 */
[----:B0-----:R-:W-:-:S03]  /*bd30*/  IMAD.WIDE R20, R2, 0x2, R34 ;  /* 0x0000000202147825 */ /* 0x001fc600078e0222 */
[----:B------:R-:W5:Y:S01]  /*bd40*/  LDL.64 R34, [R1+0xa0] ;  /* 0x0000a00001227983 */ /* 0x000f620000100a00 */
[----:B-1----:R-:W-:-:S03]  /*bd50*/  IMAD.WIDE R22, R2, 0x2, R46 ;  /* 0x0000000202167825 */ /* 0x002fc600078e022e */
[----:B------:R-:W5:Y:S01]  /*bd60*/  LDG.E.U16 R20, desc[UR10][R20.64] ;  /* 0x0000000a14147981 */ /* 0x000f62000c1e1500 */
[----:B------:R-:W-:-:S03]  /*bd70*/  IMAD.WIDE R24, R2, 0x2, R24 ;  /* 0x0000000202187825 */ /* 0x000fc600078e0218 */
[----:B------:R0:W5:Y:S04]  /*bd80*/  LDG.E.U16 R19, desc[UR10][R26.64] ;  /* 0x0000000a1a137981 */ /* 0x000168000c1e1500 */
[----:B------:R-:W5:Y:S04]  /*bd90*/  LDG.E.U16 R22, desc[UR10][R22.64] ;  /* 0x0000000a16167981 */ /* 0x000f68000c1e1500 */
[----:B------:R1:W5:Y:S01]  /*bda0*/  LDG.E.U16 R21, desc[UR10][R24.64] ;  /* 0x0000000a18157981 */ /* 0x000362000c1e1500 */
[----:B0-----:R-:W-:-:S03]  /*bdb0*/  IMAD.WIDE R26, R2, 0x2, R42 ;  /* 0x00000002021a7825 */ /* 0x001fc600078e022a */
[----:B------:R-:W5:Y:S04]  /*bdc0*/  LDL.64 R42, [R1+0x80] ;  /* 0x00008000012a7983 */ /* 0x000f680000100a00 */
[----:B------:R0:W5:Y:S01]  /*bdd0*/  LDG.E.U16 R23, desc[UR10][R26.64] ;  /* 0x0000000a1a177981 */ /* 0x000162000c1e1500 */
[----:B-1----:R-:W-:-:S03]  /*bde0*/  IMAD.WIDE R24, R2, 0x2, R40 ;  /* 0x0000000202187825 */ /* 0x002fc600078e0228 */
[----:B------:R-:W5:Y:S04]  /*bdf0*/  LDL.64 R40, [R1+0x70] ;  /* 0x0000700001287983 */ /* 0x000f680000100a00 */
[----:B------:R-:W5:Y:S01]  /*be00*/  LDL.64 R46, [R1+0x60] ;  /* 0x00006000012e7983 */ /* 0x000f620000100a00 */
[----:B0-----:R-:W-:-:S03]  /*be10*/  IMAD.WIDE R26, R2, 0x2, R38 ;  /* 0x00000002021a7825 */ /* 0x001fc600078e0226 */
[----:B------:R-:W5:Y:S04]  /*be20*/  LDL.64 R38, [R1+0x68] ;  /* 0x0000680001267983 */ /* 0x000f680000100a00 */
[----:B------:R-:W5:Y:S04]  /*be30*/  LDG.E.U16 R26, desc[UR10][R26.64] ;  /* 0x0000000a1a1a7981 */ /* 0x000f68000c1e1500 */
[----:B------:R-:W5:Y:S01]  /*be40*/  LDG.E.U16 R24, desc[UR10][R24.64] ;  /* 0x0000000a18187981 */ /* 0x000f62000c1e1500 */
[----:B---3--:R-:W-:-:S05]  /*be50*/  IMAD.WIDE R30, R2, 0x2, R30 ;  /* 0x00000002021e7825 */ /* 0x008fca00078e021e */
[----:B------:R0:W3:Y:S02]  /*be60*/  LDG.E.U16 R27, desc[UR10][R30.64] ;  /* 0x0000000a1e1b7981 */ /* 0x0000e4000c1e1500 */
[C---:B0-----:R-:W-:Y:S02]  /*be70*/  IMAD.WIDE R30, R2.reuse, 0x2, R48 ;  /* 0x00000002021e7825 */ /* 0x041fe400078e0230 */
[----:B------:R-:W3:Y:S02]  /*be80*/  LDL.64 R48, [R1+0x50] ;  /* 0x0000500001307983 */ /* 0x000ee40000100a00 */
[C---:B--2---:R-:W-:Y:S02]  /*be90*/  IMAD.WIDE R32, R2.reuse, 0x2, R32 ;  /* 0x0000000202207825 */ /* 0x044fe400078e0220 */
[----:B------:R-:W2:Y:S04]  /*bea0*/  LDG.E.U16 R30, desc[UR10][R30.64] ;  /* 0x0000000a1e1e7981 */ /* 0x000ea8000c1e1500 */
[----:B------:R0:W2:Y:S01]  /*beb0*/  LDG.E.U16 R25, desc[UR10][R32.64] ;  /* 0x0000000a20197981 */ /* 0x0000a2000c1e1500 */
[----:B----4-:R-:W-:-:S04]  /*bec0*/  IMAD.WIDE R28, R2, 0x2, R28 ;  /* 0x00000002021c7825 */ /* 0x010fc800078e021c */
[C---:B-----5:R-:W-:Y:S02]  /*bed0*/  IMAD.WIDE R36, R2.reuse, 0x2, R36 ;  /* 0x0000000202247825 */ /* 0x060fe400078e0224 */
[----:B------:R-:W4:Y:S02]  /*bee0*/  LDG.E.U16 R28, desc[UR10][R28.64] ;  /* 0x0000000a1c1c7981 */ /* 0x000f24000c1e1500 */
[C---:B0-----:R-:W-:Y:S02]  /*bef0*/  IMAD.WIDE R32, R2.reuse, 0x2, R52 ;  /* 0x0000000202207825 */ /* 0x041fe400078e0234 */
[----:B------:R-:W5:Y:S04]  /*bf00*/  LDL.64 R52, [R1+0x20] ;  /* 0x0000200001347983 */ /* 0x000f680000100a00 */
[----:B------:R-:W2:Y:S04]  /*bf10*/  LDG.E.U16 R32, desc[UR10][R32.64] ;  /* 0x0000000a20207981 */ /* 0x000ea8000c1e1500 */
[----:B------:R0:W2:Y:S02]  /*bf20*/  LDG.E.U16 R29, desc[UR10][R36.64] ;  /* 0x0000000a241d7981 */ /* 0x0000a4000c1e1500 */
[----:B0-----:R-:W-:-:S02]  /*bf30*/  IMAD.WIDE R36, R2, 0x2, R50 ;  /* 0x0000000202247825 */ /* 0x001fc400078e0232 */
[----:B------:R-:W2:Y:S02]  /*bf40*/  LDL.64 R50, [R1+0x28] ;  /* 0x0000280001327983 */ /* 0x000ea40000100a00 */
[C---:B------:R-:W-:Y:S02]  /*bf50*/  IMAD.WIDE R34, R2.reuse, 0x2, R34 ;  /* 0x0000000202227825 */ /* 0x040fe400078e0222 */
[----:B------:R-:W4:Y:S04]  /*bf60*/  LDG.E.U16 R33, desc[UR10][R36.64] ;  /* 0x0000000a24217981 */ /* 0x000f28000c1e1500 */
[----:B------:R0:W4:Y:S02]  /*bf70*/  LDG.E.U16 R31, desc[UR10][R34.64] ;  /* 0x0000000a221f7981 */ /* 0x000124000c1e1500 */
[----:B0-----:R-:W-:-:S02]  /*bf80*/  IMAD.WIDE R34, R2, 0x2, R60 ;  /* 0x0000000202227825 */ /* 0x001fc400078e023c */
[----:B------:R-:W4:Y:S02]  /*bf90*/  LDL.64 R60, [R1] ;  /* 0x00000000013c7983 */ /* 0x000f240000100a00 */
[C---:B------:R-:W-:Y:S02]  /*bfa0*/  IMAD.WIDE R36, R2.reuse, 0x2, R74 ;  /* 0x0000000202247825 */ /* 0x040fe400078e024a */
[----:B------:R-:W4:Y:S02]  /*bfb0*/  LDG.E.U16 R34, desc[UR10][R34.64] ;  /* 0x0000000a22227981 */ /* 0x000f24000c1e1500 */
[C---:B------:R-:W-:Y:S02]  /*bfc0*/  IMAD.WIDE R42, R2.reuse, 0x2, R42 ;  /* 0x00000002022a7825 */ /* 0x040fe400078e022a */
[----:B------:R-:W4:Y:S02]  /*bfd0*/  LDG.E.U16 R36, desc[UR10][R36.64] ;  /* 0x0000000a24247981 */ /* 0x000f24000c1e1500 */
[----:B------:R-:W-:-:S04]  /*bfe0*/  IMAD.WIDE R40, R2, 0x2, R40 ;  /* 0x0000000202287825 */ /* 0x000fc800078e0228 */
[C---:B------:R-:W-:Y:S01]  /*bff0*/  IMAD.WIDE R46, R2.reuse, 0x2, R46 ;  /* 0x00000002022e7825 */ /* 0x040fe200078e022e */
[----:B------:R0:W4:Y:S03]  /*c000*/  LDG.E.U16 R35, desc[UR10][R42.64] ;  /* 0x0000000a2a237981 */ /* 0x000126000c1e1500 */
[C---:B------:R-:W-:Y:S01]  /*c010*/  IMAD.WIDE R38, R2.reuse, 0x2, R38 ;  /* 0x0000000202267825 */ /* 0x040fe200078e0226 */
[----:B------:R1:W4:Y:S05]  /*c020*/  LDG.E.U16 R37, desc[UR10][R40.64] ;  /* 0x0000000a28257981 */ /* 0x00032a000c1e1500 */
[----:B------:R-:W4:Y:S01]  /*c030*/  LDG.E.U16 R38, desc[UR10][R38.64] ;  /* 0x0000000a26267981 */ /* 0x000f22000c1e1500 */
[----:B0-----:R-:W-:-:S04]  /*c040*/  IMAD.WIDE R42, R2, 0x2, R70 ;  /* 0x00000002022a7825 */ /* 0x001fc800078e0246 */
[C---:B-1----:R-:W-:Y:S02]  /*c050*/  IMAD.WIDE R40, R2.reuse, 0x2, R72 ;  /* 0x0000000202287825 */ /* 0x042fe400078e0248 */
[----:B------:R-:W4:Y:S04]  /*c060*/  LDG.E.U16 R42, desc[UR10][R42.64] ;  /* 0x0000000a2a2a7981 */ /* 0x000f28000c1e1500 */
[----:B------:R0:W4:Y:S04]  /*c070*/  LDG.E.U16 R39, desc[UR10][R46.64] ;  /* 0x0000000a2e277981 */ /* 0x000128000c1e1500 */
[----:B------:R-:W4:Y:S01]  /*c080*/  LDG.E.U16 R40, desc[UR10][R40.64] ;  /* 0x0000000a28287981 */ /* 0x000f22000c1e1500 */
[----:B0-----:R-:W-:-:S05]  /*c090*/  IMAD.WIDE R46, R2, 0x2, R68 ;  /* 0x00000002022e7825 */ /* 0x001fca00078e0244 */
[----:B------:R0:W4:Y:S02]  /*c0a0*/  LDG.E.U16 R43, desc[UR10][R46.64] ;  /* 0x0000000a2e2b7981 */ /* 0x000124000c1e1500 */
[----:B0-----:R-:W-:-:S04]  /*c0b0*/  IMAD.WIDE R46, R2, 0x2, R58 ;  /* 0x00000002022e7825 */ /* 0x001fc800078e023a */
[----:B---3--:R-:W-:-:S05]  /*c0c0*/  IMAD.WIDE R48, R2, 0x2, R48 ;  /* 0x0000000202307825 */ /* 0x008fca00078e0230 */
[----:B------:R0:W3:Y:S02]  /*c0d0*/  LDG.E.U16 R41, desc[UR10][R48.64] ;  /* 0x0000000a30297981 */ /* 0x0000e4000c1e1500 */
[----:B0-----:R-:W-:-:S05]  /*c0e0*/  IMAD.WIDE R48, R2, 0x2, R66 ;  /* 0x0000000202307825 */ /* 0x001fca00078e0242 */
[----:B------:R0:W3:Y:S01]  /*c0f0*/  LDG.E.U16 R55, desc[UR10][R48.64] ;  /* 0x0000000a30377981 */ /* 0x0000e2000c1e1500 */
[----:B-----5:R-:W-:-:S05]  /*c100*/  IMAD.WIDE R52, R2, 0x2, R52 ;  /* 0x0000000202347825 */ /* 0x020fca00078e0234 */
[----:B------:R-:W5:Y:S01]  /*c110*/  LDG.E.U16 R58, desc[UR10][R52.64] ;  /* 0x0000000a343a7981 */ /* 0x000f62000c1e1500 */
[----:B0-----:R-:W-:-:S03]  /*c120*/  IMAD.WIDE R48, R2, 0x2, R56 ;  /* 0x0000000202307825 */ /* 0x001fc600078e0238 */
[----:B------:R0:W5:Y:S04]  /*c130*/  LDG.E.U16 R56, desc[UR10][R46.64] ;  /* 0x0000000a2e387981 */ /* 0x000168000c1e1500 */
[----:B------:R1:W5:Y:S01]  /*c140*/  LDG.E.U16 R59, desc[UR10][R48.64] ;  /* 0x0000000a303b7981 */ /* 0x000362000c1e1500 */
[----:B--2---:R-:W-:-:S04]  /*c150*/  IMAD.WIDE R50, R2, 0x2, R50 ;  /* 0x0000000202327825 */ /* 0x004fc800078e0232 */
[C---:B0-----:R-:W-:Y:S01]  /*c160*/  IMAD.WIDE R46, R2.reuse, 0x2, R64 ;  /* 0x00000002022e7825 */ /* 0x041fe200078e0240 */
[----:B------:R4:W2:Y:S03]  /*c170*/  LDG.E.U16 R57, desc[UR10][R50.64] ;  /* 0x0000000a32397981 */ /* 0x0008a6000c1e1500 */
[----:B-1----:R-:W-:-:S04]  /*c180*/  IMAD.WIDE R48, R2, 0x2, R62 ;  /* 0x0000000202307825 */ /* 0x002fc800078e023e */
[----:B------:R-:W-:-:S05]  /*c190*/  IMAD.WIDE R52, R2, 0x2, R250 ;  /* 0x0000000202347825 */ /* 0x000fca00078e02fa */
[----:B------:R0:W2:Y:S01]  /*c1a0*/  LDG.E.U16 R63, desc[UR10][R52.64] ;  /* 0x0000000a343f7981 */ /* 0x0000a2000c1e1500 */
[----:B----4-:R-:W-:-:S03]  /*c1b0*/  IMAD.WIDE R50, R2, 0x2, R60 ;  /* 0x0000000202327825 */ /* 0x010fc600078e023c */
[----:B------:R1:W4:Y:S04]  /*c1c0*/  LDG.E.U16 R60, desc[UR10][R46.64] ;  /* 0x0000000a2e3c7981 */ /* 0x000328000c1e1500 */
[----:B------:R1:W4:Y:S01]  /*c1d0*/  LDG.E.U16 R61, desc[UR10][R48.64] ;  /* 0x0000000a303d7981 */ /* 0x000322000c1e1500 */
[----:B0-----:R-:W-:-:S03]  /*c1e0*/  IMAD.WIDE R52, R2, 0x2, R246 ;  /* 0x0000000202347825 */ /* 0x001fc600078e02f6 */
[----:B------:R0:W4:Y:S01]  /*c1f0*/  LDG.E.U16 R62, desc[UR10][R50.64] ;  /* 0x0000000a323e7981 */ /* 0x000122000c1e1500 */
[----:B-1----:R-:W-:-:S03]  /*c200*/  IMAD.WIDE R46, R2, 0x2, R248 ;  /* 0x00000002022e7825 */ /* 0x002fc600078e02f8 */
[----:B------:R1:W4:Y:S01]  /*c210*/  LDG.E.U16 R65, desc[UR10][R52.64] ;  /* 0x0000000a34417981 */ /* 0x000322000c1e1500 */
[----:B------:R-:W-:-:S03]  /*c220*/  IMAD.WIDE R48, R2, 0x2, R242 ;  /* 0x0000000202307825 */ /* 0x000fc600078e02f2 */
        /* <DEDUP_REMOVED lines=28> */
[----:B------:R-:W4:Y:S01]  /*c3f0*/  LDG.E.U16 R50, desc[UR10][R50.64] ;  /* 0x0000000a32327981 */ /* 0x000f22000c1e1500 */
[----:B------:R-:W-:-:S03]  /*c400*/  IMAD.WIDE R46, R2, 0x2, R220 ;  /* 0x00000002022e7825 */ /* 0x000fc600078e02dc */
[----:B------:R-:W4:Y:S01]  /*c410*/  LDG.E.U16 R52, desc[UR10][R52.64] ;  /* 0x0000000a34347981 */ /* 0x000f22000c1e1500 */
[----:B0-----:R-:W-:-:S03]  /*c420*/  IMAD.WIDE R48, R2, 0x2, R214 ;  /* 0x0000000202307825 */ /* 0x001fc600078e02d6 */
[----:B------:R0:W4:Y:S04]  /*c430*/  LDG.E.U16 R78, desc[UR10][R46.64] ;  /* 0x0000000a2e4e7981 */ /* 0x000128000c1e1500 */
[----:B------:R-:W4:Y:S01]  /*c440*/  LDG.E.U16 R48, desc[UR10][R48.64] ;  /* 0x0000000a30307981 */ /* 0x000f22000c1e1500 */
[----:B0-----:R-:W-:-:S06]  /*c450*/  IMAD.WIDE R46, R2, 0x2, R216 ;  /* 0x00000002022e7825 */ /* 0x001fcc00078e02d8 */
[----:B------:R-:W4:Y:S01]  /*c460*/  LDG.E.U16 R46, desc[UR10][R46.64] ;  /* 0x0000000a2e2e7981 */ /* 0x000f22000c1e1500 */
[----:B------:R-:W-:Y:S02]  /*c470*/  F2FP.BF16.F32.PACK_AB R4, R6, R4 ;  /* 0x000000040604723e */ /* 0x000fe400000010ff */
[----:B------:R-:W-:Y:S02]  /*c480*/  F2FP.BF16.F32.PACK_AB R6, R45, R7 ;  /* 0x000000072d06723e */ /* 0x000fe400000010ff */
[----:B------:R-:W-:Y:S02]  /*c490*/  F2FP.BF16.F32.PACK_AB R5, R8, R5 ;  /* 0x000000050805723e */ /* 0x000fe400000010ff */
[----:B------:R-:W-:Y:S01]  /*c4a0*/  F2FP.BF16.F32.PACK_AB R7, R54, R44 ;  /* 0x0000002c3607723e */ /* 0x000fe200000010ff */
[----:B------:R-:W-:Y:S01]  /*c4b0*/  STS.U16 [R132+UR9+0x20000], R9 ;  /* 0x0200000984007988 */ /* 0x000fe20008000409 */
[----:B------:R-:W-:Y:S02]  /*c4c0*/  FADD R0, -R133, R0 ;  /* 0x0000000085007221 */ /* 0x000fe40000000100 */
[----:B------:R-:W-:Y:S01]  /*c4d0*/  STTM.16dp32bit_t0_t15.x4 tmem[UR7], R4 ;  /* 0x00000004000079ed */ /* 0x000fe20008900007 */
[----:B------:R-:W-:Y:S01]  /*c4e0*/  STTM.16dp32bit_t16_t31.x4 tmem[UR7+0x4], R4 ;  /* 0x00000404000079ed */ /* 0x000fe20008920007 */
        /* <DEDUP_REMOVED lines=32> */
[----:B------:R-:W-:Y:S01]  /*c6f0*/  STS.U16 [R132+UR9+0x24400], R43 ;  /* 0x0244002b84007988 */ /* 0x000fe20008000409 */
[----:B------:R-:W-:-:S03]  /*c700*/  FMUL R0, R0, 1.4426950216293334961 ;  /* 0x3fb8aa3b00007820 */ /* 0x000fc60000400000 */
[----:B---3--:R-:W-:Y:S03]  /*c710*/  STS.U16 [R132+UR9+0x24000], R41 ;  /* 0x0240002984007988 */ /* 0x008fe60008000409 */
[----:B------:R-:W0:Y:S01]  /*c720*/  MUFU.EX2 R0, R0 ;  /* 0x0000000000007308 */ /* 0x000e220000000800 */
[----:B------:R-:W-:Y:S04]  /*c730*/  STS.U16 [R132+UR9+0x24600], R55 ;  /* 0x0246003784007988 */ /* 0x000fe80008000409 */
[----:B-----5:R-:W-:Y:S04]  /*c740*/  STS.U16 [R132+UR9+0x24c00], R58 ;  /* 0x024c003a84007988 */ /* 0x020fe80008000409 */
[----:B------:R-:W-:Y:S04]  /*c750*/  STS.U16 [R132+UR9+0x24800], R56 ;  /* 0x0248003884007988 */ /* 0x000fe80008000409 */
[----:B------:R-:W-:Y:S04]  /*c760*/  STS.U16 [R132+UR9+0x24e00], R59 ;  /* 0x024e003b84007988 */ /* 0x000fe80008000409 */
[----:B--2---:R-:W-:Y:S04]  /*c770*/  STS.U16 [R132+UR9+0x24a00], R57 ;  /* 0x024a003984007988 */ /* 0x004fe80008000409 */
[----:B------:R-:W-:Y:S04]  /*c780*/  STS.U16 [R132+UR9+0x25600], R63 ;  /* 0x0256003f84007988 */ /* 0x000fe80008000409 */
[----:B----4-:R-:W-:Y:S04]  /*c790*/  STS.U16 [R132+UR9+0x25000], R60 ;  /* 0x0250003c84007988 */ /* 0x010fe80008000409 */
        /* <DEDUP_REMOVED lines=22> */
[----:B------:R-:W2:Y:S02]  /*c900*/  FENCE.VIEW.ASYNC.T ;  /* 0x00000000000073c6 */ /* 0x000ea40000000200 */
[----:B--2---:R-:W-:Y:S06]  /*c910*/  BAR.SYNC.DEFER_BLOCKING 0x0 ;  /* 0x0000000000007b1d */ /* 0x004fec0000010000 */
[----:B-1----:R-:W0:Y:S01]  /*c920*/  LDTM.x128 R4, tmem[UR6] ;  /* 0x00000006000479ee */ /* 0x002e2200083c0000 */
[----:B------:R-:W-:Y:S01]  /*c930*/  NOP ;  /* 0x0000000000007918 */ /* 0x000fe20000000000 */
        /* <DEDUP_REMOVED lines=128> */
[----:B------:R0:W-:Y:S01]  /*d140*/  STTM.x128 tmem[UR6], R4 ;  /* 0x00000004000079ed */ /* 0x0001e200083c0006 */
[----:B------:R-:W1:Y:S02]  /*d150*/  FENCE.VIEW.ASYNC.T ;  /* 0x00000000000073c6 */ /* 0x000e640000000200 */
[----:B-1----:R-:W-:Y:S06]  /*d160*/  BAR.SYNC.DEFER_BLOCKING 0x0 ;  /* 0x0000000000007b1d */ /* 0x002fec0000010000 */
[----:B------:R1:W-:Y:S06]  /*d170*/  MEMBAR.ALL.CTA ;  /* 0x0000000000007992 */ /* 0x0003ec0000008000 */
[----:B-1----:R-:W1:Y:S02]  /*d180*/  FENCE.VIEW.ASYNC.S ;  /* 0x00000000000073c6 */ /* 0x002e640000000000 */
[----:B-1----:R-:W-:Y:S01]  /*d190*/  BAR.SYNC.DEFER_BLOCKING 0x0 ;  /* 0x0000000000007b1d */ /* 0x002fe20000010000 */
[----:B0-----:R-:W-:-:S05]  /*d1a0*/  LEA R4, R138, UR9, 0x3 ;  /* 0x000000098a047c11 */ /* 0x001fca000f8e18ff */
[----:B------:R-:W-:Y:S01]  /*d1b0*/  VIADD R4, R4, 0x28000 ;  /* 0x0002800004047836 */ /* 0x000fe20000000000 */
[----:B------:R-:W-:-:S04]  /*d1c0*/  MOV R12, R143 ;  /* 0x0000008f000c7202 */ /* 0x000fc80000000f00 */
[----:B------:R-:W-:Y:S01]  /*d1d0*/  R2UR UR7, R4 ;  /* 0x00000000040772ca */ /* 0x000fe200000e0000 */
[----:B------:R-:W-:-:S14]  /*d1e0*/  @P4 BRA `(.L_x_16) ;  /* 0x0000000000784947 */ /* 0x000fdc0003800000 */
[----:B------:R-:W-:Y:S02]  /*d1f0*/  R2UR UR70, R209 ;  /* 0x00000000d14672ca */ /* 0x000fe400000e0000 */
[----:B------:R-:W-:Y:S02]  /*d200*/  ELECT P5, URZ, PT ;  /* 0x0000000000ff782f */ /* 0x000fe400038a0000 */
[----:B------:R-:W-:Y:S01]  /*d210*/  MOV.SPILL R6, UR11 ;  /* 0x0000000b00067c02 */ /* 0x000fe20009000f00 */
[----:B------:R-:W-:Y:S01]  /*d220*/  UMOV UR72, 0x0 ;  /* 0x0000000000487882 */ /* 0x000fe20000000000 */
[----:B------:R-:W-:Y:S01]  /*d230*/  UMOV UR73, 0x4400490 ;  /* 0x0440049000497882 */ /* 0x000fe20000000000 */
[----:B------:R-:W-:Y:S01]  /*d240*/  MOV.SPILL R7, UR10 ;  /* 0x0000000a00077c02 */ /* 0x000fe20009000f00 */
[----:B------:R-:W-:-:S05]  /*d250*/  UIADD3.64 UR10, UPT, UPT, UR68, 0x3fe, URZ ;  /* 0x000003fe440a7897 */ /* 0x000fca000fffe0ff */
[----:B------:R-:W-:Y:S02]  /*d260*/  IMAD.U32 R4, RZ, RZ, UR70 ;  /* 0x00000046ff047e24 */ /* 0x000fe4000f8e00ff */
[----:B------:R-:W-:-:S03]  /*d270*/  @P5 IMAD.MOV.U32 R5, RZ, RZ, -0x7fffbfe0 ;  /* 0x80004020ff055424 */ /* 0x000fc600078e00ff */
[----:B------:R-:W-:Y:S01]  /*d280*/  @P5 R2UR UR70, R4 ;  /* 0x00000000044652ca */ /* 0x000fe200000e0000 */
[----:B------:R-:W-:Y:S01]  /*d290*/  IMAD.U32 R4, RZ, RZ, UR7 ;  /* 0x00000007ff047e24 */ /* 0x000fe2000f8e00ff */
[----:B------:R-:W-:Y:S01]  /*d2a0*/  @P5 R2UR UR71, R5 ;  /* 0x00000000054752ca */ /* 0x000fe200000e0000 */
[----:B------:R-:W-:-:S05]  /*d2b0*/  IMAD.MOV.U32 R5, RZ, RZ, RZ ;  /* 0x000000ffff057224 */ /* 0x000fca00078e00ff */
[----:B------:R-:W-:-:S07]  /*d2c0*/  @P5 MOV R4, R4 ;  /* 0x0000000400045202 */ /* 0x000fce0000000f00 */
[----:B------:R0:W-:Y:S02]  /*d2d0*/  UTCHMMA tmem[UR4], gdesc[UR70], tmem[UR8], tmem[UR72], idesc[UR73], UPT ;  /* 0x00ff4846040079ea */ /* 0x0001e4000b800008 */
[----:B0-----:R-:W-:Y:S02]  /*d2e0*/  UIADD3 UR70, UPT, UPT, UR8, 0x128, URZ ;  /* 0x0000012808467890 */ /* 0x001fe4000fffe0ff */
[----:B------:R-:W-:-:S07]  /*d2f0*/  UIADD3 UR71, UPT, UPT, UR8, 0x100000, URZ ;  /* 0x0010000008477890 */ /* 0x000fce000fffe0ff */
[----:B------:R0:W-:Y:S02]  /*d300*/  UTCHMMA tmem[UR70], gdesc[UR68], tmem[UR8], tmem[UR72], idesc[UR73], UPT ;  /* 0x00ff4844460079ea */ /* 0x0001e4000b800008 */
[----:B------:R1:W-:Y:S01]  /*d310*/  UTCHMMA tmem[UR4], gdesc[UR10], tmem[UR71], tmem[UR72], idesc[UR73], UPT ;  /* 0x00ff480a040079ea */ /* 0x0003e2000b800047 */
[----:B0-----:R-:W-:Y:S01]  /*d320*/  UMOV UR70, 0x0 ;  /* 0x0000000000467882 */ /* 0x001fe20000000000 */
[----:B-1----:R-:W-:Y:S02]  /*d330*/  UIADD3.64 UR10, UPT, UPT, UR68, 0x400, URZ ;  /* 0x00000400440a7897 */ /* 0x002fe4000fffe0ff */
[----:B------:R-:W-:Y:S02]  /*d340*/  UIADD3 UR72, UPT, UPT, UR8, 0x100000, URZ ;  /* 0x0010000008487890 */ /* 0x000fe4000fffe0ff */
[----:B------:R-:W-:Y:S01]  /*d350*/  UIADD3 UR73, UPT, UPT, UR8, 0x128, URZ ;  /* 0x0000012808497890 */ /* 0x000fe2000fffe0ff */
[----:B------:R-:W-:-:S08]  /*d360*/  UMOV UR71, 0x4400490 ;  /* 0x0440049000477882 */ /* 0x000fd00000000000 */
[----:B------:R0:W-:Y:S02]  /*d370*/  UTCHMMA tmem[UR73], gdesc[UR10], tmem[UR72], tmem[UR70], idesc[UR71], UPT ;  /* 0x00ff460a490079ea */ /* 0x0001e4000b800048 */
[----:B0-----:R-:W-:Y:S02]  /*d380*/  @P5 R2UR UR70, R4 ;  /* 0x00000000044652ca */ /* 0x001fe400000e0000 */
[----:B------:R-:W-:Y:S02]  /*d390*/  R2UR.FILL UR11, R6 ;  /* 0x00000000060b72ca */ /* 0x000fe400004e0000 */
[----:B------:R-:W-:-:S09]  /*d3a0*/  R2UR.FILL UR10, R7 ;  /* 0x00000000070a72ca */ /* 0x000fd200004e0000 */
[----:B------:R0:W-:Y:S01]  /*d3b0*/  UTCBAR [UR70], URZ ;  /* 0x000000ff460073e9 */ /* 0x0001e200080000ff */
[----:B------:R-:W-:-:S05]  /*d3c0*/  NOP ;  /* 0x0000000000007918 */ /* 0x000fca0000000000 */
.L_x_16:
[----:B------:R-:W1:Y:S01]  /*d3d0*/  LDC R5, c[0x0][0x3c4] ;  /* 0x0000f100ff057b82 */ /* 0x000e620000000800 */
[----:B------:R-:W-:Y:S01]  /*d3e0*/  FFMA R142, R0, R142, R208 ;  /* 0x0000008e008e7223 */ /* 0x000fe200000000d0 */
[----:B------:R-:W-:Y:S02]  /*d3f0*/  VIADD R139, R139, 0x20 ;  /* 0x000000208b8b7836 */ /* 0x000fe40000000000 */
[----:B------:R-:W-:-:S04]  /*d400*/  VIADD R138, R138, 0x1 ;  /* 0x000000018a8a7836 */ /* 0x000fc80000000000 */
[----:B------:R-:W2:Y:S01]  /*d410*/  LDC R4, c[0x0][0x3f0] ;  /* 0x0000fc00ff047b82 */ /* 0x000ea20000000800 */
[----:B------:R-:W-:-:S04]  /*d420*/  ISETP.GT.AND P6, PT, R138, 0x1, PT ;  /* 0x000000018a00780c */ /* 0x000fc80003fc4270 */
[----:B------:R-:W-:Y:S02]  /*d430*/  SEL R143, RZ, 0x1, !P6 ;  /* 0x00000001ff8f7807 */ /* 0x000fe40007000000 */
[----:B------:R-:W-:Y:S02]  /*d440*/  SEL R138, R138, RZ, !P6 ;  /* 0x000000ff8a8a7207 */ /* 0x000fe40007000000 */
[----:B------:R-:W-:Y:S01]  /*d450*/  LOP3.LUT R143, R12, R143, RZ, 0x3c, !PT ;  /* 0x0000008f0c8f7212 */ /* 0x000fe200078e3cff */
[----:B-1----:R-:W-:-:S05]  /*d460*/  IMAD.SHL.U32 R0, R5, 0x20, RZ ;  /* 0x0000002005007824 */ /* 0x002fca00078e00ff */
[----:B------:R-:W-:Y:S01]  /*d470*/  IADD3 R3, PT, PT, R0, R3, RZ ;  /* 0x0000000300037210 */ /* 0x000fe20007ffe0ff */
[----:B--2---:R-:W-:-:S05]  /*d480*/  VIADD R0, R4, 0xffffffe0 ;  /* 0xffffffe004007836 */ /* 0x004fca0000000000 */
[----:B------:R-:W-:Y:S02]  /*d490*/  ISETP.GE.AND P5, PT, R139, R0, PT ;  /* 0x000000008b00720c */ /* 0x000fe40003fa6270 */
[----:B------:R-:W1:Y:S02]  /*d4a0*/  LDC R0, c[0x0][0x3d4] ;  /* 0x0000f500ff007b82 */ /* 0x000e640000000800 */
[----:B-1----:R-:W-:-:S04]  /*d4b0*/  IMAD.SHL.U32 R0, R0, 0x20, RZ ;  /* 0x0000002000007824 */ /* 0x002fc800078e00ff */
[----:B------:R-:W-:Y:S01]  /*d4c0*/  IMAD.IADD R2, R0, 0x1, R2 ;  /* 0x0000000100027824 */ /* 0x000fe200078e0202 */
[----:B------:R-:W-:-:S04]  /*d4d0*/  MOV R0, R133 ;  /* 0x0000008500007202 */ /* 0x000fc80000000f00 */
[----:B------:R-:W-:Y:S05]  /*d4e0*/  @!P5 BRA `(.L_x_17) ;  /* 0xffffffc000ccd947 */ /* 0x000fea000383ffff */
.L_x_12:
[C---:B------:R-:W-:Y:S01]  /*d4f0*/  FMUL R0, R142.reuse, 8388608 ;  /* 0x4b0000008e007820 */ /* 0x040fe20000400000 */
[----:B------:R-:W-:Y:S01]  /*d500*/  FSETP.GEU.AND P1, PT, R142, 1.175494350822287508e-38, PT ;  /* 0x008000008e00780b */ /* 0x000fe20003f2e000 */
[----:B-----5:R-:W1:Y:S01]  /*d510*/  S2R R7, SR_TID.X ;  /* 0x0000000000077919 */ /* 0x020e620000002100 */
[----:B------:R-:W2:Y:S01]  /*d520*/  LDC R6, c[0x0][0x3f0] ;  /* 0x0000fc00ff067b82 */ /* 0x000ea20000000800 */
[----:B------:R-:W-:Y:S01]  /*d530*/  IMAD.MOV.U32 R3, RZ, RZ, 0x3dc6b27f ;  /* 0x3dc6b27fff037424 */ /* 0x000fe200078e00ff */
[----:B------:R-:W-:-:S05]  /*d540*/  FSEL R137, R0, R142, !P1 ;  /* 0x0000008e00897208 */ /* 0x000fca0004800000 */
[----:B------:R-:W-:-:S05]  /*d550*/  VIADD R0, R137, 0xc0cafb0d ;  /* 0xc0cafb0d89007836 */ /* 0x000fca0000000000 */
[----:B------:R-:W-:-:S05]  /*d560*/  LOP3.LUT R2, R0, 0xff800000, RZ, 0xc0, !PT ;  /* 0xff80000000027812 */ /* 0x000fca00078ec0ff */
[----:B------:R-:W-:-:S04]  /*d570*/  IMAD.IADD R0, R137, 0x1, -R2 ;  /* 0x0000000189007824 */ /* 0x000fc800078e0a02 */
[----:B------:R-:W-:Y:S01]  /*d580*/  FADD R132, R0, -1 ;  /* 0xbf80000000847421 */ /* 0x000fe20000000000 */
[----:B--2---:R-:W-:-:S03]  /*d590*/  ISETP.GE.AND P0, PT, R6, 0x1, PT ;  /* 0x000000010600780c */ /* 0x004fc60003f06270 */
[----:B------:R-:W-:-:S04]  /*d5a0*/  FFMA.FTZ R3, R132, R3, -0.16845393180847167969 ;  /* 0xbe2c7f3084037423 */ /* 0x000fc80000010003 */
[----:B------:R-:W-:Y:S01]  /*d5b0*/  FFMA.FTZ R3, R132, R3, 0.1716887056827545166 ;  /* 0x3e2fcf2a84037423 */ /* 0x000fe20000010003 */
[----:B-1----:R-:W-:-:S03]  /*d5c0*/  IMAD.SHL.U32 R0, R7, 0x200, RZ ;  /* 0x0000020007007824 */ /* 0x002fc600078e00ff */
[----:B------:R-:W-:Y:S01]  /*d5d0*/  FFMA.FTZ R3, R132, R3, -0.17900948226451873779 ;  /* 0xbe374e4384037423 */ /* 0x000fe20000010003 */
[----:B------:R-:W-:Y:S01]  /*d5e0*/  IMAD.SHL.U32 R4, R7, 0x20, RZ ;  /* 0x0000002007047824 */ /* 0x000fe200078e00ff */
[----:B------:R-:W-:Y:S02]  /*d5f0*/  LOP3.LUT R0, R0, 0x2000, RZ, 0xc0, !PT ;  /* 0x0000200000007812 */ /* 0x000fe400078ec0ff */
[----:B------:R-:W-:Y:S02]  /*d600*/  FFMA.FTZ R3, R132, R3, 0.20512372255325317383 ;  /* 0x3e520bf484037423 */ /* 0x000fe40000010003 */
[----:B------:R-:W-:Y:S02]  /*d610*/  LOP3.LUT R5, R4, 0x1000, RZ, 0xc0, !PT ;  /* 0x0000100004057812 */ /* 0x000fe400078ec0ff */
[----:B------:R-:W-:Y:S02]  /*d620*/  FFMA.FTZ R3, R132, R3, -0.24046532809734344482 ;  /* 0xbe763c8b84037423 */ /* 0x000fe40000010003 */
[----:B------:R-:W-:-:S02]  /*d630*/  IADD3 R0, PT, PT, R5, UR9, R0 ;  /* 0x0000000905007c10 */ /* 0x000fc4000fffe000 */
[----:B------:R-:W-:Y:S01]  /*d640*/  FFMA.FTZ R3, R132, R3, 0.28857114911079406738 ;  /* 0x3e93bf9984037423 */ /* 0x000fe20000010003 */
[----:B------:R-:W-:-:S03]  /*d650*/  LOP3.LUT R5, R7, 0xf, RZ, 0xc0, !PT ;  /* 0x0000000f07057812 */ /* 0x000fc600078ec0ff */
[----:B------:R-:W-:Y:S01]  /*d660*/  FFMA.FTZ R3, R132, R3, -0.36067417263984680176 ;  /* 0xbeb8aa4984037423 */ /* 0x000fe20000010003 */
[----:B------:R-:W-:-:S03]  /*d670*/  LEA R136, R5, R0, 0x4 ;  /* 0x0000000005887211 */ /* 0x000fc600078e20ff */
[----:B------:R-:W-:Y:S01]  /*d680*/  FFMA.FTZ R3, R132, R3, 0.48089820146560668945 ;  /* 0x3ef6384a84037423 */ /* 0x000fe20000010003 */
[----:B------:R-:W-:Y:S06]  /*d690*/  @!P0 BRA `(.L_x_18) ;  /* 0x00000000000c8947 */ /* 0x000fec0003800000 */
[----:B------:R-:W-:-:S04]  /*d6a0*/  IMAD.U32 R12, R12, -0x80000000, RZ ;  /* 0x800000000c0c7824 */ /* 0x000fc800078e00ff */
[----:B------:R-:W1:Y:S02]  /*d6b0*/  SYNCS.PHASECHK.TRANS64.TRYWAIT P0, [UR7], R12 ;  /* 0x0000000cff0075a7 */ /* 0x000e640008001107 */
[----:B-1----:R-:W-:Y:S05]  /*d6c0*/  @!P0 BRA `(.L_x_19) ;  /* 0x0000004800988947 */ /* 0x002fea0003800000 */
.L_x_18:
[----:B------:R-:W1:Y:S01]  /*d6d0*/  S2R R238, SR_TID.X ;  /* 0x0000000000ee7919 */ /* 0x000e620000002100 */
[----:B------:R-:W-:Y:S01]  /*d6e0*/  FSEL R0, RZ, -23, P1 ;  /* 0xc1b80000ff007808 */ /* 0x000fe20000800000 */
[C---:B------:R-:W-:Y:S01]  /*d6f0*/  FFMA.FTZ R5, R132.reuse, R3, -0.72134751081466674805 ;  /* 0xbf38aa3b84057423 */ /* 0x040fe20000010003 */
[----:B------:R-:W-:Y:S01]  /*d700*/  ISETP.GE.U32.AND P1, PT, R137, 0x7f800000, PT ;  /* 0x7f8000008900780c */ /* 0x000fe20003f26070 */
[----:B------:R-:W-:Y:S01]  /*d710*/  BAR.SYNC.DEFER_BLOCKING 0x0 ;  /* 0x0000000000007b1d */ /* 0x000fe20000010000 */
[----:B------:R-:W-:Y:S01]  /*d720*/  I2FP.F32.S32 R3, R2 ;  /* 0x0000000200037245 */ /* 0x000fe20000201400 */
[----:B------:R-:W-:Y:S01]  /*d730*/  FMUL R5, R132, R5 ;  /* 0x0000000584057220 */ /* 0x000fe20000400000 */
[C---:B------:R-:W-:Y:S02]  /*d740*/  FSETP.GT.AND P0, PT, |R142|.reuse, 8.50705917302346158658e+37, PT ;  /* 0x7e8000008e00780b */ /* 0x040fe40003f04200 */
[----:B------:R-:W-:Y:S01]  /*d750*/  FSETP.GEU.AND P4, PT, |R142|, 1.175494350822287508e-38, PT ;  /* 0x008000008e00780b */ /* 0x000fe20003f8e200 */
[C---:B------:R-:W-:Y:S01]  /*d760*/  FMUL R135, R132.reuse, R5 ;  /* 0x0000000584877220 */ /* 0x040fe20000400000 */
[----:B------:R-:W-:Y:S01]  /*d770*/  FFMA.FTZ R0, R3, 1.1920928955078125e-07, R0 ;  /* 0x3400000003007823 */ /* 0x000fe20000010000 */
[----:B------:R-:W-:Y:S01]  /*d780*/  FSETP.NEU.AND P2, PT, R137, RZ, PT ;  /* 0x000000ff8900720b */ /* 0x000fe20003f4d000 */
[----:B------:R-:W2:Y:S01]  /*d790*/  S2R R165, SR_TID.X ;  /* 0x0000000000a57919 */ /* 0x000ea20000002100 */
[----:B------:R-:W-:-:S02]  /*d7a0*/  FFMA.FTZ R135, R132, 1.4426950216293334961, R135 ;  /* 0x3fb8aa3b84877823 */ /* 0x000fc40000010087 */
[----:B------:R-:W-:Y:S01]  /*d7b0*/  @P1 IMAD.MOV.U32 R132, RZ, RZ, 0x7f800000 ;  /* 0x7f800000ff841424 */ /* 0x000fe200078e00ff */
[----:B------:R-:W3:Y:S01]  /*d7c0*/  S2R R240, SR_CTAID.X ;  /* 0x0000000000f07919 */ /* 0x000ee20000002500 */
[----:B------:R-:W-:Y:S02]  /*d7d0*/  FADD R0, R0, R135 ;  /* 0x0000008700007221 */ /* 0x000fe40000000000 */
[----:B------:R-:W-:Y:S01]  /*d7e0*/  @P1 FFMA.FTZ R0, R137, R132, +INF ;  /* 0x7f80000089001423 */ /* 0x000fe20000010084 */
[----:B------:R-:W-:Y:S01]  /*d7f0*/  @P0 FMUL R142, R142, 0.25 ;  /* 0x3e8000008e8e0820 */ /* 0x000fe20000400000 */
[----:B------:R-:W4:Y:S03]  /*d800*/  S2R R242, SR_CTAID.Y ;  /* 0x0000000000f27919 */ /* 0x000f260000002600 */
[----:B------:R-:W-:Y:S01]  /*d810*/  @!P4 FMUL R142, R142, 16777216 ;  /* 0x4b8000008e8ec820 */ /* 0x000fe20000400000 */
[----:B------:R-:W5:Y:S02]  /*d820*/  @!P3 SYNCS.CCTL.IV [UR9+0x28000] ;  /* 0x02800000ff00b9b1 */ /* 0x000f640008000009 */
[----:B-----5:R-:W-:Y:S01]  /*d830*/  BAR.SYNC.DEFER_BLOCKING 0x0 ;  /* 0x0000000000007b1d */ /* 0x020fe20000010000 */
[----:B-1----:R-:W-:Y:S01]  /*d840*/  SHF.R.U32.HI R134, RZ, 0x2, R238 ;  /* 0x00000002ff867819 */ /* 0x002fe200000116ee */
[C---:B------:R-:W-:Y:S01]  /*d850*/  IMAD.SHL.U32 R3, R238.reuse, 0x10, RZ ;  /* 0x00000010ee037824 */ /* 0x040fe200078e00ff */
[----:B------:R-:W-:-:S02]  /*d860*/  LOP3.LUT R135, R238, 0x60, RZ, 0xc0, !PT ;  /* 0x00000060ee877812 */ /* 0x000fc400078ec0ff */
[----:B------:R-:W-:Y:S01]  /*d870*/  LOP3.LUT R2, R134, 0x38, RZ, 0xc0, !PT ;  /* 0x0000003886027812 */ /* 0x000fe200078ec0ff */
[----:B------:R-:W1:Y:S01]  /*d880*/  LDTM.x128 R4, tmem[UR6] ;  /* 0x00000006000479ee */ /* 0x000e6200083c0000 */
[----:B------:R-:W-:Y:S02]  /*d890*/  LOP3.LUT R3, R3, 0x30, RZ, 0xc0, !PT ;  /* 0x0000003003037812 */ /* 0x000fe400078ec0ff */
[----:B------:R-:W-:Y:S02]  /*d8a0*/  LOP3.LUT R2, R2, 0x1f, R238, 0xf8, !PT ;  /* 0x0000001f02027812 */ /* 0x000fe400078ef8ee */
[----:B------:R-:W-:Y:S02]  /*d8b0*/  FSEL R134, R0, -INF , P2 ;  /* 0xff80000000867808 */ /* 0x000fe40001000000 */
[----:B------:R-:W-:Y:S01]  /*d8c0*/  ISETP.GE.U32.AND P5, PT, R238, 0x20, PT ;  /* 0x00000020ee00780c */ /* 0x000fe20003fa6070 */
[----:B------:R-:W-:Y:S01]  /*d8d0*/  IMAD.SHL.U32 R132, R2, 0x8, RZ ;  /* 0x0000000802847824 */ /* 0x000fe200078e00ff */
[----:B--2---:R-:W-:Y:S01]  /*d8e0*/  LOP3.LUT R241, R165, 0x3f, RZ, 0xc0, !PT ;  /* 0x0000003fa5f17812 */ /* 0x004fe200078ec0ff */
[----:B------:R-:W-:Y:S01]  /*d8f0*/  FFMA R133, R134, 0.69314718246459960938, R133 ;  /* 0x3f31721886857823 */ /* 0x000fe20000000085 */
[----:B------:R-:W-:-:S02]  /*d900*/  IMAD.SHL.U32 R2, R2, 0x10, RZ ;  /* 0x0000001002027824 */ /* 0x000fc400078e00ff */
[----:B------:R-:W-:Y:S01]  /*d910*/  LOP3.LUT R138, R132, 0xc0, RZ, 0xc0, !PT ;  /* 0x000000c0848a7812 */ /* 0x000fe200078ec0ff */
[----:B------:R-:W-:Y:S01]  /*d920*/  IMAD R132, R135, 0x8, R136 ;  /* 0x0000000887847824 */ /* 0x000fe200078e0288 */
[----:B------:R-:W2:Y:S02]  /*d930*/  @!P3 SYNCS.CCTL.IV [UR9+0x28008] ;  /* 0x02800800ff00b9b1 */ /* 0x000ea40008000009 */
[----:B------:R-:W-:Y:S01]  /*d940*/  IADD3 R0, PT, PT, R138, UR9, R3 ;  /* 0x000000098a007c10 */ /* 0x000fe2000fffe003 */
[----:B------:R-:W-:Y:S01]  /*d950*/  NOP ;  /* 0x0000000000007918 */ /* 0x000fe20000000000 */
[----:B------:R-:W5:Y:S01]  /*d960*/  MUFU.RCP R3, R142 ;  /* 0x0000008e00037308 */ /* 0x000f620000001000 */
[----:B---3--:R-:W-:Y:S02]  /*d970*/  IMAD R240, R240, 0x40, R241 ;  /* 0x00000040f0f07824 */ /* 0x008fe400078e02f1 */
[----:B-1----:R-:W-:Y:S01]  /*d980*/  @P0 FMUL R17, R17, 0.25 ;  /* 0x3e80000011110820 */ /* 0x002fe20000400000 */
[----:B------:R-:W-:Y:S01]  /*d990*/  @P0 FMUL R9, R9, 0.25 ;  /* 0x3e80000009090820 */ /* 0x000fe20000400000 */
        /* <DEDUP_REMOVED lines=10> */
[----:B------:R-:W-:Y:S01]  /*da40*/  @!P4 FMUL R17, R17, 16777216 ;  /* 0x4b8000001111c820 */ /* 0x000fe20000400000 */
[----:B------:R-:W-:Y:S01]  /*da50*/  @P0 FMUL R7, R7, 0.25 ;  /* 0x3e80000007070820 */ /* 0x000fe20000400000 */
[----:B------:R-:W-:Y:S01]  /*da60*/  @P0 FMUL R14, R14, 0.25 ;  /* 0x3e8000000e0e0820 */ /* 0x000fe20000400000 */
[----:B------:R-:W-:Y:S01]  /*da70*/  @P0 FMUL R25, R25, 0.25 ;  /* 0x3e80000019190820 */ /* 0x000fe20000400000 */
[----:B------:R-:W-:Y:S01]  /*da80*/  @P0 FMUL R26, R26, 0.25 ;  /* 0x3e8000001a1a0820 */ /* 0x000fe20000400000 */
[----:B------:R-:W-:Y:S01]  /*da90*/  @P0 FMUL R28, R28, 0.25 ;  /* 0x3e8000001c1c0820 */ /* 0x000fe20000400000 */
[----:B------:R-:W-:Y:S01]  /*daa0*/  @P0 FMUL R32, R32, 0.25 ;  /* 0x3e80000020200820 */ /* 0x000fe20000400000 */
[----:B------:R-:W-:Y:S01]  /*dab0*/  @!P4 FMUL R9, R9, 16777216 ;  /* 0x4b8000000909c820 */ /* 0x000fe20000400000 */
[----:B------:R-:W-:Y:S01]  /*dac0*/  @!P4 FMUL R18, R18, 16777216 ;  /* 0x4b8000001212c820 */ /* 0x000fe20000400000 */
        /* <DEDUP_REMOVED lines=23> */
[----:B-----5:R-:W-:Y:S01]  /*dc40*/  FMUL R144, R3, R17 ;  /* 0x0000001103907220 */ /* 0x020fe20000400000 */
[----:B------:R-:W-:Y:S01]  /*dc50*/  @!P4 FMUL R7, R7, 16777216 ;  /* 0x4b8000000707c820 */ /* 0x000fe20000400000 */
[----:B------:R-:W-:Y:S01]  /*dc60*/  @!P4 FMUL R14, R14, 16777216 ;  /* 0x4b8000000e0ec820 */ /* 0x000fe20000400000 */
[----:B------:R-:W-:Y:S01]  /*dc70*/  @!P4 FMUL R25, R25, 16777216 ;  /* 0x4b8000001919c820 */ /* 0x000fe20000400000 */
[----:B------:R-:W-:Y:S01]  /*dc80*/  @!P4 FMUL R26, R26, 16777216 ;  /* 0x4b8000001a1ac820 */ /* 0x000fe20000400000 */
[----:B------:R-:W-:Y:S01]  /*dc90*/  @!P4 FMUL R28, R28, 16777216 ;  /* 0x4b8000001c1cc820 */ /* 0x000fe20000400000 */
[----:B------:R-:W-:Y:S01]  /*dca0*/  @!P4 FMUL R32, R32, 16777216 ;  /* 0x4b8000002020c820 */ /* 0x000fe20000400000 */
[C---:B------:R-:W-:Y:S01]  /*dcb0*/  FMUL R138, R3.reuse, R9 ;  /* 0x00000009038a7220 */ /* 0x040fe20000400000 */
[----:B------:R-:W-:Y:S01]  /*dcc0*/  FMUL R17, R3, R18 ;  /* 0x0000001203117220 */ /* 0x000fe20000400000 */
        /* <DEDUP_REMOVED lines=42> */
[----:B------:R-:W-:Y:S01]  /*df70*/  FMUL R160, R3, R35 ;  /* 0x0000002303a07220 */ /* 0x000fe20000400000 */
[----:B------:R-:W-:Y:S01]  /*df80*/  F2FP.BF16.F32.PACK_AB R16, R9, R6 ;  /* 0x000000060910723e */ /* 0x000fe200000010ff */
[----:B------:R-:W-:Y:S01]  /*df90*/  @P0 FMUL R38, R38, 0.25 ;  /* 0x3e80000026260820 */ /* 0x000fe20000400000 */
        /* <DEDUP_REMOVED lines=23> */
[----:B--2---:R1:W-:Y:S01]  /*e110*/  STS.128 [R132], R8 ;  /* 0x0000000884007388 */ /* 0x0043e20000000c00 */
[----:B------:R-:W-:Y:S01]  /*e120*/  F2FP.BF16.F32.PACK_AB R15, R156, R25 ;  /* 0x000000199c0f723e */ /* 0x000fe200000010ff */
[----:B------:R-:W-:Y:S01]  /*e130*/  @P0 FMUL R42, R42, 0.25 ;  /* 0x3e8000002a2a0820 */ /* 0x000fe20000400000 */
[----:B------:R-:W-:Y:S01]  /*e140*/  F2FP.BF16.F32.PACK_AB R19, R158, R151 ;  /* 0x000000979e13723e */ /* 0x000fe200000010ff */
[----:B------:R-:W-:Y:S01]  /*e150*/  @P0 FMUL R43, R43, 0.25 ;  /* 0x3e8000002b2b0820 */ /* 0x000fe20000400000 */
[----:B------:R-:W-:Y:S01]  /*e160*/  F2FP.BF16.F32.PACK_AB R23, R160, R153 ;  /* 0x00000099a017723e */ /* 0x000fe200000010ff */
[----:B------:R-:W-:Y:S01]  /*e170*/  STS.128 [R132+0x400], R12 ;  /* 0x0004000c84007388 */ /* 0x000fe20000000c00 */
[----:B------:R-:W-:Y:S01]  /*e180*/  @P0 FMUL R44, R44, 0.25 ;  /* 0x3e8000002c2c0820 */ /* 0x000fe20000400000 */
[----:B------:R-:W-:Y:S01]  /*e190*/  @P0 FMUL R45, R45, 0.25 ;  /* 0x3e8000002d2d0820 */ /* 0x000fe20000400000 */
[----:B------:R-:W-:Y:S01]  /*e1a0*/  @P0 FMUL R46, R46, 0.25 ;  /* 0x3e8000002e2e0820 */ /* 0x000fe20000400000 */
[----:B------:R2:W-:Y:S01]  /*e1b0*/  STS.128 [R132+0x800], R16 ;  /* 0x0008001084007388 */ /* 0x0005e20000000c00 */
[----:B------:R-:W-:Y:S01]  /*e1c0*/  @P0 FMUL R47, R47, 0.25 ;  /* 0x3e8000002f2f0820 */ /* 0x000fe20000400000 */
[----:B------:R-:W-:Y:S01]  /*e1d0*/  @P0 FMUL R48, R48, 0.25 ;  /* 0x3e80000030300820 */ /* 0x000fe20000400000 */
[----:B------:R-:W-:Y:S01]  /*e1e0*/  @P0 FMUL R58, R58, 0.25 ;  /* 0x3e8000003a3a0820 */ /* 0x000fe20000400000 */
[----:B------:R3:W-:Y:S01]  /*e1f0*/  STS.128 [R132+0xc00], R20 ;  /* 0x000c001484007388 */ /* 0x0007e20000000c00 */
        /* <DEDUP_REMOVED lines=268> */
[----:B------:R-:W-:Y:S01]  /*f2c0*/  LOP3.LUT R3, R238, 0xff, RZ, 0xc0, !PT ;  /* 0x000000ffee037812 */ /* 0x000fe200078ec0ff */
[----:B------:R-:W4:Y:S01]  /*f2d0*/  LDC.64 R96, c[0x0][0x3e0] ;  /* 0x0000f800ff607b82 */ /* 0x000f220000000a00 */
[----:B------:R-:W-:-:S02]  /*f2e0*/  F2FP.BF16.F32.PACK_AB R5, R39, R44 ;  /* 0x0000002c2705723e */ /* 0x000fc400000010ff */
[----:B------:R-:W-:-:S05]  /*f2f0*/  LEA R44, R3, UR9, 0x4 ;  /* 0x00000009032c7c11 */ /* 0x000fca000f8e20ff */
[----:B------:R-:W-:Y:S01]  /*f300*/  BAR.SYNC.DEFER_BLOCKING 0x0 ;  /* 0x0000000000007b1d */ /* 0x000fe20000010000 */
[----:B------:R-:W-:Y:S02]  /*f310*/  F2FP.BF16.F32.PACK_AB R4, R37, R36 ;  /* 0x000000242504723e */ /* 0x000fe400000010ff */
[----:B------:R-:W-:Y:S02]  /*f320*/  F2FP.BF16.F32.PACK_AB R6, R49, R38 ;  /* 0x000000263106723e */ /* 0x000fe400000010ff */
[----:B------:R-:W-:-:S03]  /*f330*/  F2FP.BF16.F32.PACK_AB R7, R51, R40 ;  /* 0x000000283307723e */ /* 0x000fc600000010ff */
[----:B------:R-:W5:Y:S01]  /*f340*/  LDC.64 R98, c[0x0][0x398] ;  /* 0x0000e600ff627b82 */ /* 0x000f620000000a00 */
[----:B-1----:R-:W-:Y:S02]  /*f350*/  F2FP.BF16.F32.PACK_AB R8, R32, R29 ;  /* 0x0000001d2008723e */ /* 0x002fe400000010ff */
[----:B--2---:R-:W-:Y:S02]  /*f360*/  F2FP.BF16.F32.PACK_AB R16, R33, R28 ;  /* 0x0000001c2110723e */ /* 0x004fe400000010ff */
[----:B---3--:R-:W-:Y:S02]  /*f370*/  F2FP.BF16.F32.PACK_AB R20, R31, R30 ;  /* 0x0000001e1f14723e */ /* 0x008fe400000010ff */
[----:B------:R-:W-:Y:S01]  /*f380*/  F2FP.BF16.F32.PACK_AB R9, R136, R35 ;  /* 0x000000238809723e */ /* 0x000fe200000010ff */
[----:B------:R-:W1:Y:S01]  /*f390*/  LDC R40, c[0x0][0x3e8] ;  /* 0x0000fa00ff287b82 */ /* 0x000e620000000800 */
[----:B------:R-:W-:Y:S02]  /*f3a0*/  F2FP.BF16.F32.PACK_AB R17, R135, R134 ;  /* 0x000000868711723e */ /* 0x000fe400000010ff */
[----:B------:R-:W-:-:S02]  /*f3b0*/  F2FP.BF16.F32.PACK_AB R21, R137, R34 ;  /* 0x000000228915723e */ /* 0x000fc400000010ff */
[----:B------:R-:W-:Y:S02]  /*f3c0*/  F2FP.BF16.F32.PACK_AB R10, R140, R53 ;  /* 0x000000358c0a723e */ /* 0x000fe400000010ff */
[----:B------:R-:W-:Y:S02]  /*f3d0*/  F2FP.BF16.F32.PACK_AB R18, R141, R54 ;  /* 0x000000368d12723e */ /* 0x000fe400000010ff */
[----:B------:R-:W-:Y:S01]  /*f3e0*/  F2FP.BF16.F32.PACK_AB R11, R155, R148 ;  /* 0x000000949b0b723e */ /* 0x000fe200000010ff */
[----:B------:R-:W-:Y:S01]  /*f3f0*/  LDS.128 R48, [R44] ;  /* 0x000000002c307984 */ /* 0x000fe20000000c00 */
[----:B------:R-:W-:Y:S02]  /*f400*/  F2FP.BF16.F32.PACK_AB R22, R52, R55 ;  /* 0x000000373416723e */ /* 0x000fe400000010ff */
[----:B------:R-:W-:Y:S01]  /*f410*/  F2FP.BF16.F32.PACK_AB R19, R157, R146 ;  /* 0x000000929d13723e */ /* 0x000fe200000010ff */
[----:B------:R-:W2:Y:S01]  /*f420*/  LDS.128 R36, [R44+0x1000] ;  /* 0x001000002c247984 */ /* 0x000ea20000000c00 */
[----:B------:R-:W-:-:S02]  /*f430*/  F2FP.BF16.F32.PACK_AB R23, R162, R147 ;  /* 0x00000093a217723e */ /* 0x000fc400000010ff */
[----:B------:R-:W-:Y:S01]  /*f440*/  SHF.R.U32.HI R83, RZ, 0x6, R238 ;  /* 0x00000006ff537819 */ /* 0x000fe200000116ee */
[----:B------:R-:W-:Y:S01]  /*f450*/  LDS.128 R24, [R44+0x2000] ;  /* 0x002000002c187984 */ /* 0x000fe20000000c00 */
[----:B------:R-:W-:Y:S02]  /*f460*/  F2FP.BF16.F32.PACK_AB R30, R82, R85 ;  /* 0x00000055521e723e */ /* 0x000fe400000010ff */
[----:B------:R-:W-:Y:S01]  /*f470*/  SGXT.U32 R83, R83, 0x2 ;  /* 0x000000025353781a */ /* 0x000fe20000000000 */
[----:B------:R-:W-:Y:S01]  /*f480*/  LDS.128 R12, [R44+0x3000] ;  /* 0x003000002c0c7984 */ /* 0x000fe20000000c00 */
[----:B------:R-:W-:Y:S02]  /*f490*/  F2FP.BF16.F32.PACK_AB R31, R88, R93 ;  /* 0x0000005d581f723e */ /* 0x000fe400000010ff */
[----:B------:R-:W-:Y:S01]  /*f4a0*/  F2FP.BF16.F32.PACK_AB R28, R164, R149 ;  /* 0x00000095a41c723e */ /* 0x000fe200000010ff */
[----:B------:R-:W-:Y:S01]  /*f4b0*/  BAR.SYNC.DEFER_BLOCKING 0x0 ;  /* 0x0000000000007b1d */ /* 0x000fe20000010000 */
[----:B-1----:R-:W-:Y:S01]  /*f4c0*/  IMAD R83, R83, R40, RZ ;  /* 0x0000002853537224 */ /* 0x002fe200078e02ff */
[----:B------:R-:W-:-:S02]  /*f4d0*/  F2FP.BF16.F32.PACK_AB R29, R168, R163 ;  /* 0x000000a3a81d723e */ /* 0x000fc400000010ff */
[----:B------:R-:W-:Y:S02]  /*f4e0*/  F2FP.BF16.F32.PACK_AB R56, R75, R56 ;  /* 0x000000384b38723e */ /* 0x000fe400000010ff */
[----:B------:R-:W-:Y:S02]  /*f4f0*/  LEA R85, R40, R83, 0x2 ;  /* 0x0000005328557211 */ /* 0x000fe400078e10ff */
[----:B------:R-:W-:Y:S02]  /*f500*/  F2FP.BF16.F32.PACK_AB R57, R42, R57 ;  /* 0x000000392a39723e */ /* 0x000fe400000010ff */
[----:B------:R-:W-:Y:S01]  /*f510*/  F2FP.BF16.F32.PACK_AB R58, R91, R58 ;  /* 0x0000003a5b3a723e */ /* 0x000fe200000010ff */
[C---:B------:R-:W-:Y:S01]  /*f520*/  IMAD R87, R40.reuse, 0x4, R85 ;  /* 0x0000000428577824 */ /* 0x040fe200078e0255 */
[----:B------:R-:W-:Y:S02]  /*f530*/  F2FP.BF16.F32.PACK_AB R100, R43, R102 ;  /* 0x000000662b64723e */ /* 0x000fe400000010ff */
[----:B------:R-:W-:Y:S01]  /*f540*/  F2FP.BF16.F32.PACK_AB R101, R45, R110 ;  /* 0x0000006e2d65723e */ /* 0x000fe200000010ff */
[----:B------:R-:W-:Y:S01]  /*f550*/  IMAD R89, R40, 0x4, R87 ;  /* 0x0000000428597824 */ /* 0x000fe200078e0257 */
[----:B------:R-:W-:-:S02]  /*f560*/  F2FP.BF16.F32.PACK_AB R60, R63, R60 ;  /* 0x0000003c3f3c723e */ /* 0x000fc400000010ff */
[----:B------:R-:W-:Y:S01]  /*f570*/  F2FP.BF16.F32.PACK_AB R63, R77, R124 ;  /* 0x0000007c4d3f723e */ /* 0x000fe200000010ff */
[----:B------:R-:W-:Y:S01]  /*f580*/  IMAD R93, R40, 0x4, R89 ;  /* 0x00000004285d7824 */ /* 0x000fe200078e0259 */
[----:B------:R-:W-:Y:S02]  /*f590*/  F2FP.BF16.F32.PACK_AB R124, R46, R103 ;  /* 0x000000672e7c723e */ /* 0x000fe400000010ff */
[----:B------:R-:W-:Y:S01]  /*f5a0*/  F2FP.BF16.F32.PACK_AB R103, R69, R126 ;  /* 0x0000007e4567723e */ /* 0x000fe200000010ff */
[----:B------:R-:W-:Y:S01]  /*f5b0*/  IMAD R75, R40, 0x4, R93 ;  /* 0x00000004284b7824 */ /* 0x000fe200078e025d */
[----:B------:R1:W-:Y:S01]  /*f5c0*/  STS.128 [R132], R4 ;  /* 0x0000000484007388 */ /* 0x0003e20000000c00 */
[----:B------:R-:W-:Y:S02]  /*f5d0*/  F2FP.BF16.F32.PACK_AB R65, R66, R65 ;  /* 0x000000414241723e */ /* 0x000fe400000010ff */
[----:B------:R-:W-:Y:S01]  /*f5e0*/  F2FP.BF16.F32.PACK_AB R64, R105, R64 ;  /* 0x000000406940723e */ /* 0x000fe200000010ff */
[----:B------:R-:W-:Y:S01]  /*f5f0*/  STS.128 [R132+0x400], R8 ;  /* 0x0004000884007388 */ /* 0x000fe20000000c00 */
[----:B------:R-:W-:-:S02]  /*f600*/  LEA R91, R40, R75, 0x2 ;  /* 0x0000004b285b7211 */ /* 0x000fc400078e10ff */
[----:B------:R-:W-:Y:S01]  /*f610*/  F2FP.BF16.F32.PACK_AB R66, R76, R117 ;  /* 0x000000754c42723e */ /* 0x000fe200000010ff */
[----:B------:R3:W-:Y:S01]  /*f620*/  STS.128 [R132+0x800], R16 ;  /* 0x0008001084007388 */ /* 0x0007e20000000c00 */
[----:B------:R-:W-:Y:S02]  /*f630*/  F2FP.BF16.F32.PACK_AB R102, R47, R118 ;  /* 0x000000762f66723e */ /* 0x000fe400000010ff */
[----:B------:R-:W-:Y:S01]  /*f640*/  F2FP.BF16.F32.PACK_AB R126, R72, R119 ;  /* 0x00000077487e723e */ /* 0x000fe200000010ff */
[----:B------:R-:W-:Y:S01]  /*f650*/  STS.128 [R132+0xc00], R20 ;  /* 0x000c001484007388 */ /* 0x000fe20000000c00 */
[----:B------:R-:W-:Y:S01]  /*f660*/  F2FP.BF16.F32.PACK_AB R127, R74, R127 ;  /* 0x0000007f4a7f723e */ /* 0x000fe200000010ff */
[----:B------:R-:W-:Y:S01]  /*f670*/  BAR.SYNC.DEFER_BLOCKING 0x0 ;  /* 0x0000000000007b1d */ /* 0x000fe20000010000 */
[----:B-1----:R-:W-:Y:S02]  /*f680*/  F2FP.BF16.F32.PACK_AB R4, R159, R150 ;  /* 0x000000969f04723e */ /* 0x002fe400000010ff */
[----:B------:R-:W-:-:S02]  /*f690*/  F2FP.BF16.F32.PACK_AB R5, R166, R161 ;  /* 0x000000a1a605723e */ /* 0x000fc400000010ff */
[----:B------:R-:W-:Y:S01]  /*f6a0*/  F2FP.BF16.F32.PACK_AB R6, R79, R84 ;  /* 0x000000544f06723e */ /* 0x000fe200000010ff */
[----:B----4-:R-:W-:Y:S01]  /*f6b0*/  IMAD R79, R242, R96, RZ ;  /* 0x00000060f24f7224 */ /* 0x010fe200078e02ff */
[----:B------:R-:W-:Y:S01]  /*f6c0*/  F2FP.BF16.F32.PACK_AB R7, R81, R92 ;  /* 0x0000005c5107723e */ /* 0x000fe200000010ff */
[----:B------:R-:W-:Y:S01]  /*f6d0*/  IMAD R81, R240, R97, RZ ;  /* 0x00000061f0517224 */ /* 0x000fe200078e02ff */
[----:B---3--:R-:W-:Y:S01]  /*f6e0*/  F2FP.BF16.F32.PACK_AB R17, R59, R78 ;  /* 0x0000004e3b11723e */ /* 0x008fe200000010ff */
[----:B------:R-:W-:Y:S01]  /*f6f0*/  IMAD.HI R42, R79, 0x2, RZ ;  /* 0x000000024f2a7827 */ /* 0x000fe200078e02ff */
[----:B------:R-:W-:Y:S02]  /*f700*/  F2FP.BF16.F32.PACK_AB R16, R41, R70 ;  /* 0x000000462910723e */ /* 0x000fe400000010ff */
[----:B------:R-:W-:Y:S01]  /*f710*/  F2FP.BF16.F32.PACK_AB R18, R61, R86 ;  /* 0x000000563d12723e */ /* 0x000fe200000010ff */
[----:B------:R-:W-:Y:S01]  /*f720*/  IMAD.SHL.U32 R41, R79, 0x2, RZ ;  /* 0x000000024f297824 */ /* 0x000fe200078e00ff */
[----:B------:R-:W-:-:S02]  /*f730*/  F2FP.BF16.F32.PACK_AB R19, R67, R94 ;  /* 0x0000005e4313723e */ /* 0x000fc400000010ff */
[----:B------:R-:W-:Y:S01]  /*f740*/  F2FP.BF16.F32.PACK_AB R59, R62, R95 ;  /* 0x0000005f3e3b723e */ /* 0x000fe200000010ff */
[C---:B------:R-:W-:Y:S01]  /*f750*/  IMAD R95, R40.reuse, 0x4, R91 ;  /* 0x00000004285f7824 */ /* 0x040fe200078e025b */
[----:B------:R-:W-:Y:S02]  /*f760*/  F2FP.BF16.F32.PACK_AB R61, R71, R108 ;  /* 0x0000006c473d723e */ /* 0x000fe400000010ff */
[----:B------:R-:W-:Y:S01]  /*f770*/  F2FP.BF16.F32.PACK_AB R62, R73, R116 ;  /* 0x00000074493e723e */ /* 0x000fe200000010ff */
[----:B------:R-:W-:Y:S01]  /*f780*/  IMAD R79, R40, 0x4, R95 ;  /* 0x00000004284f7824 */ /* 0x000fe200078e025f */
[----:B------:R-:W-:Y:S01]  /*f790*/  F2FP.BF16.F32.PACK_AB R67, R80, R125 ;  /* 0x0000007d5043723e */ /* 0x000fe200000010ff */
[----:B------:R-:W1:Y:S01]  /*f7a0*/  LDS.128 R52, [R44] ;  /* 0x000000002c347984 */ /* 0x000e620000000c00 */
[----:B------:R-:W-:Y:S01]  /*f7b0*/  F2FP.BF16.F32.PACK_AB R125, R68, R111 ;  /* 0x0000006f447d723e */ /* 0x000fe200000010ff */
[----:B------:R-:W-:Y:S02]  /*f7c0*/  IMAD R97, R40, 0x4, R79 ;  /* 0x0000000428617824 */ /* 0x000fe400078e024f */
[----:B------:R-:W-:Y:S04]  /*f7d0*/  LDS.128 R32, [R44+0x1000] ;  /* 0x001000002c207984 */ /* 0x000fe80000000c00 */
[----:B------:R-:W-:Y:S04]  /*f7e0*/  LDS.128 R20, [R44+0x2000] ;  /* 0x002000002c147984 */ /* 0x000fe80000000c00 */
[----:B------:R-:W-:Y:S01]  /*f7f0*/  LDS.128 R8, [R44+0x3000] ;  /* 0x003000002c087984 */ /* 0x000fe20000000c00 */
[----:B------:R-:W-:Y:S06]  /*f800*/  BAR.SYNC.DEFER_BLOCKING 0x0 ;  /* 0x0000000000007b1d */ /* 0x000fec0000010000 */
[----:B------:R3:W-:Y:S04]  /*f810*/  STS.128 [R132], R4 ;  /* 0x0000000484007388 */ /* 0x0007e80000000c00 */
[----:B------:R-:W-:Y:S04]  /*f820*/  STS.128 [R132+0x400], R28 ;  /* 0x0004001c84007388 */ /* 0x000fe80000000c00 */
[----:B------:R-:W-:Y:S04]  /*f830*/  STS.128 [R132+0x800], R16 ;  /* 0x0008001084007388 */ /* 0x000fe80000000c00 */
[----:B------:R-:W-:Y:S01]  /*f840*/  STS.128 [R132+0xc00], R56 ;  /* 0x000c003884007388 */ /* 0x000fe20000000c00 */
[----:B------:R-:W-:Y:S01]  /*f850*/  BAR.SYNC.DEFER_BLOCKING 0x0 ;  /* 0x0000000000007b1d */ /* 0x000fe20000010000 */
[----:B---3--:R-:W-:-:S02]  /*f860*/  IMAD.SHL.U32 R4, R81, 0x2, RZ ;  /* 0x0000000251047824 */ /* 0x008fc400078e00ff */
[----:B------:R-:W-:-:S03]  /*f870*/  IMAD.HI R81, R81, 0x2, RZ ;  /* 0x0000000251517827 */ /* 0x000fc600078e02ff */
[----:B-----5:R-:W-:-:S04]  /*f880*/  IADD3 R41, P0, P1, R4, R98, R41 ;  /* 0x0000006204297210 */ /* 0x020fc8000791e029 */
[----:B------:R-:W-:Y:S02]  /*f890*/  IADD3.X R42, PT, PT, R81, R99, R42, P0, P1 ;  /* 0x00000063512a7210 */ /* 0x000fe400007e242a */
[----:B------:R-:W-:Y:S02]  /*f8a0*/  LEA R81, R40, R97, 0x2 ;  /* 0x0000006128517211 */ /* 0x000fe400078e10ff */
[----:B------:R-:W-:-:S03]  /*f8b0*/  LEA R46, P0, R83, R41, 0x1 ;  /* 0x00000029532e7211 */ /* 0x000fc600078008ff */
[----:B------:R-:W-:Y:S01]  /*f8c0*/  IMAD R71, R40, 0x4, R81 ;  /* 0x0000000428477824 */ /* 0x000fe200078e0251 */
[----:B------:R-:W-:-:S03]  /*f8d0*/  LEA.HI.X.SX32 R47, R83, R42, 0x1, P0 ;  /* 0x0000002a532f7211 */ /* 0x000fc600000f0eff */
[C---:B------:R-:W-:Y:S01]  /*f8e0*/  IMAD R73, R40.reuse, 0x4, R71 ;  /* 0x0000000428497824 */ /* 0x040fe200078e0247 */
[----:B------:R-:W3:Y:S03]  /*f8f0*/  LDS.128 R56, [R44] ;  /* 0x000000002c387984 */ /* 0x000ee60000000c00 */
[C---:B------:R-:W-:Y:S01]  /*f900*/  IMAD R43, R40.reuse, 0x4, R73 ;  /* 0x00000004282b7824 */ /* 0x040fe200078e0249 */
[----:B------:R-:W-:Y:S03]  /*f910*/  LDS.128 R28, [R44+0x1000] ;  /* 0x001000002c1c7984 */ /* 0x000fe60000000c00 */
[C---:B------:R-:W-:Y:S01]  /*f920*/  IMAD R45, R40.reuse, 0x4, R43 ;  /* 0x00000004282d7824 */ /* 0x040fe200078e022b */
[----:B------:R-:W-:Y:S03]  /*f930*/  LDS.128 R16, [R44+0x2000] ;  /* 0x002000002c107984 */ /* 0x000fe60000000c00 */
[C---:B------:R-:W-:Y:S01]  /*f940*/  IMAD R69, R40.reuse, 0x4, R45 ;  /* 0x0000000428457824 */ /* 0x040fe200078e022d */
[----:B------:R-:W-:Y:S04]  /*f950*/  LDS.128 R4, [R44+0x3000] ;  /* 0x003000002c047984 */ /* 0x000fe80000000c00 */
[C---:B------:R-:W-:Y:S01]  /*f960*/  LEA R77, R40.reuse, R69, 0x2 ;  /* 0x00000045284d7211 */ /* 0x040fe200078e10ff */
[----:B------:R-:W-:Y:S04]  /*f970*/  BAR.SYNC.DEFER_BLOCKING 0x0 ;  /* 0x0000000000007b1d */ /* 0x000fe80000010000 */
[----:B------:R-:W-:-:S02]  /*f980*/  IMAD R83, R40, 0x4, R77 ;  /* 0x0000000428537824 */ /* 0x000fc400078e024d */
[----:B------:R4:W-:Y:S04]  /*f990*/  STS.128 [R132], R60 ;  /* 0x0000003c84007388 */ /* 0x0009e80000000c00 */
[----:B------:R5:W-:Y:S04]  /*f9a0*/  STS.128 [R132+0x400], R64 ;  /* 0x0004004084007388 */ /* 0x000be80000000c00 */
[----:B------:R-:W-:Y:S04]  /*f9b0*/  STS.128 [R132+0x800], R100 ;  /* 0x0008006484007388 */ /* 0x000fe80000000c00 */
[----:B------:R2:W-:Y:S01]  /*f9c0*/  STS.128 [R132+0xc00], R124 ;  /* 0x000c007c84007388 */ /* 0x0005e20000000c00 */
[----:B------:R-:W-:Y:S01]  /*f9d0*/  BAR.SYNC.DEFER_BLOCKING 0x0 ;  /* 0x0000000000007b1d */ /* 0x000fe20000010000 */
[----:B----4-:R-:W-:-:S02]  /*f9e0*/  LEA R60, P1, R85, R41, 0x1 ;  /* 0x00000029553c7211 */ /* 0x010fc400078208ff */
[-C--:B------:R-:W-:Y:S02]  /*f9f0*/  LEA R62, P0, R87, R41.reuse, 0x1 ;  /* 0x00000029573e7211 */ /* 0x080fe400078008ff */
[-C--:B------:R-:W-:Y:S01]  /*fa00*/  LEA.HI.X.SX32 R61, R85, R42.reuse, 0x1, P1 ;  /* 0x0000002a553d7211 */ /* 0x080fe200008f0eff */
[C---:B------:R-:W-:Y:S01]  /*fa10*/  IMAD R85, R40.reuse, 0x4, R83 ;  /* 0x0000000428557824 */ /* 0x040fe200078e0253 */
[----:B------:R-:W-:Y:S02]  /*fa20*/  LEA.HI.X.SX32 R63, R87, R42, 0x1, P0 ;  /* 0x0000002a573f7211 */ /* 0x000fe400000f0eff */
[----:B-----5:R-:W-:Y:S01]  /*fa30*/  LEA R64, P0, R89, R41, 0x1 ;  /* 0x0000002959407211 */ /* 0x020fe200078008ff */
[----:B------:R-:W-:Y:S01]  /*fa40*/  IMAD R99, R40, 0x4, R85 ;  /* 0x0000000428637824 */ /* 0x000fe200078e0255 */
[----:B--2---:R-:W-:-:S03]  /*fa50*/  PRMT R132, R38, 0x7632, R132 ;  /* 0x0000763226847816 */ /* 0x004fc60000000084 */
[C---:B------:R-:W-:Y:S01]  /*fa60*/  IMAD R87, R40.reuse, 0x4, R99 ;  /* 0x0000000428577824 */ /* 0x040fe200078e0263 */
[----:B------:R-:W-:Y:S02]  /*fa70*/  LEA.HI.X.SX32 R65, R89, R42, 0x1, P0 ;  /* 0x0000002a59417211 */ /* 0x000fe400000f0eff */
[----:B------:R-:W-:Y:S01]  /*fa80*/  LEA R66, P0, R93, R41, 0x1 ;  /* 0x000000295d427211 */ /* 0x000fe200078008ff */
[----:B------:R-:W-:-:S03]  /*fa90*/  IMAD R89, R40, 0x4, R87 ;  /* 0x0000000428597824 */ /* 0x000fc600078e0257 */
[----:B------:R-:W-:Y:S02]  /*faa0*/  LEA.HI.X.SX32 R67, R93, R42, 0x1, P0 ;  /* 0x0000002a5d437211 */ /* 0x000fe400000f0eff */
[C---:B------:R-:W-:Y:S01]  /*fab0*/  LEA R101, R40.reuse, R89, 0x2 ;  /* 0x0000005928657211 */ /* 0x040fe200078e10ff */
[----:B------:R2:W-:Y:S04]  /*fac0*/  STG.E.U16 desc[UR10][R46.64], R48 ;  /* 0x000000302e007986 */ /* 0x0005e8000c10150a */
[----:B------:R-:W-:Y:S01]  /*fad0*/  IMAD R93, R40, 0x4, R101 ;  /* 0x00000004285d7824 */ /* 0x000fe200078e0265 */
[----:B--2---:R-:W-:Y:S02]  /*fae0*/  PRMT R47, R48, 0x7632, R47 ;  /* 0x00007632302f7816 */ /* 0x004fe4000000002f */
[----:B------:R-:W-:-:S03]  /*faf0*/  LEA R46, P0, R75, R41, 0x1 ;  /* 0x000000294b2e7211 */ /* 0x000fc600078008ff */
[----:B------:R2:W-:Y:S04]  /*fb00*/  STG.E.U16 desc[UR10][R60.64], R47 ;  /* 0x0000002f3c007986 */ /* 0x0005e8000c10150a */
[----:B------:R4:W-:Y:S01]  /*fb10*/  STG.E.U16 desc[UR10][R62.64], R49 ;  /* 0x000000313e007986 */ /* 0x0009e2000c10150a */
[-C--:B--2---:R-:W-:Y:S01]  /*fb20*/  LEA.HI.X.SX32 R47, R75, R42.reuse, 0x1, P0 ;  /* 0x0000002a4b2f7211 */ /* 0x084fe200000f0eff */
[C---:B------:R-:W-:Y:S01]  /*fb30*/  IMAD R75, R40.reuse, 0x4, R93 ;  /* 0x00000004284b7824 */ /* 0x040fe200078e025d */
[----:B------:R-:W-:Y:S02]  /*fb40*/  PRMT R61, R49, 0x7632, R61 ;  /* 0x00007632313d7816 */ /* 0x000fe4000000003d */
[CC--:B------:R-:W-:Y:S01]  /*fb50*/  LEA R60, P0, R91.reuse, R41.reuse, 0x1 ;  /* 0x000000295b3c7211 */ /* 0x0c0fe200078008ff */
[----:B------:R-:W-:Y:S01]  /*fb60*/  IMAD R103, R40, 0x4, R75 ;  /* 0x0000000428677824 */ /* 0x000fe200078e024b */
[----:B----4-:R-:W-:Y:S01]  /*fb70*/  PRMT R49, R50, 0x7632, R49 ;  /* 0x0000763232317816 */ /* 0x010fe20000000031 */
[----:B------:R2:W-:Y:S04]  /*fb80*/  STG.E.U16 desc[UR10][R64.64], R61 ;  /* 0x0000003d40007986 */ /* 0x0005e8000c10150a */
[----:B------:R-:W-:Y:S04]  /*fb90*/  STG.E.U16 desc[UR10][R66.64], R50 ;  /* 0x0000003242007986 */ /* 0x000fe8000c10150a */
[----:B------:R4:W-:Y:S01]  /*fba0*/  STG.E.U16 desc[UR10][R46.64], R49 ;  /* 0x000000312e007986 */ /* 0x0009e2000c10150a */
[----:B--2---:R-:W-:Y:S01]  /*fbb0*/  LEA.HI.X.SX32 R61, R91, R42, 0x1, P0 ;  /* 0x0000002a5b3d7211 */ /* 0x004fe200000f0eff */
[----:B------:R-:W-:Y:S01]  /*fbc0*/  IMAD R91, R40, 0x4, R103 ;  /* 0x00000004285b7824 */ /* 0x000fe200078e0267 */
[----:B------:R-:W-:-:S03]  /*fbd0*/  LEA R48, P0, R95, R41, 0x1 ;  /* 0x000000295f307211 */ /* 0x000fc600078008ff */
[----:B------:R-:W-:Y:S01]  /*fbe0*/  STG.E.U16 desc[UR10][R60.64], R51 ;  /* 0x000000333c007986 */ /* 0x000fe2000c10150a */
[-C--:B----4-:R-:W-:Y:S01]  /*fbf0*/  LEA.HI.X.SX32 R49, R95, R42.reuse, 0x1, P0 ;  /* 0x0000002a5f317211 */ /* 0x090fe200000f0eff */
[C---:B------:R-:W-:Y:S01]  /*fc00*/  IMAD R95, R40.reuse, 0x4, R91 ;  /* 0x00000004285f7824 */ /* 0x040fe200078e025b */
[----:B------:R-:W-:Y:S02]  /*fc10*/  LEA R62, P0, R79, R41, 0x1 ;  /* 0x000000294f3e7211 */ /* 0x000fe400078008ff */
[----:B------:R-:W-:Y:S02]  /*fc20*/  PRMT R47, R51, 0x7632, R47 ;  /* 0x00007632332f7816 */ /* 0x000fe4000000002f */
[C---:B------:R-:W-:Y:S02]  /*fc30*/  LEA R67, R40.reuse, R95, 0x2 ;  /* 0x0000005f28437211 */ /* 0x040fe400078e10ff */
[----:B------:R-:W-:Y:S01]  /*fc40*/  LEA.HI.X.SX32 R63, R79, R42, 0x1, P0 ;  /* 0x0000002a4f3f7211 */ /* 0x000fe200000f0eff */
[----:B------:R2:W-:Y:S01]  /*fc50*/  STG.E.U16 desc[UR10][R48.64], R47 ;  /* 0x0000002f30007986 */ /* 0x0005e2000c10150a */
[----:B------:R-:W-:Y:S01]  /*fc60*/  LEA R64, P0, R97, R41, 0x1 ;  /* 0x0000002961407211 */ /* 0x000fe200078008ff */
[----:B------:R-:W-:-:S02]  /*fc70*/  IMAD R79, R40, 0x4, R67 ;  /* 0x00000004284f7824 */ /* 0x000fc400078e0243 */
[----:B-1----:R-:W-:Y:S01]  /*fc80*/  STG.E.U16 desc[UR10][R62.64], R52 ;  /* 0x000000343e007986 */ /* 0x002fe2000c10150a */
[----:B------:R-:W-:Y:S01]  /*fc90*/  LEA.HI.X.SX32 R65, R97, R42, 0x1, P0 ;  /* 0x0000002a61417211 */ /* 0x000fe200000f0eff */
[----:B------:R-:W-:Y:S01]  /*fca0*/  IMAD R97, R40, 0x4, R79 ;  /* 0x0000000428617824 */ /* 0x000fe200078e024f */
[----:B------:R-:W-:-:S03]  /*fcb0*/  LEA R46, P0, R81, R41, 0x1 ;  /* 0x00000029512e7211 */ /* 0x000fc600078008ff */
[C---:B------:R-:W-:Y:S01]  /*fcc0*/  IMAD R105, R40.reuse, 0x4, R97 ;  /* 0x0000000428697824 */ /* 0x040fe200078e0261 */
[-C--:B--2---:R-:W-:Y:S02]  /*fcd0*/  LEA.HI.X.SX32 R47, R81, R42.reuse, 0x1, P0 ;  /* 0x0000002a512f7211 */ /* 0x084fe400000f0eff */
[CC--:B------:R-:W-:Y:S01]  /*fce0*/  LEA R50, P0, R71.reuse, R41.reuse, 0x1 ;  /* 0x0000002947327211 */ /* 0x0c0fe200078008ff */
[----:B------:R-:W-:Y:S01]  /*fcf0*/  IMAD R81, R40, 0x4, R105 ;  /* 0x0000000428517824 */ /* 0x000fe200078e0269 */
[----:B------:R-:W-:Y:S02]  /*fd00*/  PRMT R49, R52, 0x7632, R49 ;  /* 0x0000763234317816 */ /* 0x000fe40000000031 */
[-C--:B------:R-:W-:Y:S01]  /*fd10*/  LEA.HI.X.SX32 R51, R71, R42.reuse, 0x1, P0 ;  /* 0x0000002a47337211 */ /* 0x080fe200000f0eff */
[C---:B------:R-:W-:Y:S01]  /*fd20*/  IMAD R71, R40.reuse, 0x4, R81 ;  /* 0x0000000428477824 */ /* 0x040fe200078e0251 */
[C---:B------:R-:W-:Y:S01]  /*fd30*/  LEA R48, P0, R73.reuse, R41, 0x1 ;  /* 0x0000002949307211 */ /* 0x040fe200078008ff */
[----:B------:R1:W-:Y:S03]  /*fd40*/  STG.E.U16 desc[UR10][R64.64], R49 ;  /* 0x0000003140007986 */ /* 0x0003e6000c10150a */
[----:B------:R-:W-:Y:S01]  /*fd50*/  LEA R107, R40, R71, 0x2 ;  /* 0x00000047286b7211 */ /* 0x000fe200078e10ff */
[----:B------:R2:W-:Y:S01]  /*fd60*/  STG.E.U16 desc[UR10][R46.64], R53 ;  /* 0x000000352e007986 */ /* 0x0005e2000c10150a */
[----:B-1----:R-:W-:-:S03]  /*fd70*/  LEA.HI.X.SX32 R49, R73, R42, 0x1, P0 ;  /* 0x0000002a49317211 */ /* 0x002fc600000f0eff */
[C---:B------:R-:W-:Y:S01]  /*fd80*/  IMAD R73, R40.reuse, 0x4, R107 ;  /* 0x0000000428497824 */ /* 0x040fe200078e026b */
[-C--:B------:R-:W-:Y:S02]  /*fd90*/  LEA R60, P0, R43, R41.reuse, 0x1 ;  /* 0x000000292b3c7211 */ /* 0x080fe400078008ff */
[----:B--2---:R-:W-:Y:S02]  /*fda0*/  PRMT R47, R53, 0x7632, R47 ;  /* 0x00007632352f7816 */ /* 0x004fe4000000002f */
[-C--:B------:R-:W-:Y:S01]  /*fdb0*/  LEA.HI.X.SX32 R61, R43, R42.reuse, 0x1, P0 ;  /* 0x0000002a2b3d7211 */ /* 0x080fe200000f0eff */
[C---:B------:R-:W-:Y:S01]  /*fdc0*/  IMAD R43, R40.reuse, 0x4, R73 ;  /* 0x00000004282b7824 */ /* 0x040fe200078e0249 */
[CC--:B------:R-:W-:Y:S01]  /*fdd0*/  LEA R62, P0, R45.reuse, R41.reuse, 0x1 ;  /* 0x000000292d3e7211 */ /* 0x0c0fe200078008ff */
[----:B------:R1:W-:Y:S02]  /*fde0*/  STG.E.U16 desc[UR10][R50.64], R47 ;  /* 0x0000002f32007986 */ /* 0x0003e4000c10150a */
[C---:B------:R-:W-:Y:S01]  /*fdf0*/  IMAD R109, R40.reuse, 0x4, R43 ;  /* 0x00000004286d7824 */ /* 0x040fe200078e022b */
[----:B------:R-:W-:Y:S01]  /*fe00*/  LEA.HI.X.SX32 R63, R45, R42, 0x1, P0 ;  /* 0x0000002a2d3f7211 */ /* 0x000fe200000f0eff */
[----:B------:R2:W-:Y:S01]  /*fe10*/  STG.E.U16 desc[UR10][R48.64], R54 ;  /* 0x0000003630007986 */ /* 0x0005e2000c10150a */
[----:B------:R-:W-:Y:S01]  /*fe20*/  LEA R46, P0, R69, R41, 0x1 ;  /* 0x00000029452e7211 */ /* 0x000fe200078008ff */
[----:B------:R-:W-:Y:S01]  /*fe30*/  IMAD R111, R40, 0x4, R109 ;  /* 0x00000004286f7824 */ /* 0x000fe200078e026d */
[----:B------:R-:W-:-:S02]  /*fe40*/  PRMT R45, R55, 0x7632, R45 ;  /* 0x00007632372d7816 */ /* 0x000fc4000000002d */
[-C--:B------:R-:W-:Y:S02]  /*fe50*/  LEA R232, P2, R43, R41.reuse, 0x1 ;  /* 0x000000292be87211 */ /* 0x080fe400078408ff */
[-C--:B-1----:R-:W-:Y:S01]  /*fe60*/  LEA.HI.X.SX32 R47, R69, R42.reuse, 0x1, P0 ;  /* 0x0000002a452f7211 */ /* 0x082fe200000f0eff */
[----:B------:R-:W-:Y:S01]  /*fe70*/  IMAD R69, R40, 0x4, R111 ;  /* 0x0000000428457824 */ /* 0x000fe200078e026f */
[C---:B------:R-:W-:Y:S02]  /*fe80*/  LEA R52, P0, R77.reuse, R41, 0x1 ;  /* 0x000000294d347211 */ /* 0x040fe400078008ff */
[----:B--2---:R-:W-:Y:S02]  /*fe90*/  PRMT R49, R54, 0x7632, R49 ;  /* 0x0000763236317816 */ /* 0x004fe40000000031 */
[C---:B------:R-:W-:Y:S02]  /*fea0*/  LEA R113, R40.reuse, R69, 0x2 ;  /* 0x0000004528717211 */ /* 0x040fe400078e10ff */
[-C--:B------:R-:W-:Y:S01]  /*feb0*/  LEA.HI.X.SX32 R53, R77, R42.reuse, 0x1, P0 ;  /* 0x0000002a4d357211 */ /* 0x080fe200000f0eff */
[----:B------:R1:W-:Y:S01]  /*fec0*/  STG.E.U16 desc[UR10][R60.64], R49 ;  /* 0x000000313c007986 */ /* 0x0003e2000c10150a */
[-C--:B------:R-:W-:Y:S01]  /*fed0*/  LEA R64, P0, R83, R41.reuse, 0x1 ;  /* 0x0000002953407211 */ /* 0x080fe200078008ff */
[C---:B------:R-:W-:Y:S01]  /*fee0*/  IMAD R77, R40.reuse, 0x4, R113 ;  /* 0x00000004284d7824 */ /* 0x040fe200078e0271 */
[-C--:B------:R-:W-:Y:S01]  /*fef0*/  LEA.HI.X.SX32 R233, R43, R42.reuse, 0x1, P2 ;  /* 0x0000002a2be97211 */ /* 0x080fe200010f0eff */
[----:B------:R2:W-:Y:S01]  /*ff00*/  STG.E.U16 desc[UR10][R62.64], R55 ;  /* 0x000000373e007986 */ /* 0x0005e2000c10150a */
[-C--:B------:R-:W-:Y:S01]  /*ff10*/  LEA.HI.X.SX32 R65, R83, R42.reuse, 0x1, P0 ;  /* 0x0000002a53417211 */ /* 0x080fe200000f0eff */
[----:B------:R-:W-:Y:S01]  /*ff20*/  IMAD R83, R40, 0x4, R77 ;  /* 0x0000000428537824 */ /* 0x000fe200078e024d */
[CC--:B------:R-:W-:Y:S01]  /*ff30*/  LEA R160, P2, R69.reuse, R41.reuse, 0x1 ;  /* 0x0000002945a07211 */ /* 0x0c0fe200078408ff */
[----:B------:R4:W-:Y:S03]  /*ff40*/  STG.E.U16 desc[UR10][R46.64], R45 ;  /* 0x0000002d2e007986 */ /* 0x0009e6000c10150a */
[----:B------:R-:W-:Y:S01]  /*ff50*/  LEA.HI.X.SX32 R161, R69, R42, 0x1, P2 ;  /* 0x0000002a45a17211 */ /* 0x000fe200010f0eff */
[----:B---3--:R-:W-:Y:S01]  /*ff60*/  STG.E.U16 desc[UR10][R52.64], R56 ;  /* 0x0000003834007986 */ /* 0x008fe2000c10150a */
[----:B-1----:R-:W-:-:S02]  /*ff70*/  LEA R60, P0, R85, R41, 0x1 ;  /* 0x00000029553c7211 */ /* 0x002fc400078008ff */
[-C--:B------:R-:W-:Y:S01]  /*ff80*/  LEA R166, P2, R83, R41.reuse, 0x1 ;  /* 0x0000002953a67211 */ /* 0x080fe200078408ff */
[C---:B--2---:R-:W-:Y:S01]  /*ff90*/  IMAD R63, R40.reuse, 0x4, R83 ;  /* 0x00000004283f7824 */ /* 0x044fe200078e0253 */
[-C--:B------:R-:W-:Y:S01]  /*ffa0*/  LEA.HI.X.SX32 R61, R85, R42.reuse, 0x1, P0 ;  /* 0x0000002a553d7211 */ /* 0x080fe200000f0eff */
[----:B------:R-:W1:Y:S01]  /*ffb0*/  LDS.128 R48, [R44] ;  /* 0x000000002c307984 */ /* 0x000e620000000c00 */
[CC--:B------:R-:W-:Y:S01]  /*ffc0*/  LEA R54, P0, R99.reuse, R41.reuse, 0x1 ;  /* 0x0000002963367211 */ /* 0x0c0fe200078008ff */
[----:B------:R-:W-:Y:S01]  /*ffd0*/  IMAD R85, R40, 0x4, R63 ;  /* 0x0000000428557824 */ /* 0x000fe200078e023f */
[----:B----4-:R-:W-:Y:S02]  /*ffe0*/  PRMT R47, R56, 0x7632, R47 ;  /* 0x00007632382f7816 */ /* 0x010fe4000000002f */
[----:B------:R-:W-:Y:S01]  /*fff0*/  LEA.HI.X.SX32 R55, R99, R42, 0x1, P0 ;  /* 0x0000002a63377211 */ /* 0x000fe200000f0eff */
[----:B------:R-:W-:Y:S01]  /*10000*/  IMAD R115, R40, 0x4, R85 ;  /* 0x0000000428737824 */ /* 0x000fe200078e0255 */
[----:B------:R-:W-:Y:S01]  /*10010*/  LEA R46, P0, R87, R41, 0x1 ;  /* 0x00000029572e7211 */ /* 0x000fe200078008ff */
[----:B------:R2:W-:Y:S01]  /*10020*/  STG.E.U16 desc[UR10][R64.64], R47 ;  /* 0x0000002f40007986 */ /* 0x0005e2000c10150a */
[----:B------:R-:W-:-:S02]  /*10030*/  PRMT R45, R57, 0x7632, R45 ;  /* 0x00007632392d7816 */ /* 0x000fc4000000002d */
[C---:B------:R-:W-:Y:S01]  /*10040*/  LEA R99, R40.reuse, R115, 0x2 ;  /* 0x0000007328637211 */ /* 0x040fe200078e10ff */
[----:B------:R3:W-:Y:S01]  /*10050*/  STG.E.U16 desc[UR10][R60.64], R57 ;  /* 0x000000393c007986 */ /* 0x0007e2000c10150a */
[-C--:B------:R-:W-:Y:S02]  /*10060*/  LEA.HI.X.SX32 R167, R83, R42.reuse, 0x1, P2 ;  /* 0x0000002a53a77211 */ /* 0x080fe400010f0eff */
[C---:B------:R-:W-:Y:S01]  /*10070*/  LEA R172, P2, R115.reuse, R41, 0x1 ;  /* 0x0000002973ac7211 */ /* 0x040fe200078408ff */
[----:B------:R4:W-:Y:S03]  /*10080*/  STG.E.U16 desc[UR10][R54.64], R45 ;  /* 0x0000002d36007986 */ /* 0x0009e6000c10150a */
[-C--:B------:R-:W-:Y:S01]  /*10090*/  LEA.HI.X.SX32 R173, R115, R42.reuse, 0x1, P2 ;  /* 0x0000002a73ad7211 */ /* 0x080fe200010f0eff */
[----:B--2---:R-:W-:Y:S01]  /*100a0*/  IMAD R65, R40, 0x4, R99 ;  /* 0x0000000428417824 */ /* 0x004fe200078e0263 */
[----:B------:R-:W-:-:S02]  /*100b0*/  LEA.HI.X.SX32 R47, R87, R42, 0x1, P0 ;  /* 0x0000002a572f7211 */ /* 0x000fc400000f0eff */
[-C--:B------:R-:W-:Y:S01]  /*100c0*/  LEA R52, P0, R89, R41.reuse, 0x1 ;  /* 0x0000002959347211 */ /* 0x080fe200078008ff */
[C---:B------:R-:W-:Y:S01]  /*100d0*/  IMAD R87, R40.reuse, 0x4, R65 ;  /* 0x0000000428577824 */ /* 0x040fe200078e0241 */
[-C--:B---3--:R-:W-:Y:S01]  /*100e0*/  LEA R60, P1, R93, R41.reuse, 0x1 ;  /* 0x000000295d3c7211 */ /* 0x088fe200078208ff */
[----:B------:R-:W-:Y:S01]  /*100f0*/  STG.E.U16 desc[UR10][R46.64], R58 ;  /* 0x0000003a2e007986 */ /* 0x000fe2000c10150a */
[-C--:B------:R-:W-:Y:S01]  /*10100*/  LEA.HI.X.SX32 R53, R89, R42.reuse, 0x1, P0 ;  /* 0x0000002a59357211 */ /* 0x080fe200000f0eff */
[----:B------:R-:W-:Y:S01]  /*10110*/  IMAD R89, R40, 0x4, R87 ;  /* 0x0000000428597824 */ /* 0x000fe200078e0257 */
[C---:B------:R-:W-:Y:S02]  /*10120*/  LEA R56, P0, R101.reuse, R41, 0x1 ;  /* 0x0000002965387211 */ /* 0x040fe400078008ff */
[----:B----4-:R-:W-:Y:S01]  /*10130*/  PRMT R55, R58, 0x7632, R55 ;  /* 0x000076323a377816 */ /* 0x010fe20000000037 */
[----:B------:R-:W-:Y:S01]  /*10140*/  IMAD R117, R40, 0x4, R89 ;  /* 0x0000000428757824 */ /* 0x000fe200078e0259 */
[----:B------:R-:W-:-:S02]  /*10150*/  LEA.HI.X.SX32 R57, R101, R42, 0x1, P0 ;  /* 0x0000002a65397211 */ /* 0x000fc400000f0eff */
[----:B------:R-:W-:Y:S01]  /*10160*/  LEA.HI.X.SX32 R61, R93, R42, 0x1, P1 ;  /* 0x0000002a5d3d7211 */ /* 0x000fe200008f0eff */
[C---:B------:R-:W-:Y:S01]  /*10170*/  IMAD R101, R40.reuse, 0x4, R117 ;  /* 0x0000000428657824 */ /* 0x040fe200078e0275 */
[----:B------:R-:W-:Y:S01]  /*10180*/  LEA R54, P0, R75, R41, 0x1 ;  /* 0x000000294b367211 */ /* 0x000fe200078008ff */
[----:B------:R2:W-:Y:S01]  /*10190*/  STG.E.U16 desc[UR10][R52.64], R55 ;  /* 0x0000003734007986 */ /* 0x0005e2000c10150a */
[----:B------:R-:W-:Y:S02]  /*101a0*/  PRMT R45, R59, 0x7632, R45 ;  /* 0x000076323b2d7816 */ /* 0x000fe4000000002d */
[----:B------:R-:W-:Y:S01]  /*101b0*/  LEA R93, R40, R101, 0x2 ;  /* 0x00000065285d7211 */ /* 0x000fe200078e10ff */
[----:B------:R-:W-:Y:S01]  /*101c0*/  STG.E.U16 desc[UR10][R56.64], R59 ;  /* 0x0000003b38007986 */ /* 0x000fe2000c10150a */
[----:B------:R-:W-:-:S03]  /*101d0*/  LEA R178, P2, R87, R41, 0x1 ;  /* 0x0000002957b27211 */ /* 0x000fc600078408ff */
[----:B------:R3:W-:Y:S01]  /*101e0*/  STG.E.U16 desc[UR10][R60.64], R45 ;  /* 0x0000002d3c007986 */ /* 0x0007e2000c10150a */
[-C--:B------:R-:W-:Y:S02]  /*101f0*/  LEA.HI.X.SX32 R179, R87, R42.reuse, 0x1, P2 ;  /* 0x0000002a57b37211 */ /* 0x080fe400010f0eff */
[-C--:B------:R-:W-:Y:S02]  /*10200*/  LEA R184, P2, R101, R41.reuse, 0x1 ;  /* 0x0000002965b87211 */ /* 0x080fe400078408ff */
[-C--:B--2---:R-:W-:Y:S01]  /*10210*/  LEA.HI.X.SX32 R55, R75, R42.reuse, 0x1, P0 ;  /* 0x0000002a4b377211 */ /* 0x084fe200000f0eff */
[C---:B------:R-:W-:Y:S01]  /*10220*/  IMAD R75, R40.reuse, 0x4, R93 ;  /* 0x00000004284b7824 */ /* 0x040fe200078e025d */
[-C--:B------:R-:W-:Y:S02]  /*10230*/  LEA R46, P0, R103, R41.reuse, 0x1 ;  /* 0x00000029672e7211 */ /* 0x080fe400078008ff */
[-C--:B------:R-:W-:Y:S01]  /*10240*/  LEA.HI.X.SX32 R185, R101, R42.reuse, 0x1, P2 ;  /* 0x0000002a65b97211 */ /* 0x080fe200010f0eff */
[C---:B------:R-:W-:Y:S01]  /*10250*/  IMAD R119, R40.reuse, 0x4, R75 ;  /* 0x0000000428777824 */ /* 0x040fe200078e024b */
[----:B------:R-:W-:Y:S01]  /*10260*/  LEA.HI.X.SX32 R47, R103, R42, 0x1, P0 ;  /* 0x0000002a672f7211 */ /* 0x000fe200000f0eff */
[----:B-1----:R1:W-:Y:S01]  /*10270*/  STG.E.U16 desc[UR10][R54.64], R48 ;  /* 0x0000003036007986 */ /* 0x0023e2000c10150a */
[----:B------:R-:W-:Y:S01]  /*10280*/  LEA R52, P0, R91, R41, 0x1 ;  /* 0x000000295b347211 */ /* 0x000fe200078008ff */
[----:B------:R-:W-:Y:S01]  /*10290*/  IMAD R103, R40, 0x4, R119 ;  /* 0x0000000428677824 */ /* 0x000fe200078e0277 */
[----:B---3--:R-:W-:-:S02]  /*102a0*/  PRMT R45, R49, 0x7632, R45 ;  /* 0x00007632312d7816 */ /* 0x008fc4000000002d */
[-C--:B------:R-:W-:Y:S01]  /*102b0*/  LEA.HI.X.SX32 R53, R91, R42.reuse, 0x1, P0 ;  /* 0x0000002a5b357211 */ /* 0x080fe200000f0eff */
[C---:B------:R-:W-:Y:S01]  /*102c0*/  IMAD R91, R40.reuse, 0x4, R103 ;  /* 0x00000004285b7824 */ /* 0x040fe200078e0267 */
[-C--:B------:R-:W-:Y:S02]  /*102d0*/  LEA R56, P0, R95, R41.reuse, 0x1 ;  /* 0x000000295f387211 */ /* 0x080fe400078008ff */
[-C--:B------:R-:W-:Y:S01]  /*102e0*/  LEA R190, P2, R119, R41.reuse, 0x1 ;  /* 0x0000002977be7211 */ /* 0x080fe200078408ff */
[C---:B------:R-:W-:Y:S01]  /*102f0*/  IMAD R61, R40.reuse, 0x4, R91 ;  /* 0x00000004283d7824 */ /* 0x040fe200078e025b */
[----:B------:R-:W-:Y:S02]  /*10300*/  LEA.HI.X.SX32 R57, R95, R42, 0x1, P0 ;  /* 0x0000002a5f397211 */ /* 0x000fe400000f0eff */
[----:B------:R-:W-:Y:S02]  /*10310*/  LEA R58, P0, R67, R41, 0x1 ;  /* 0x00000029433a7211 */ /* 0x000fe400078008ff */
[----:B------:R-:W-:-:S02]  /*10320*/  LEA R95, R40, R61, 0x2 ;  /* 0x0000003d285f7211 */ /* 0x000fc400078e10ff */
[-C--:B------:R-:W-:Y:S02]  /*10330*/  LEA.HI.X.SX32 R59, R67, R42.reuse, 0x1, P0 ;  /* 0x0000002a433b7211 */ /* 0x080fe400000f0eff */
[----:B-1----:R-:W-:Y:S01]  /*10340*/  PRMT R55, R48, 0x7632, R55 ;  /* 0x0000763230377816 */ /* 0x002fe20000000037 */
[C---:B------:R-:W-:Y:S01]  /*10350*/  IMAD R67, R40.reuse, 0x4, R95 ;  /* 0x0000000428437824 */ /* 0x040fe200078e025f */
[-C--:B------:R-:W-:Y:S02]  /*10360*/  LEA R54, P0, R79, R41.reuse, 0x1 ;  /* 0x000000294f367211 */ /* 0x080fe400078008ff */
[-C--:B------:R-:W-:Y:S01]  /*10370*/  LEA R48, P1, R105, R41.reuse, 0x1 ;  /* 0x0000002969307211 */ /* 0x080fe200078208ff */
[----:B------:R-:W-:Y:S01]  /*10380*/  IMAD R121, R40, 0x4, R67 ;  /* 0x0000000428797824 */ /* 0x000fe200078e0243 */
[----:B------:R1:W-:Y:S01]  /*10390*/  STG.E.U16 desc[UR10][R46.64], R55 ;  /* 0x000000372e007986 */ /* 0x0003e2000c10150a */
[-C--:B------:R-:W-:Y:S02]  /*103a0*/  LEA.HI.X.SX32 R191, R119, R42.reuse, 0x1, P2 ;  /* 0x0000002a77bf7211 */ /* 0x080fe400010f0eff */
[CC--:B------:R-:W-:Y:S01]  /*103b0*/  LEA R196, P2, R61.reuse, R41.reuse, 0x1 ;  /* 0x000000293dc47211 */ /* 0x0c0fe200078408ff */
[----:B------:R2:W-:Y:S03]  /*103c0*/  STG.E.U16 desc[UR10][R52.64], R49 ;  /* 0x0000003134007986 */ /* 0x0005e6000c10150a */
[----:B------:R-:W-:Y:S01]  /*103d0*/  LEA.HI.X.SX32 R197, R61, R42, 0x1, P2 ;  /* 0x0000002a3dc57211 */ /* 0x000fe200010f0eff */
[----:B------:R3:W-:Y:S01]  /*103e0*/  STG.E.U16 desc[UR10][R56.64], R45 ;  /* 0x0000002d38007986 */ /* 0x0007e2000c10150a */
[----:B------:R-:W-:-:S02]  /*103f0*/  LEA R202, P2, R121, R41, 0x1 ;  /* 0x0000002979ca7211 */ /* 0x000fc400078408ff */
[-C--:B-1----:R-:W-:Y:S01]  /*10400*/  LEA.HI.X.SX32 R55, R79, R42.reuse, 0x1, P0 ;  /* 0x0000002a4f377211 */ /* 0x082fe200000f0eff */
[----:B------:R-:W-:Y:S01]  /*10410*/  IMAD R79, R40, 0x4, R121 ;  /* 0x00000004284f7824 */ /* 0x000fe200078e0279 */
[----:B------:R-:W-:Y:S01]  /*10420*/  PRMT R47, R50, 0x7632, R47 ;  /* 0x00007632322f7816 */ /* 0x000fe2000000002f */
[----:B------:R1:W-:Y:S01]  /*10430*/  STG.E.U16 desc[UR10][R58.64], R50 ;  /* 0x000000323a007986 */ /* 0x0003e2000c10150a */
[-C--:B------:R-:W-:Y:S01]  /*10440*/  LEA R46, P0, R97, R41.reuse, 0x1 ;  /* 0x00000029612e7211 */ /* 0x080fe200078008ff */
[C---:B------:R-:W-:Y:S01]  /*10450*/  IMAD R123, R40.reuse, 0x4, R79 ;  /* 0x00000004287b7824 */ /* 0x040fe200078e024f */
[----:B--2---:R-:W-:Y:S01]  /*10460*/  LEA.HI.X.SX32 R49, R105, R42, 0x1, P1 ;  /* 0x0000002a69317211 */ /* 0x004fe200008f0eff */
[----:B------:R2:W-:Y:S01]  /*10470*/  STG.E.U16 desc[UR10][R54.64], R47 ;  /* 0x0000002f36007986 */ /* 0x0005e2000c10150a */
[----:B---3--:R-:W-:Y:S01]  /*10480*/  PRMT R56, R51, 0x7632, R56 ;  /* 0x0000763233387816 */ /* 0x008fe20000000038 */
[----:B------:R-:W-:Y:S01]  /*10490*/  IMAD R57, R40, 0x4, R123 ;  /* 0x0000000428397824 */ /* 0x000fe200078e027b */
[----:B------:R-:W-:-:S02]  /*104a0*/  LEA R230, P1, R73, R41, 0x1 ;  /* 0x0000002949e67211 */ /* 0x000fc400078208ff */
[-C--:B------:R-:W-:Y:S02]  /*104b0*/  LEA.HI.X.SX32 R203, R121, R42.reuse, 0x1, P2 ;  /* 0x0000002a79cb7211 */ /* 0x080fe400010f0eff */
[-C--:B------:R-:W-:Y:S02]  /*104c0*/  LEA.HI.X.SX32 R231, R73, R42.reuse, 0x1, P1 ;  /* 0x0000002a49e77211 */ /* 0x080fe400008f0eff */
[C---:B-1----:R-:W-:Y:S02]  /*104d0*/  LEA R59, R40.reuse, R57, 0x2 ;  /* 0x00000039283b7211 */ /* 0x042fe400078e10ff */
[-C--:B------:R-:W-:Y:S02]  /*104e0*/  LEA R236, P1, R111, R41.reuse, 0x1 ;  /* 0x000000296fec7211 */ /* 0x080fe400078208ff */
[----:B--2---:R-:W-:Y:S01]  /*104f0*/  LEA.HI.X.SX32 R47, R97, R42, 0x1, P0 ;  /* 0x0000002a612f7211 */ /* 0x004fe200000f0eff */
[----:B------:R-:W-:Y:S01]  /*10500*/  IMAD R55, R40, 0x4, R59 ;  /* 0x0000000428377824 */ /* 0x000fe200078e023b */
[----:B------:R-:W-:-:S02]  /*10510*/  LEA R52, P0, R81, R41, 0x1 ;  /* 0x0000002951347211 */ /* 0x000fc400078008ff */
[-C--:B------:R-:W-:Y:S01]  /*10520*/  LEA.HI.X.SX32 R237, R111, R42.reuse, 0x1, P1 ;  /* 0x0000002a6fed7211 */ /* 0x080fe200008f0eff */
[----:B------:R1:W-:Y:S01]  /*10530*/  STG.E.U16 desc[UR10][R46.64], R51 ;  /* 0x000000332e007986 */ /* 0x0003e2000c10150a */
[-C--:B------:R-:W-:Y:S01]  /*10540*/  LEA.HI.X.SX32 R53, R81, R42.reuse, 0x1, P0 ;  /* 0x0000002a51357211 */ /* 0x080fe200000f0eff */
[C---:B------:R-:W-:Y:S01]  /*10550*/  IMAD R81, R40.reuse, 0x4, R55 ;  /* 0x0000000428517824 */ /* 0x040fe200078e0237 */
[-C--:B------:R-:W-:Y:S01]  /*10560*/  LEA R226, P0, R71, R41.reuse, 0x1 ;  /* 0x0000002947e27211 */ /* 0x080fe200078008ff */
[----:B------:R2:W-:Y:S01]  /*10570*/  STG.E.U16 desc[UR10][R48.64], R56 ;  /* 0x0000003830007986 */ /* 0x0005e2000c10150a */
[-C--:B------:R-:W-:Y:S02]  /*10580*/  LEA R164, P1, R77, R41.reuse, 0x1 ;  /* 0x000000294da47211 */ /* 0x080fe400078208ff */
[-C--:B------:R-:W-:Y:S01]  /*10590*/  LEA.HI.X.SX32 R227, R71, R42.reuse, 0x1, P0 ;  /* 0x0000002a47e37211 */ /* 0x080fe200000f0eff */
[C---:B------:R-:W-:Y:S01]  /*105a0*/  IMAD R71, R40.reuse, 0x4, R81 ;  /* 0x0000000428477824 */ /* 0x040fe200078e0251 */
[----:B------:R-:W-:Y:S01]  /*105b0*/  LEA R228, P0, R107, R41, 0x1 ;  /* 0x000000296be47211 */ /* 0x000fe200078008ff */
[----:B------:R3:W-:Y:S01]  /*105c0*/  STG.E.U16 desc[UR10][R52.64], R36 ;  /* 0x0000002434007986 */ /* 0x0007e2000c10150a */
[-C--:B------:R-:W-:Y:S01]  /*105d0*/  LEA.HI.X.SX32 R165, R77, R42.reuse, 0x1, P1 ;  /* 0x0000002a4da57211 */ /* 0x080fe200008f0eff */
[----:B-1----:R-:W-:Y:S01]  /*105e0*/  IMAD R47, R40, 0x4, R71 ;  /* 0x00000004282f7824 */ /* 0x002fe200078e0247 */
[----:B------:R-:W-:-:S02]  /*105f0*/  LEA.HI.X.SX32 R229, R107, R42, 0x1, P0 ;  /* 0x0000002a6be57211 */ /* 0x000fc400000f0eff */
[-C--:B------:R-:W-:Y:S01]  /*10600*/  LEA R234, P0, R109, R41.reuse, 0x1 ;  /* 0x000000296dea7211 */ /* 0x080fe200078008ff */
[C---:B------:R-:W-:Y:S01]  /*10610*/  IMAD R43, R40.reuse, 0x4, R47 ;  /* 0x00000004282b7824 */ /* 0x040fe200078e022f */
[----:B------:R-:W-:Y:S02]  /*10620*/  LEA R170, P1, R85, R41, 0x1 ;  /* 0x0000002955aa7211 */ /* 0x000fe400078208ff */
[-C--:B------:R-:W-:Y:S02]  /*10630*/  LEA.HI.X.SX32 R235, R109, R42.reuse, 0x1, P0 ;  /* 0x0000002a6deb7211 */ /* 0x080fe400000f0eff */
[C---:B--2---:R-:W-:Y:S02]  /*10640*/  LEA R49, R40.reuse, R43, 0x2 ;  /* 0x0000002b28317211 */ /* 0x044fe400078e10ff */
[----:B------:R-:W-:Y:S02]  /*10650*/  LEA R162, P0, R113, R41, 0x1 ;  /* 0x0000002971a27211 */ /* 0x000fe400078008ff */
[-C--:B------:R-:W-:Y:S01]  /*10660*/  LEA.HI.X.SX32 R171, R85, R42.reuse, 0x1, P1 ;  /* 0x0000002a55ab7211 */ /* 0x080fe200008f0eff */
[----:B------:R-:W-:Y:S01]  /*10670*/  IMAD R51, R40, 0x4, R49 ;  /* 0x0000000428337824 */ /* 0x000fe200078e0231 */
[----:B------:R-:W-:-:S02]  /*10680*/  LEA.HI.X.SX32 R163, R113, R42, 0x1, P0 ;  /* 0x0000002a71a37211 */ /* 0x000fc400000f0eff */
[-C--:B------:R-:W-:Y:S01]  /*10690*/  LEA R168, P0, R63, R41.reuse, 0x1 ;  /* 0x000000293fa87211 */ /* 0x080fe200078008ff */
[C---:B---3--:R-:W-:Y:S01]  /*106a0*/  IMAD R53, R40.reuse, 0x4, R51 ;  /* 0x0000000428357824 */ /* 0x048fe200078e0233 */
[-C--:B------:R-:W-:Y:S02]  /*106b0*/  LEA R176, P1, R65, R41.reuse, 0x1 ;  /* 0x0000002941b07211 */ /* 0x080fe400078208ff */
[-C--:B------:R-:W-:Y:S01]  /*106c0*/  LEA.HI.X.SX32 R169, R63, R42.reuse, 0x1, P0 ;  /* 0x0000002a3fa97211 */ /* 0x080fe200000f0eff */
[C---:B------:R-:W-:Y:S01]  /*106d0*/  IMAD R69, R40.reuse, 0x4, R53 ;  /* 0x0000000428457824 */ /* 0x040fe200078e0235 */
[----:B------:R-:W-:Y:S02]  /*106e0*/  LEA.HI.X.SX32 R177, R65, R42, 0x1, P1 ;  /* 0x0000002a41b17211 */ /* 0x000fe400008f0eff */
[-C--:B------:R-:W-:Y:S01]  /*106f0*/  LEA R182, P1, R117, R41.reuse, 0x1 ;  /* 0x0000002975b67211 */ /* 0x080fe200078208ff */
[----:B------:R-:W-:Y:S01]  /*10700*/  IMAD R73, R40, 0x4, R69 ;  /* 0x0000000428497824 */ /* 0x000fe200078e0245 */
[----:B------:R-:W-:-:S02]  /*10710*/  LEA R174, P0, R99, R41, 0x1 ;  /* 0x0000002963ae7211 */ /* 0x000fc400078008ff */
[-C--:B------:R-:W-:Y:S01]  /*10720*/  LEA.HI.X.SX32 R183, R117, R42.reuse, 0x1, P1 ;  /* 0x0000002a75b77211 */ /* 0x080fe200008f0eff */
[C---:B------:R-:W-:Y:S01]  /*10730*/  IMAD R63, R40.reuse, 0x4, R73 ;  /* 0x00000004283f7824 */ /* 0x040fe200078e0249 */
[----:B------:R-:W-:Y:S02]  /*10740*/  LEA R188, P1, R75, R41, 0x1 ;  /* 0x000000294bbc7211 */ /* 0x000fe400078208ff */
[-C--:B------:R-:W-:Y:S02]  /*10750*/  LEA.HI.X.SX32 R175, R99, R42.reuse, 0x1, P0 ;  /* 0x0000002a63af7211 */ /* 0x080fe400000f0eff */
[C---:B------:R-:W-:Y:S02]  /*10760*/  LEA R77, R40.reuse, R63, 0x2 ;  /* 0x0000003f284d7211 */ /* 0x040fe400078e10ff */
[----:B------:R-:W-:Y:S02]  /*10770*/  LEA R180, P0, R89, R41, 0x1 ;  /* 0x0000002959b47211 */ /* 0x000fe400078008ff */
[-C--:B------:R-:W-:Y:S01]  /*10780*/  LEA.HI.X.SX32 R189, R75, R42.reuse, 0x1, P1 ;  /* 0x0000002a4bbd7211 */ /* 0x080fe200008f0eff */
[----:B------:R-:W-:Y:S01]  /*10790*/  IMAD R65, R40, 0x4, R77 ;  /* 0x0000000428417824 */ /* 0x000fe200078e024d */
[----:B------:R-:W-:-:S02]  /*107a0*/  LEA.HI.X.SX32 R181, R89, R42, 0x1, P0 ;  /* 0x0000002a59b57211 */ /* 0x000fc400000f0eff */
[-C--:B------:R-:W-:Y:S01]  /*107b0*/  LEA R186, P0, R93, R41.reuse, 0x1 ;  /* 0x000000295dba7211 */ /* 0x080fe200078008ff */
[C---:B------:R-:W-:Y:S01]  /*107c0*/  IMAD R83, R40.reuse, 0x4, R65 ;  /* 0x0000000428537824 */ /* 0x040fe200078e0241 */
[-C--:B------:R-:W-:Y:S02]  /*107d0*/  LEA R194, P1, R91, R41.reuse, 0x1 ;  /* 0x000000295bc27211 */ /* 0x080fe400078208ff */
[-C--:B------:R-:W-:Y:S01]  /*107e0*/  LEA.HI.X.SX32 R187, R93, R42.reuse, 0x1, P0 ;  /* 0x0000002a5dbb7211 */ /* 0x080fe200000f0eff */
[C---:B------:R-:W-:Y:S01]  /*107f0*/  IMAD R85, R40.reuse, 0x4, R83 ;  /* 0x0000000428557824 */ /* 0x040fe200078e0253 */
[----:B------:R-:W-:Y:S02]  /*10800*/  LEA R192, P0, R103, R41, 0x1 ;  /* 0x0000002967c07211 */ /* 0x000fe400078008ff */
[-C--:B------:R-:W-:Y:S01]  /*10810*/  LEA.HI.X.SX32 R195, R91, R42.reuse, 0x1, P1 ;  /* 0x0000002a5bc37211 */ /* 0x080fe200008f0eff */
[----:B------:R-:W-:Y:S01]  /*10820*/  IMAD R87, R40, 0x4, R85 ;  /* 0x0000000428577824 */ /* 0x000fe200078e0255 */
[----:B------:R-:W-:-:S02]  /*10830*/  LEA.HI.X.SX32 R193, R103, R42, 0x1, P0 ;  /* 0x0000002a67c17211 */ /* 0x000fc400000f0eff */
[C---:B------:R-:W-:Y:S02]  /*10840*/  LEA R198, P0, R95.reuse, R41, 0x1 ;  /* 0x000000295fc67211 */ /* 0x040fe400078008ff */
[C---:B------:R-:W-:Y:S02]  /*10850*/  LEA R75, R40.reuse, R87, 0x2 ;  /* 0x00000057284b7211 */ /* 0x040fe400078e10ff */
[-C--:B------:R-:W-:Y:S02]  /*10860*/  LEA.HI.X.SX32 R199, R95, R42.reuse, 0x1, P0 ;  /* 0x0000002a5fc77211 */ /* 0x080fe400000f0eff */
[-C--:B------:R-:W-:Y:S01]  /*10870*/  LEA R204, P0, R79, R41.reuse, 0x1 ;  /* 0x000000294fcc7211 */ /* 0x080fe200078008ff */
[C---:B------:R-:W-:Y:S01]  /*10880*/  IMAD R89, R40.reuse, 0x4, R75 ;  /* 0x0000000428597824 */ /* 0x040fe200078e024b */
        /* <DEDUP_REMOVED lines=10> */
[----:B------:R-:W-:Y:S02]  /*10930*/  LEA.HI.X.SX32 R201, R67, R42, 0x1, P1 ;  /* 0x0000002a43c97211 */ /* 0x000fe400008f0eff */
[----:B------:R-:W-:-:S02]  /*10940*/  LEA R97, R40, R95, 0x2 ;  /* 0x0000005f28617211 */ /* 0x000fc400078e10ff */
[-C--:B------:R-:W-:Y:S02]  /*10950*/  LEA.HI.X.SX32 R221, R43, R42.reuse, 0x1, P2 ;  /* 0x0000002a2bdd7211 */ /* 0x080fe400010f0eff */
[-C--:B------:R-:W-:Y:S01]  /*10960*/  LEA R206, P1, R123, R41.reuse, 0x1 ;  /* 0x000000297bce7211 */ /* 0x080fe200078208ff */
[C---:B------:R-:W-:Y:S01]  /*10970*/  IMAD R79, R40.reuse, 0x4, R97 ;  /* 0x00000004284f7824 */ /* 0x040fe200078e0261 */
[-C--:B------:R-:W-:Y:S02]  /*10980*/  LEA R210, P0, R59, R41.reuse, 0x1 ;  /* 0x000000293bd27211 */ /* 0x080fe400078008ff */
[-C--:B------:R-:W-:Y:S01]  /*10990*/  LEA.HI.X.SX32 R207, R123, R42.reuse, 0x1, P1 ;  /* 0x0000002a7bcf7211 */ /* 0x080fe200008f0eff */
[C---:B------:R-:W-:Y:S01]  /*109a0*/  IMAD R99, R40.reuse, 0x4, R79 ;  /* 0x0000000428637824 */ /* 0x040fe200078e024f */
[-C--:B------:R-:W-:Y:S02]  /*109b0*/  LEA R212, P1, R55, R41.reuse, 0x1 ;  /* 0x0000002937d47211 */ /* 0x080fe400078208ff */
[----:B------:R-:W-:Y:S01]  /*109c0*/  LEA.HI.X.SX32 R211, R59, R42, 0x1, P0 ;  /* 0x0000002a3bd37211 */ /* 0x000fe200000f0eff */
[----:B------:R-:W-:Y:S01]  /*109d0*/  IMAD R101, R40, 0x4, R99 ;  /* 0x0000000428657824 */ /* 0x000fe200078e0263 */
[----:B------:R-:W-:-:S02]  /*109e0*/  LEA R216, P0, R71, R41, 0x1 ;  /* 0x0000002947d87211 */ /* 0x000fc400078008ff */
[-C--:B------:R-:W-:Y:S01]  /*109f0*/  LEA.HI.X.SX32 R213, R55, R42.reuse, 0x1, P1 ;  /* 0x0000002a37d57211 */ /* 0x080fe200008f0eff */
[C---:B------:R-:W-:Y:S01]  /*10a00*/  IMAD R103, R40.reuse, 0x4, R101 ;  /* 0x0000000428677824 */ /* 0x040fe200078e0265 */
[----:B------:R-:W-:Y:S02]  /*10a10*/  LEA R218, P1, R47, R41, 0x1 ;  /* 0x000000292fda7211 */ /* 0x000fe400078208ff */
[-C--:B------:R-:W-:Y:S02]  /*10a20*/  LEA.HI.X.SX32 R217, R71, R42.reuse, 0x1, P0 ;  /* 0x0000002a47d97211 */ /* 0x080fe400000f0eff */
[C---:B------:R-:W-:Y:S02]  /*10a30*/  LEA R43, R40.reuse, R103, 0x2 ;  /* 0x00000067282b7211 */ /* 0x040fe400078e10ff */
[-C--:B------:R-:W-:Y:S02]  /*10a40*/  LEA R222, P0, R49, R41.reuse, 0x1 ;  /* 0x0000002931de7211 */ /* 0x080fe400078008ff */
[----:B------:R-:W-:Y:S01]  /*10a50*/  LEA.HI.X.SX32 R219, R47, R42, 0x1, P1 ;  /* 0x0000002a2fdb7211 */ /* 0x000fe200008f0eff */
[----:B------:R-:W-:Y:S01]  /*10a60*/  IMAD R105, R40, 0x4, R43 ;  /* 0x0000000428697824 */ /* 0x000fe200078e022b */
[----:B------:R-:W-:-:S02]  /*10a70*/  LEA R46, P1, R51, R41, 0x1 ;  /* 0x00000029332e7211 */ /* 0x000fc400078208ff */
[-C--:B------:R-:W-:Y:S01]  /*10a80*/  LEA.HI.X.SX32 R223, R49, R42.reuse, 0x1, P0 ;  /* 0x0000002a31df7211 */ /* 0x080fe200000f0eff */
        /* <DEDUP_REMOVED lines=8> */
[-C--:B------:R-:W-:Y:S02]  /*10b10*/  LEA.HI.X.SX32 R49, R53, R42.reuse, 0x1, P2 ;  /* 0x0000002a35317211 */ /* 0x080fe400010f0eff */
[C---:B------:R-:W-:Y:S02]  /*10b20*/  LEA R113, R40.reuse, R111, 0x2 ;  /* 0x0000006f28717211 */ /* 0x040fe400078e10ff */
        /* <DEDUP_REMOVED lines=9> */
[-C--:B------:R-:W-:Y:S02]  /*10bc0*/  LEA R68, P0, R89, R41.reuse, 0x1 ;  /* 0x0000002959447211 */ /* 0x080fe400078008ff */
[----:B------:R-:W-:Y:S01]  /*10bd0*/  LEA.HI.X.SX32 R61, R83, R42, 0x1, P2 ;  /* 0x0000002a533d7211 */ /* 0x000fe200010f0eff */
[C---:B------:R-:W-:Y:S01]  /*10be0*/  IMAD R121, R40.reuse, 0x4, R119 ;  /* 0x0000000428797824 */ /* 0x040fe200078e0277 */
[-C--:B------:R-:W-:Y:S02]  /*10bf0*/  LEA R52, P1, R73, R41.reuse, 0x1 ;  /* 0x0000002949347211 */ /* 0x080fe400078208ff */
[----:B------:R-:W-:Y:S02]  /*10c00*/  LEA R66, P2, R75, R41, 0x1 ;  /* 0x000000294b427211 */ /* 0x000fe400078408ff */
[----:B------:R-:W-:-:S02]  /*10c10*/  LEA R123, R40, R121, 0x2 ;  /* 0x00000079287b7211 */ /* 0x000fc400078e10ff */
[-C--:B------:R-:W-:Y:S02]  /*10c20*/  LEA.HI.X.SX32 R69, R89, R42.reuse, 0x1, P0 ;  /* 0x0000002a59457211 */ /* 0x080fe400000f0eff */
[-C--:B------:R-:W-:Y:S01]  /*10c30*/  LEA R74, P0, R95, R41.reuse, 0x1 ;  /* 0x000000295f4a7211 */ /* 0x080fe200078008ff */
[C---:B------:R-:W-:Y:S01]  /*10c40*/  IMAD R125, R40.reuse, 0x4, R123 ;  /* 0x00000004287d7824 */ /* 0x040fe200078e027b */
[-C--:B------:R-:W-:Y:S02]  /*10c50*/  LEA.HI.X.SX32 R53, R73, R42.reuse, 0x1, P1 ;  /* 0x0000002a49357211 */ /* 0x080fe400008f0eff */
        /* <DEDUP_REMOVED lines=9> */
[-C--:B------:R-:W-:Y:S02]  /*10cf0*/  LEA.HI.X.SX32 R81, R99, R42.reuse, 0x1, P0 ;  /* 0x0000002a63517211 */ /* 0x080fe400000f0eff */
[----:B------:R-:W-:Y:S02]  /*10d00*/  LEA R86, P0, R43, R41, 0x1 ;  /* 0x000000292b567211 */ /* 0x000fe400078008ff */
[----:B------:R-:W-:Y:S02]  /*10d10*/  LEA R135, R40, R131, 0x2 ;  /* 0x0000008328877211 */ /* 0x000fe400078e10ff */
[----:B------:R-:W-:-:S02]  /*10d20*/  LEA.HI.X.SX32 R65, R87, R42, 0x1, P1 ;  /* 0x0000002a57417211 */ /* 0x000fc400008f0eff */
[-C--:B------:R-:W-:Y:S02]  /*10d30*/  LEA R70, P1, R91, R41.reuse, 0x1 ;  /* 0x000000295b467211 */ /* 0x080fe400078208ff */
[-C--:B------:R-:W-:Y:S01]  /*10d40*/  LEA.HI.X.SX32 R87, R43, R42.reuse, 0x1, P0 ;  /* 0x0000002a2b577211 */ /* 0x080fe200000f0eff */
[C---:B------:R-:W-:Y:S01]  /*10d50*/  IMAD R43, R40.reuse, 0x4, R135 ;  /* 0x00000004282b7824 */ /* 0x040fe200078e0287 */
[-C--:B------:R-:W-:Y:S02]  /*10d60*/  LEA.HI.X.SX32 R71, R91, R42.reuse, 0x1, P1 ;  /* 0x0000002a5b477211 */ /* 0x080fe400008f0eff */
[-C--:B------:R-:W-:Y:S01]  /*10d70*/  LEA R76, P1, R97, R41.reuse, 0x1 ;  /* 0x00000029614c7211 */ /* 0x080fe200078208ff */
[C---:B------:R-:W-:Y:S01]  /*10d80*/  IMAD R137, R40.reuse, 0x4, R43 ;  /* 0x0000000428897824 */ /* 0x040fe200078e022b */
[-C--:B------:R-:W-:Y:S02]  /*10d90*/  LEA R72, P2, R93, R41.reuse, 0x1 ;  /* 0x000000295d487211 */ /* 0x080fe400078408ff */
[----:B------:R-:W-:Y:S01]  /*10da0*/  LEA.HI.X.SX32 R77, R97, R42, 0x1, P1 ;  /* 0x0000002a614d7211 */ /* 0x000fe200008f0eff */
[----:B------:R-:W-:Y:S01]  /*10db0*/  IMAD R139, R40, 0x4, R137 ;  /* 0x00000004288b7824 */ /* 0x000fe200078e0289 */
[----:B------:R-:W-:-:S02]  /*10dc0*/  LEA R82, P1, R101, R41, 0x1 ;  /* 0x0000002965527211 */ /* 0x000fc400078208ff */
[-C--:B------:R-:W-:Y:S01]  /*10dd0*/  LEA.HI.X.SX32 R73, R93, R42.reuse, 0x1, P2 ;  /* 0x0000002a5d497211 */ /* 0x080fe200010f0eff */
[----:B------:R-:W-:Y:S01]  /*10de0*/  IMAD R141, R40, 0x4, R139 ;  /* 0x00000004288d7824 */ /* 0x000fe200078e028b */
[-C--:B------:R-:W-:Y:S02]  /*10df0*/  LEA R78, P2, R79, R41.reuse, 0x1 ;  /* 0x000000294f4e7211 */ /* 0x080fe400078408ff */
[-C--:B------:R-:W-:Y:S02]  /*10e00*/  LEA.HI.X.SX32 R83, R101, R42.reuse, 0x1, P1 ;  /* 0x0000002a65537211 */ /* 0x080fe400008f0eff */
[-C--:B------:R-:W-:Y:S02]  /*10e10*/  LEA R88, P1, R105, R41.reuse, 0x1 ;  /* 0x0000002969587211 */ /* 0x080fe400078208ff */
[----:B------:R-:W-:Y:S02]  /*10e20*/  LEA.HI.X.SX32 R79, R79, R42, 0x1, P2 ;  /* 0x0000002a4f4f7211 */ /* 0x000fe400010f0eff */
[----:B------:R-:W-:-:S02]  /*10e30*/  LEA R84, P2, R103, R41, 0x1 ;  /* 0x0000002967547211 */ /* 0x000fc400078408ff */
[C---:B------:R-:W-:Y:S02]  /*10e40*/  LEA R143, R40.reuse, R141, 0x2 ;  /* 0x0000008d288f7211 */ /* 0x040fe400078e10ff */
[-C--:B------:R-:W-:Y:S02]  /*10e50*/  LEA.HI.X.SX32 R89, R105, R42.reuse, 0x1, P1 ;  /* 0x0000002a69597211 */ /* 0x080fe400008f0eff */
[-C--:B------:R-:W-:Y:S01]  /*10e60*/  LEA R94, P1, R111, R41.reuse, 0x1 ;  /* 0x000000296f5e7211 */ /* 0x080fe200078208ff */
[C---:B------:R-:W-:Y:S01]  /*10e70*/  IMAD R145, R40.reuse, 0x4, R143 ;  /* 0x0000000428917824 */ /* 0x040fe200078e028f */
[-C--:B------:R-:W-:Y:S02]  /*10e80*/  LEA.HI.X.SX32 R85, R103, R42.reuse, 0x1, P2 ;  /* 0x0000002a67557211 */ /* 0x080fe400010f0eff */
[----:B------:R-:W-:Y:S01]  /*10e90*/  LEA R90, P2, R107, R41, 0x1 ;  /* 0x000000296b5a7211 */ /* 0x000fe200078408ff */
[----:B------:R-:W-:Y:S01]  /*10ea0*/  IMAD R147, R40, 0x4, R145 ;  /* 0x0000000428937824 */ /* 0x000fe200078e0291 */
[----:B------:R-:W-:-:S02]  /*10eb0*/  LEA.HI.X.SX32 R95, R111, R42, 0x1, P1 ;  /* 0x0000002a6f5f7211 */ /* 0x000fc400008f0eff */
[-C--:B------:R-:W-:Y:S01]  /*10ec0*/  LEA R100, P1, R117, R41.reuse, 0x1 ;  /* 0x0000002975647211 */ /* 0x080fe200078208ff */
[C---:B------:R-:W-:Y:S01]  /*10ed0*/  IMAD R149, R40.reuse, 0x4, R147 ;  /* 0x0000000428957824 */ /* 0x040fe200078e0293 */
[-C--:B------:R-:W-:Y:S02]  /*10ee0*/  LEA.HI.X.SX32 R91, R107, R42.reuse, 0x1, P2 ;  /* 0x0000002a6b5b7211 */ /* 0x080fe400010f0eff */
[-C--:B------:R-:W-:Y:S01]  /*10ef0*/  LEA R96, P2, R113, R41.reuse, 0x1 ;  /* 0x0000002971607211 */ /* 0x080fe200078408ff */
[----:B------:R-:W-:Y:S01]  /*10f00*/  IMAD R151, R40, 0x4, R149 ;  /* 0x0000000428977824 */ /* 0x000fe200078e0295 */
[-C--:B------:R-:W-:Y:S02]  /*10f10*/  LEA.HI.X.SX32 R101, R117, R42.reuse, 0x1, P1 ;  /* 0x0000002a75657211 */ /* 0x080fe400008f0eff */
[----:B------:R-:W-:Y:S02]  /*10f20*/  LEA R106, P1, R123, R41, 0x1 ;  /* 0x000000297b6a7211 */ /* 0x000fe400078208ff */
[----:B------:R-:W-:-:S02]  /*10f30*/  LEA.HI.X.SX32 R97, R113, R42, 0x1, P2 ;  /* 0x0000002a71617211 */ /* 0x000fc400010f0eff */
[-C--:B------:R-:W-:Y:S02]  /*10f40*/  LEA R102, P2, R119, R41.reuse, 0x1 ;  /* 0x0000002977667211 */ /* 0x080fe400078408ff */
[-C--:B------:R-:W-:Y:S02]  /*10f50*/  LEA.HI.X.SX32 R107, R123, R42.reuse, 0x1, P1 ;  /* 0x0000002a7b6b7211 */ /* 0x080fe400008f0eff */
[-C--:B------:R-:W-:Y:S02]  /*10f60*/  LEA R112, P1, R129, R41.reuse, 0x1 ;  /* 0x0000002981707211 */ /* 0x080fe400078208ff */
[-C--:B------:R-:W-:Y:S02]  /*10f70*/  LEA R92, P0, R109, R41.reuse, 0x1 ;  /* 0x000000296d5c7211 */ /* 0x080fe400078008ff */
[----:B------:R-:W-:Y:S02]  /*10f80*/  LEA.HI.X.SX32 R103, R119, R42, 0x1, P2 ;  /* 0x0000002a77677211 */ /* 0x000fe400010f0eff */
[----:B------:R-:W-:-:S02]  /*10f90*/  LEA R108, P2, R125, R41, 0x1 ;  /* 0x000000297d6c7211 */ /* 0x000fc400078408ff */
[-C--:B------:R-:W-:Y:S02]  /*10fa0*/  LEA.HI.X.SX32 R113, R129, R42.reuse, 0x1, P1 ;  /* 0x0000002a81717211 */ /* 0x080fe400008f0eff */
[-C--:B------:R-:W-:Y:S02]  /*10fb0*/  LEA.HI.X.SX32 R93, R109, R42.reuse, 0x1, P0 ;  /* 0x0000002a6d5d7211 */ /* 0x080fe400000f0eff */
[----:B------:R-:W-:Y:S02]  /*10fc0*/  LEA R118, P1, R43, R41, 0x1 ;  /* 0x000000292b767211 */ /* 0x000fe400078208ff */
[----:B------:R-:W-:Y:S02]  /*10fd0*/  LEA R153, R40, R151, 0x2 ;  /* 0x0000009728997211 */ /* 0x000fe400078e10ff */
[----:B------:R-:W-:Y:S02]  /*10fe0*/  LEA R98, P0, R115, R41, 0x1 ;  /* 0x0000002973627211 */ /* 0x000fe400078008ff */
[----:B------:R-:W-:-:S02]  /*10ff0*/  LEA.HI.X.SX32 R109, R125, R42, 0x1, P2 ;  /* 0x0000002a7d6d7211 */ /* 0x000fc400010f0eff */
[-C--:B------:R-:W-:Y:S02]  /*11000*/  LEA R114, P2, R131, R41.reuse, 0x1 ;  /* 0x0000002983727211 */ /* 0x080fe400078408ff */
[-C--:B------:R-:W-:Y:S01]  /*11010*/  LEA.HI.X.SX32 R119, R43, R42.reuse, 0x1, P1 ;  /* 0x0000002a2b777211 */ /* 0x080fe200008f0eff */
[C---:B------:R-:W-:Y:S01]  /*11020*/  IMAD R43, R40.reuse, 0x4, R153 ;  /* 0x00000004282b7824 */ /* 0x040fe200078e0299 */
        /* <DEDUP_REMOVED lines=8> */
[----:B------:R-:W-:Y:S01]  /*110b0*/  IMAD R159, R40, 0x4, R157 ;  /* 0x00000004289f7824 */ /* 0x000fe200078e029d */
[-C--:B------:R-:W-:Y:S02]  /*110c0*/  LEA.HI.X.SX32 R121, R137, R42.reuse, 0x1, P2 ;  /* 0x0000002a89797211 */ /* 0x080fe400010f0eff */
[-C--:B------:R-:W-:Y:S02]  /*110d0*/  LEA R126, P2, R143, R41.reuse, 0x1 ;  /* 0x000000298f7e7211 */ /* 0x080fe400078408ff */
[-C--:B------:R-:W-:Y:S02]  /*110e0*/  LEA.HI.X.SX32 R111, R127, R42.reuse, 0x1, P0 ;  /* 0x0000002a7f6f7211 */ /* 0x080fe400000f0eff */
[----:B------:R-:W-:Y:S02]  /*110f0*/  LEA R116, P0, R135, R41, 0x1 ;  /* 0x0000002987747211 */ /* 0x000fe400078008ff */
[----:B------:R-:W-:-:S02]  /*11100*/  LEA.HI.X.SX32 R127, R143, R42, 0x1, P2 ;  /* 0x0000002a8f7f7211 */ /* 0x000fc400010f0eff */
[-C--:B------:R-:W-:Y:S02]  /*11110*/  LEA R134, P2, R149, R41.reuse, 0x1 ;  /* 0x0000002995867211 */ /* 0x080fe400078408ff */
[----:B------:R-:W-:Y:S02]  /*11120*/  LEA R124, P1, R141, R41, 0x1 ;  /* 0x000000298d7c7211 */ /* 0x000fe400078208ff */
[-C--:B------:R-:W-:Y:S02]  /*11130*/  LEA.HI.X.SX32 R117, R135, R42.reuse, 0x1, P0 ;  /* 0x0000002a87757211 */ /* 0x080fe400000f0eff */
[-C--:B------:R-:W-:Y:S02]  /*11140*/  LEA.HI.X.SX32 R135, R149, R42.reuse, 0x1, P2 ;  /* 0x0000002a95877211 */ /* 0x080fe400010f0eff */
[----:B------:R-:W-:Y:S02]  /*11150*/  LEA R149, R40, R159, 0x2 ;  /* 0x0000009f28957211 */ /* 0x000fe400078e10ff */
[----:B------:R-:W-:-:S02]  /*11160*/  LEA.HI.X.SX32 R125, R141, R42, 0x1, P1 ;  /* 0x0000002a8d7d7211 */ /* 0x000fc400008f0eff */
[-C--:B------:R-:W-:Y:S01]  /*11170*/  LEA R130, P1, R147, R41.reuse, 0x1 ;  /* 0x0000002993827211 */ /* 0x080fe200078208ff */
[C---:B------:R-:W-:Y:S01]  /*11180*/  IMAD R225, R40.reuse, 0x4, R149 ;  /* 0x0000000428e17824 */ /* 0x040fe200078e0295 */
[-C--:B------:R-:W-:Y:S02]  /*11190*/  LEA R140, P2, R43, R41.reuse, 0x1 ;  /* 0x000000292b8c7211 */ /* 0x080fe400078408ff */
[-C--:B------:R-:W-:Y:S02]  /*111a0*/  LEA R122, P0, R139, R41.reuse, 0x1 ;  /* 0x000000298b7a7211 */ /* 0x080fe400078008ff */
[-C--:B------:R-:W-:Y:S02]  /*111b0*/  LEA.HI.X.SX32 R131, R147, R42.reuse, 0x1, P1 ;  /* 0x0000002a93837211 */ /* 0x080fe400008f0eff */
[----:B------:R-:W-:Y:S02]  /*111c0*/  LEA R138, P1, R153, R41, 0x1 ;  /* 0x00000029998a7211 */ /* 0x000fe400078208ff */
[-C--:B------:R-:W-:Y:S01]  /*111d0*/  LEA.HI.X.SX32 R141, R43, R42.reuse, 0x1, P2 ;  /* 0x0000002a2b8d7211 */ /* 0x080fe200010f0eff */
[----:B------:R-:W-:Y:S01]  /*111e0*/  IMAD R43, R40, 0x4, R225 ;  /* 0x00000004282b7824 */ /* 0x000fe200078e02e1 */
[----:B------:R-:W-:-:S02]  /*111f0*/  LEA.HI.X.SX32 R123, R139, R42, 0x1, P0 ;  /* 0x0000002a8b7b7211 */ /* 0x000fc400000f0eff */
[-C--:B------:R-:W-:Y:S01]  /*11200*/  LEA R128, P0, R145, R41.reuse, 0x1 ;  /* 0x0000002991807211 */ /* 0x080fe200078008ff */
[C---:B------:R-:W-:Y:S01]  /*11210*/  IMAD R239, R40.reuse, 0x4, R43 ;  /* 0x0000000428ef7824 */ /* 0x040fe200078e022b */
[-C--:B------:R-:W-:Y:S02]  /*11220*/  LEA.HI.X.SX32 R139, R153, R42.reuse, 0x1, P1 ;  /* 0x0000002a998b7211 */ /* 0x080fe400008f0eff */
[-C--:B------:R-:W-:Y:S02]  /*11230*/  LEA R144, P1, R157, R41.reuse, 0x1 ;  /* 0x000000299d907211 */ /* 0x080fe400078208ff */
[-C--:B------:R-:W-:Y:S02]  /*11240*/  LEA.HI.X.SX32 R129, R145, R42.reuse, 0x1, P0 ;  /* 0x0000002a91817211 */ /* 0x080fe400000f0eff */
[----:B------:R-:W-:Y:S01]  /*11250*/  LEA.HI.X.SX32 R145, R157, R42, 0x1, P1 ;  /* 0x0000002a9d917211 */ /* 0x000fe200008f0eff */
[----:B------:R-:W-:Y:S01]  /*11260*/  IMAD R157, R40, 0x4, R239 ;  /* 0x00000004289d7824 */ /* 0x000fe200078e02ef */
[----:B------:R-:W-:-:S02]  /*11270*/  LEA R136, P0, R151, R41, 0x1 ;  /* 0x0000002997887211 */ /* 0x000fc400078008ff */
[-C--:B------:R-:W-:Y:S02]  /*11280*/  LEA R146, P2, R159, R41.reuse, 0x1 ;  /* 0x000000299f927211 */ /* 0x080fe400078408ff */
[-C--:B------:R-:W-:Y:S02]  /*11290*/  LEA.HI.X.SX32 R137, R151, R42.reuse, 0x1, P0 ;  /* 0x0000002a97897211 */ /* 0x080fe400000f0eff */
[-C--:B------:R-:W-:Y:S02]  /*112a0*/  LEA.HI.X.SX32 R147, R159, R42.reuse, 0x1, P2 ;  /* 0x0000002a9f937211 */ /* 0x080fe400010f0eff */
[C---:B------:R-:W-:Y:S02]  /*112b0*/  LEA R142, P0, R155.reuse, R41, 0x1 ;  /* 0x000000299b8e7211 */ /* 0x040fe400078008ff */
[----:B------:R-:W-:Y:S02]  /*112c0*/  LEA R159, R40, R157, 0x2 ;  /* 0x0000009d289f7211 */ /* 0x000fe400078e10ff */
[----:B------:R-:W-:-:S02]  /*112d0*/  LEA.HI.X.SX32 R143, R155, R42, 0x1, P0 ;  /* 0x0000002a9b8f7211 */ /* 0x000fc400000f0eff */
[-C--:B------:R-:W-:Y:S01]  /*112e0*/  LEA R148, P0, R149, R41.reuse, 0x1 ;  /* 0x0000002995947211 */ /* 0x080fe200078008ff */
[----:B------:R-:W-:Y:S01]  /*112f0*/  IMAD R40, R40, 0x4, R159 ;  /* 0x0000000428287824 */ /* 0x000fe200078e029f */
[-C--:B------:R-:W-:Y:S02]  /*11300*/  LEA R150, P1, R225, R41.reuse, 0x1 ;  /* 0x00000029e1967211 */ /* 0x080fe400078208ff */
[----:B------:R-:W-:Y:S02]  /*11310*/  LEA R152, P2, R43, R41, 0x1 ;  /* 0x000000292b987211 */ /* 0x000fe400078408ff */
[-C--:B------:R-:W-:Y:S02]  /*11320*/  LEA.HI.X.SX32 R149, R149, R42.reuse, 0x1, P0 ;  /* 0x0000002a95957211 */ /* 0x080fe400000f0eff */
[-C--:B------:R-:W-:Y:S02]  /*11330*/  LEA.HI.X.SX32 R151, R225, R42.reuse, 0x1, P1 ;  /* 0x0000002ae1977211 */ /* 0x080fe400008f0eff */
[----:B------:R-:W-:-:S02]  /*11340*/  LEA.HI.X.SX32 R153, R43, R42, 0x1, P2 ;  /* 0x0000002a2b997211 */ /* 0x000fc400010f0eff */
[-C--:B------:R-:W-:Y:S02]  /*11350*/  LEA R154, P0, R239, R41.reuse, 0x1 ;  /* 0x00000029ef9a7211 */ /* 0x080fe400078008ff */
[-C--:B------:R-:W-:Y:S02]  /*11360*/  LEA R156, P1, R157, R41.reuse, 0x1 ;  /* 0x000000299d9c7211 */ /* 0x080fe400078208ff */
[-C--:B------:R-:W-:Y:S02]  /*11370*/  LEA R158, P2, R159, R41.reuse, 0x1 ;  /* 0x000000299f9e7211 */ /* 0x080fe400078408ff */
[----:B------:R-:W-:Y:S02]  /*11380*/  LEA R224, P3, R40, R41, 0x1 ;  /* 0x0000002928e07211 */ /* 0x000fe400078608ff */
[-C--:B------:R-:W-:Y:S02]  /*11390*/  LEA.HI.X.SX32 R155, R239, R42.reuse, 0x1, P0 ;  /* 0x0000002aef9b7211 */ /* 0x080fe400000f0eff */
[----:B------:R-:W-:-:S02]  /*113a0*/  LEA.HI.X.SX32 R157, R157, R42, 0x1, P1 ;  /* 0x0000002a9d9d7211 */ /* 0x000fc400008f0eff */
[-C--:B------:R-:W-:Y:S02]  /*113b0*/  LEA.HI.X.SX32 R159, R159, R42.reuse, 0x1, P2 ;  /* 0x0000002a9f9f7211 */ /* 0x080fe400010f0eff */
[----:B------:R-:W-:Y:S02]  /*113c0*/  LEA.HI.X.SX32 R225, R40, R42, 0x1, P3 ;  /* 0x0000002a28e17211 */ /* 0x000fe400018f0eff */
[----:B------:R-:W1:Y:S01]  /*113d0*/  LDS.128 R40, [R44+0x1000] ;  /* 0x001000002c287984 */ /* 0x000e620000000c00 */
[----:B------:R-:W-:Y:S02]  /*113e0*/  PRMT R45, R36, 0x7632, R45 ;  /* 0x00007632242d7816 */ /* 0x000fe4000000002d */
[----:B------:R-:W-:Y:S02]  /*113f0*/  PRMT R36, R37, 0x7632, R36 ;  /* 0x0000763225247816 */ /* 0x000fe40000000024 */
[----:B------:R-:W-:Y:S01]  /*11400*/  ISETP.GE.U32.AND P0, PT, R3, 0x40, PT ;  /* 0x000000400300780c */ /* 0x000fe20003f06070 */
[----:B------:R2:W-:Y:S04]  /*11410*/  STG.E.U16 desc[UR10][R226.64], R45 ;  /* 0x0000002de2007986 */ /* 0x0005e8000c10150a */
[----:B------:R3:W-:Y:S04]  /*11420*/  STG.E.U16 desc[UR10][R228.64], R37 ;  /* 0x00000025e4007986 */ /* 0x0007e8000c10150a */
[----:B------:R4:W-:Y:S01]  /*11430*/  STG.E.U16 desc[UR10][R230.64], R36 ;  /* 0x00000024e6007986 */ /* 0x0009e2000c10150a */
[----:B--2---:R-:W-:-:S03]  /*11440*/  PRMT R227, R39, 0x7632, R227 ;  /* 0x0000763227e37816 */ /* 0x004fc600000000e3 */
[----:B------:R2:W-:Y:S01]  /*11450*/  STG.E.U16 desc[UR10][R232.64], R38 ;  /* 0x00000026e8007986 */ /* 0x0005e2000c10150a */
[----:B---3--:R-:W-:-:S03]  /*11460*/  PRMT R229, R32, 0x7632, R229 ;  /* 0x0000763220e57816 */ /* 0x008fc600000000e5 */
[----:B------:R-:W-:Y:S01]  /*11470*/  STG.E.U16 desc[UR10][R234.64], R132 ;  /* 0x00000084ea007986 */ /* 0x000fe2000c10150a */
[----:B------:R-:W-:Y:S02]  /*11480*/  PRMT R37, R33, 0x7632, R37 ;  /* 0x0000763221257816 */ /* 0x000fe40000000025 */
[----:B----4-:R-:W-:Y:S01]  /*11490*/  PRMT R36, R34, 0x7632, R36 ;  /* 0x0000763222247816 */ /* 0x010fe20000000024 */
[----:B------:R3:W-:Y:S04]  /*114a0*/  STG.E.U16 desc[UR10][R236.64], R39 ;  /* 0x00000027ec007986 */ /* 0x0007e8000c10150a */
[----:B------:R-:W-:Y:S01]  /*114b0*/  STG.E.U16 desc[UR10][R160.64], R227 ;  /* 0x000000e3a0007986 */ /* 0x000fe2000c10150a */
[----:B--2---:R-:W-:-:S03]  /*114c0*/  PRMT R38, R35, 0x7632, R38 ;  /* 0x0000763223267816 */ /* 0x004fc60000000026 */
[----:B------:R2:W-:Y:S04]  /*114d0*/  STG.E.U16 desc[UR10][R162.64], R32 ;  /* 0x00000020a2007986 */ /* 0x0005e8000c10150a */
[----:B------:R-:W-:Y:S01]  /*114e0*/  STG.E.U16 desc[UR10][R164.64], R229 ;  /* 0x000000e5a4007986 */ /* 0x000fe2000c10150a */
[----:B---3--:R-:W-:-:S03]  /*114f0*/  PRMT R39, R28, 0x7632, R39 ;  /* 0x000076321c277816 */ /* 0x008fc60000000027 */
[----:B------:R3:W-:Y:S04]  /*11500*/  STG.E.U16 desc[UR10][R166.64], R33 ;  /* 0x00000021a6007986 */ /* 0x0007e8000c10150a */
[----:B------:R4:W-:Y:S01]  /*11510*/  STG.E.U16 desc[UR10][R168.64], R37 ;  /* 0x00000025a8007986 */ /* 0x0009e2000c10150a */
[----:B--2---:R-:W-:-:S03]  /*11520*/  PRMT R32, R29, 0x7632, R32 ;  /* 0x000076321d207816 */ /* 0x004fc60000000020 */
[----:B------:R2:W-:Y:S04]  /*11530*/  STG.E.U16 desc[UR10][R170.64], R34 ;  /* 0x00000022aa007986 */ /* 0x0005e8000c10150a */
[----:B------:R5:W-:Y:S01]  /*11540*/  STG.E.U16 desc[UR10][R172.64], R36 ;  /* 0x00000024ac007986 */ /* 0x000be2000c10150a */
[----:B---3--:R-:W-:-:S03]  /*11550*/  PRMT R33, R30, 0x7632, R33 ;  /* 0x000076321e217816 */ /* 0x008fc60000000021 */
[----:B------:R1:W-:Y:S01]  /*11560*/  STG.E.U16 desc[UR10][R174.64], R35 ;  /* 0x00000023ae007986 */ /* 0x0003e2000c10150a */
[----:B----4-:R-:W-:-:S03]  /*11570*/  PRMT R37, R18, 0x7632, R37 ;  /* 0x0000763212257816 */ /* 0x010fc60000000025 */
[----:B------:R-:W-:Y:S01]  /*11580*/  STG.E.U16 desc[UR10][R176.64], R38 ;  /* 0x00000026b0007986 */ /* 0x000fe2000c10150a */
[----:B--2---:R-:W-:-:S03]  /*11590*/  PRMT R34, R31, 0x7632, R34 ;  /* 0x000076321f227816 */ /* 0x004fc60000000022 */
[----:B------:R2:W-:Y:S01]  /*115a0*/  STG.E.U16 desc[UR10][R178.64], R28 ;  /* 0x0000001cb2007986 */ /* 0x0005e2000c10150a */
[----:B-----5:R-:W-:-:S03]  /*115b0*/  PRMT R36, R20, 0x7632, R36 ;  /* 0x0000763214247816 */ /* 0x020fc60000000024 */
[----:B------:R3:W-:Y:S01]  /*115c0*/  STG.E.U16 desc[UR10][R180.64], R39 ;  /* 0x00000027b4007986 */ /* 0x0007e2000c10150a */
[----:B-1----:R-:W-:-:S03]  /*115d0*/  PRMT R35, R40, 0x7632, R35 ;  /* 0x0000763228237816 */ /* 0x002fc60000000023 */
[----:B------:R1:W-:Y:S04]  /*115e0*/  STG.E.U16 desc[UR10][R182.64], R29 ;  /* 0x0000001db6007986 */ /* 0x0003e8000c10150a */
[----:B------:R4:W-:Y:S01]  /*115f0*/  STG.E.U16 desc[UR10][R184.64], R32 ;  /* 0x00000020b8007986 */ /* 0x0009e2000c10150a */
[----:B--2---:R-:W-:-:S03]  /*11600*/  PRMT R28, R41, 0x7632, R28 ;  /* 0x00007632291c7816 */ /* 0x004fc6000000001c */
[----:B------:R2:W-:Y:S01]  /*11610*/  STG.E.U16 desc[UR10][R186.64], R30 ;  /* 0x0000001eba007986 */ /* 0x0005e2000c10150a */
[----:B---3--:R-:W-:-:S03]  /*11620*/  PRMT R39, R19, 0x7632, R39 ;  /* 0x0000763213277816 */ /* 0x008fc60000000027 */
[----:B------:R3:W-:Y:S01]  /*11630*/  STG.E.U16 desc[UR10][R188.64], R33 ;  /* 0x00000021bc007986 */ /* 0x0007e2000c10150a */
[----:B-1----:R-:W-:-:S03]  /*11640*/  PRMT R29, R42, 0x7632, R29 ;  /* 0x000076322a1d7816 */ /* 0x002fc6000000001d */
[----:B------:R-:W-:Y:S01]  /*11650*/  STG.E.U16 desc[UR10][R190.64], R31 ;  /* 0x0000001fbe007986 */ /* 0x000fe2000c10150a */
[----:B----4-:R-:W-:-:S03]  /*11660*/  PRMT R32, R24, 0x7632, R32 ;  /* 0x0000763218207816 */ /* 0x010fc60000000020 */
[----:B------:R1:W-:Y:S01]  /*11670*/  STG.E.U16 desc[UR10][R192.64], R34 ;  /* 0x00000022c0007986 */ /* 0x0003e2000c10150a */
[----:B--2---:R-:W-:-:S03]  /*11680*/  PRMT R30, R43, 0x7632, R30 ;  /* 0x000076322b1e7816 */ /* 0x004fc6000000001e */
[----:B------:R-:W-:Y:S01]  /*11690*/  STG.E.U16 desc[UR10][R194.64], R40 ;  /* 0x00000028c2007986 */ /* 0x000fe2000c10150a */
[----:B---3--:R-:W-:-:S03]  /*116a0*/  PRMT R33, R25, 0x7632, R33 ;  /* 0x0000763219217816 */ /* 0x008fc60000000021 */
[----:B------:R2:W-:Y:S04]  /*116b0*/  STG.E.U16 desc[UR10][R196.64], R35 ;  /* 0x00000023c4007986 */ /* 0x0005e8000c10150a */
[----:B------:R-:W-:Y:S01]  /*116c0*/  STG.E.U16 desc[UR10][R198.64], R41 ;  /* 0x00000029c6007986 */ /* 0x000fe2000c10150a */
[----:B-1----:R-:W-:-:S03]  /*116d0*/  PRMT R34, R26, 0x7632, R34 ;  /* 0x000076321a227816 */ /* 0x002fc60000000022 */
[----:B------:R-:W-:Y:S04]  /*116e0*/  STG.E.U16 desc[UR10][R200.64], R28 ;  /* 0x0000001cc8007986 */ /* 0x000fe8000c10150a */
[----:B------:R-:W-:Y:S01]  /*116f0*/  STG.E.U16 desc[UR10][R202.64], R42 ;  /* 0x0000002aca007986 */ /* 0x000fe2000c10150a */
[----:B--2---:R-:W-:-:S03]  /*11700*/  PRMT R35, R27, 0x7632, R35 ;  /* 0x000076321b237816 */ /* 0x004fc60000000023 */
[----:B------:R-:W-:Y:S04]  /*11710*/  STG.E.U16 desc[UR10][R204.64], R29 ;  /* 0x0000001dcc007986 */ /* 0x000fe8000c10150a */
[----:B------:R-:W-:Y:S04]  /*11720*/  STG.E.U16 desc[UR10][R206.64], R43 ;  /* 0x0000002bce007986 */ /* 0x000fe8000c10150a */
[----:B------:R-:W-:Y:S04]  /*11730*/  STG.E.U16 desc[UR10][R208.64], R30 ;  /* 0x0000001ed0007986 */ /* 0x000fe8000c10150a */
[----:B------:R-:W1:Y:S04]  /*11740*/  LDS.128 R28, [R44+0x2000] ;  /* 0x002000002c1c7984 */ /* 0x000e680000000c00 */
[----:B------:R2:W-:Y:S04]  /*11750*/  STG.E.U16 desc[UR10][R210.64], R24 ;  /* 0x00000018d2007986 */ /* 0x0005e8000c10150a */
[----:B------:R-:W-:Y:S04]  /*11760*/  STG.E.U16 desc[UR10][R212.64], R32 ;  /* 0x00000020d4007986 */ /* 0x000fe8000c10150a */
[----:B------:R3:W-:Y:S04]  /*11770*/  STG.E.U16 desc[UR10][R214.64], R25 ;  /* 0x00000019d6007986 */ /* 0x0007e8000c10150a */
[----:B------:R4:W-:Y:S01]  /*11780*/  STG.E.U16 desc[UR10][R216.64], R33 ;  /* 0x00000021d8007986 */ /* 0x0009e2000c10150a */
[----:B--2---:R-:W-:-:S03]  /*11790*/  PRMT R24, R21, 0x7632, R24 ;  /* 0x0000763215187816 */ /* 0x004fc60000000018 */
[----:B------:R2:W-:Y:S04]  /*117a0*/  STG.E.U16 desc[UR10][R218.64], R26 ;  /* 0x0000001ada007986 */ /* 0x0005e8000c10150a */
[----:B------:R-:W-:Y:S01]  /*117b0*/  STG.E.U16 desc[UR10][R220.64], R34 ;  /* 0x00000022dc007986 */ /* 0x000fe2000c10150a */
[----:B---3--:R-:W-:-:S03]  /*117c0*/  PRMT R25, R22, 0x7632, R25 ;  /* 0x0000763216197816 */ /* 0x008fc60000000019 */
[----:B------:R-:W-:Y:S01]  /*117d0*/  STG.E.U16 desc[UR10][R222.64], R27 ;  /* 0x0000001bde007986 */ /* 0x000fe2000c10150a */
[----:B----4-:R-:W-:-:S03]  /*117e0*/  PRMT R33, R16, 0x7632, R33 ;  /* 0x0000763210217816 */ /* 0x010fc60000000021 */
[----:B------:R3:W-:Y:S01]  /*117f0*/  STG.E.U16 desc[UR10][R46.64], R35 ;  /* 0x000000232e007986 */ /* 0x0007e2000c10150a */
[----:B--2---:R-:W-:-:S03]  /*11800*/  PRMT R26, R23, 0x7632, R26 ;  /* 0x00007632171a7816 */ /* 0x004fc6000000001a */
[----:B------:R2:W-:Y:S04]  /*11810*/  STG.E.U16 desc[UR10][R48.64], R20 ;  /* 0x0000001430007986 */ /* 0x0005e8000c10150a */
[----:B------:R4:W-:Y:S01]  /*11820*/  STG.E.U16 desc[UR10][R50.64], R36 ;  /* 0x0000002432007986 */ /* 0x0009e2000c10150a */
[----:B-1----:R-:W-:Y:S02]  /*11830*/  PRMT R41, R28, 0x7632, R41 ;  /* 0x000076321c297816 */ /* 0x002fe40000000029 */
[----:B------:R-:W-:Y:S01]  /*11840*/  PRMT R43, R29, 0x7632, R43 ;  /* 0x000076321d2b7816 */ /* 0x000fe2000000002b */
[----:B------:R1:W-:Y:S01]  /*11850*/  STG.E.U16 desc[UR10][R52.64], R21 ;  /* 0x0000001534007986 */ /* 0x0003e2000c10150a */
[----:B---3--:R-:W-:Y:S02]  /*11860*/  PRMT R35, R17, 0x7632, R35 ;  /* 0x0000763211237816 */ /* 0x008fe40000000023 */
[----:B------:R-:W-:Y:S01]  /*11870*/  PRMT R45, R30, 0x7632, R45 ;  /* 0x000076321e2d7816 */ /* 0x000fe2000000002d */
[----:B------:R3:W-:Y:S01]  /*11880*/  STG.E.U16 desc[UR10][R54.64], R24 ;  /* 0x0000001836007986 */ /* 0x0007e2000c10150a */
[----:B------:R-:W-:-:S02]  /*11890*/  PRMT R47, R31, 0x7632, R47 ;  /* 0x000076321f2f7816 */ /* 0x000fc4000000002f */
[----:B--2---:R-:W-:Y:S01]  /*118a0*/  PRMT R49, R12, 0x7632, R49 ;  /* 0x000076320c317816 */ /* 0x004fe20000000031 */
[----:B------:R2:W-:Y:S01]  /*118b0*/  STG.E.U16 desc[UR10][R56.64], R22 ;  /* 0x0000001638007986 */ /* 0x0005e2000c10150a */
[----:B----4-:R-:W-:-:S03]  /*118c0*/  PRMT R51, R13, 0x7632, R51 ;  /* 0x000076320d337816 */ /* 0x010fc60000000033 */
[----:B------:R4:W-:Y:S01]  /*118d0*/  STG.E.U16 desc[UR10][R58.64], R25 ;  /* 0x000000193a007986 */ /* 0x0009e2000c10150a */
[----:B-1----:R-:W-:-:S03]  /*118e0*/  PRMT R53, R14, 0x7632, R53 ;  /* 0x000076320e357816 */ /* 0x002fc60000000035 */
[----:B------:R1:W-:Y:S01]  /*118f0*/  STG.E.U16 desc[UR10][R60.64], R23 ;  /* 0x000000173c007986 */ /* 0x0003e2000c10150a */
[----:B---3--:R-:W-:-:S03]  /*11900*/  PRMT R55, R15, 0x7632, R55 ;  /* 0x000076320f377816 */ /* 0x008fc60000000037 */
[----:B------:R3:W-:Y:S01]  /*11910*/  STG.E.U16 desc[UR10][R62.64], R26 ;  /* 0x0000001a3e007986 */ /* 0x0007e2000c10150a */
[----:B--2---:R-:W-:-:S03]  /*11920*/  PRMT R57, R8, 0x7632, R57 ;  /* 0x0000763208397816 */ /* 0x004fc60000000039 */
[----:B------:R2:W-:Y:S01]  /*11930*/  STG.E.U16 desc[UR10][R64.64], R16 ;  /* 0x0000001040007986 */ /* 0x0005e2000c10150a */
[----:B----4-:R-:W-:-:S03]  /*11940*/  PRMT R59, R9, 0x7632, R59 ;  /* 0x00007632093b7816 */ /* 0x010fc6000000003b */
[----:B------:R-:W-:Y:S01]  /*11950*/  STG.E.U16 desc[UR10][R66.64], R33 ;  /* 0x0000002142007986 */ /* 0x000fe2000c10150a */
[----:B-1----:R-:W-:-:S03]  /*11960*/  PRMT R61, R10, 0x7632, R61 ;  /* 0x000076320a3d7816 */ /* 0x002fc6000000003d */
[----:B------:R1:W-:Y:S01]  /*11970*/  STG.E.U16 desc[UR10][R68.64], R17 ;  /* 0x0000001144007986 */ /* 0x0003e2000c10150a */
[----:B---3--:R-:W-:-:S03]  /*11980*/  PRMT R63, R11, 0x7632, R63 ;  /* 0x000076320b3f7816 */ /* 0x008fc6000000003f */
[----:B------:R3:W-:Y:S01]  /*11990*/  STG.E.U16 desc[UR10][R70.64], R35 ;  /* 0x0000002346007986 */ /* 0x0007e2000c10150a */
[----:B--2---:R-:W-:-:S03]  /*119a0*/  PRMT R65, R4, 0x7632, R65 ;  /* 0x0000763204417816 */ /* 0x004fc60000000041 */
[----:B------:R2:W-:Y:S04]  /*119b0*/  STG.E.U16 desc[UR10][R72.64], R18 ;  /* 0x0000001248007986 */ /* 0x0005e8000c10150a */
[----:B------:R-:W-:Y:S01]  /*119c0*/  STG.E.U16 desc[UR10][R74.64], R37 ;  /* 0x000000254a007986 */ /* 0x000fe2000c10150a */
[----:B-1----:R-:W-:-:S03]  /*119d0*/  PRMT R68, R5, 0x7632, R68 ;  /* 0x0000763205447816 */ /* 0x002fc60000000044 */
[----:B------:R-:W-:Y:S01]  /*119e0*/  STG.E.U16 desc[UR10][R76.64], R19 ;  /* 0x000000134c007986 */ /* 0x000fe2000c10150a */
[----:B---3--:R-:W-:-:S03]  /*119f0*/  PRMT R70, R6, 0x7632, R70 ;  /* 0x0000763206467816 */ /* 0x008fc60000000046 */
[----:B------:R-:W-:Y:S01]  /*11a00*/  STG.E.U16 desc[UR10][R78.64], R39 ;  /* 0x000000274e007986 */ /* 0x000fe2000c10150a */
[----:B--2---:R-:W-:-:S03]  /*11a10*/  PRMT R72, R7, 0x7632, R72 ;  /* 0x0000763207487816 */ /* 0x004fc60000000048 */
[----:B------:R-:W-:Y:S04]  /*11a20*/  STG.E.U16 desc[UR10][R80.64], R28 ;  /* 0x0000001c50007986 */ /* 0x000fe8000c10150a */
[----:B------:R-:W-:Y:S04]  /*11a30*/  STG.E.U16 desc[UR10][R82.64], R41 ;  /* 0x0000002952007986 */ /* 0x000fe8000c10150a */
[----:B------:R-:W-:Y:S04]  /*11a40*/  STG.E.U16 desc[UR10][R84.64], R29 ;  /* 0x0000001d54007986 */ /* 0x000fe8000c10150a */
[----:B------:R-:W-:Y:S04]  /*11a50*/  STG.E.U16 desc[UR10][R86.64], R43 ;  /* 0x0000002b56007986 */ /* 0x000fe8000c10150a */
[----:B------:R-:W-:Y:S04]  /*11a60*/  STG.E.U16 desc[UR10][R88.64], R30 ;  /* 0x0000001e58007986 */ /* 0x000fe8000c10150a */
[----:B------:R-:W-:Y:S04]  /*11a70*/  STG.E.U16 desc[UR10][R90.64], R45 ;  /* 0x0000002d5a007986 */ /* 0x000fe8000c10150a */
[----:B------:R-:W-:Y:S04]  /*11a80*/  STG.E.U16 desc[UR10][R92.64], R31 ;  /* 0x0000001f5c007986 */ /* 0x000fe8000c10150a */
[----:B------:R-:W-:Y:S04]  /*11a90*/  STG.E.U16 desc[UR10][R94.64], R47 ;  /* 0x0000002f5e007986 */ /* 0x000fe8000c10150a */
[----:B------:R-:W1:Y:S04]  /*11aa0*/  LDS.128 R44, [R44+0x3000] ;  /* 0x003000002c2c7984 */ /* 0x000e680000000c00 */
        /* <DEDUP_REMOVED lines=8> */
[----:B------:R2:W-:Y:S04]  /*11b30*/  STG.E.U16 desc[UR10][R112.64], R8 ;  /* 0x0000000870007986 */ /* 0x0005e8000c10150a */
[----:B------:R-:W-:Y:S01]  /*11b40*/  STG.E.U16 desc[UR10][R114.64], R57 ;  /* 0x0000003972007986 */ /* 0x000fe2000c10150a */
[----:B-1----:R-:W-:-:S02]  /*11b50*/  PRMT R74, R44, 0x7632, R74 ;  /* 0x000076322c4a7816 */ /* 0x002fc4000000004a */
[----:B------:R-:W-:Y:S01]  /*11b60*/  PRMT R76, R45, 0x7632, R76 ;  /* 0x000076322d4c7816 */ /* 0x000fe2000000004c */
[----:B------:R1:W-:Y:S01]  /*11b70*/  STG.E.U16 desc[UR10][R116.64], R9 ;  /* 0x0000000974007986 */ /* 0x0003e2000c10150a */
[----:B------:R-:W-:-:S03]  /*11b80*/  PRMT R78, R46, 0x7632, R78 ;  /* 0x000076322e4e7816 */ /* 0x000fc6000000004e */
[----:B------:R-:W-:Y:S01]  /*11b90*/  STG.E.U16 desc[UR10][R118.64], R59 ;  /* 0x0000003b76007986 */ /* 0x000fe2000c10150a */
[----:B--2---:R-:W-:-:S03]  /*11ba0*/  PRMT R112, R47, 0x7632, R112 ;  /* 0x000076322f707816 */ /* 0x004fc60000000070 */
[----:B------:R-:W-:Y:S04]  /*11bb0*/  STG.E.U16 desc[UR10][R120.64], R10 ;  /* 0x0000000a78007986 */ /* 0x000fe8000c10150a */
[----:B------:R-:W-:Y:S01]  /*11bc0*/  STG.E.U16 desc[UR10][R122.64], R61 ;  /* 0x0000003d7a007986 */ /* 0x000fe2000c10150a */
[----:B-1----:R-:W1:Y:S03]  /*11bd0*/  LDC.64 R8, c[0x0][0x3a0] ;  /* 0x0000e800ff087b82 */ /* 0x002e660000000a00 */
[----:B------:R-:W-:Y:S04]  /*11be0*/  STG.E.U16 desc[UR10][R124.64], R11 ;  /* 0x0000000b7c007986 */ /* 0x000fe8000c10150a */
[----:B------:R-:W-:Y:S04]  /*11bf0*/  STG.E.U16 desc[UR10][R126.64], R63 ;  /* 0x0000003f7e007986 */ /* 0x000fe8000c10150a */
[----:B------:R-:W-:Y:S04]  /*11c00*/  STG.E.U16 desc[UR10][R128.64], R4 ;  /* 0x0000000480007986 */ /* 0x000fe8000c10150a */
[----:B------:R-:W-:Y:S04]  /*11c10*/  STG.E.U16 desc[UR10][R130.64], R65 ;  /* 0x0000004182007986 */ /* 0x000fe8000c10150a */
[----:B------:R2:W-:Y:S04]  /*11c20*/  STG.E.U16 desc[UR10][R134.64], R5 ;  /* 0x0000000586007986 */ /* 0x0005e8000c10150a */
[----:B------:R-:W-:Y:S04]  /*11c30*/  STG.E.U16 desc[UR10][R136.64], R68 ;  /* 0x0000004488007986 */ /* 0x000fe8000c10150a */
[----:B------:R3:W-:Y:S04]  /*11c40*/  STG.E.U16 desc[UR10][R138.64], R6 ;  /* 0x000000068a007986 */ /* 0x0007e8000c10150a */
[----:B------:R-:W-:Y:S01]  /*11c50*/  STG.E.U16 desc[UR10][R140.64], R70 ;  /* 0x000000468c007986 */ /* 0x000fe2000c10150a */
[----:B--2---:R-:W-:-:S03]  /*11c60*/  IMAD.SHL.U32 R5, R240, 0x4, RZ ;  /* 0x00000004f0057824 */ /* 0x004fc600078e00ff */
[----:B------:R2:W-:Y:S04]  /*11c70*/  STG.E.U16 desc[UR10][R142.64], R7 ;  /* 0x000000078e007986 */ /* 0x0005e8000c10150a */
[----:B------:R-:W-:Y:S01]  /*11c80*/  STG.E.U16 desc[UR10][R144.64], R72 ;  /* 0x0000004890007986 */ /* 0x000fe2000c10150a */
[----:B---3--:R-:W-:-:S03]  /*11c90*/  IMAD.HI R6, R240, 0x4, RZ ;  /* 0x00000004f0067827 */ /* 0x008fc600078e02ff */
[----:B------:R-:W-:Y:S04]  /*11ca0*/  STG.E.U16 desc[UR10][R146.64], R44 ;  /* 0x0000002c92007986 */ /* 0x000fe8000c10150a */
[----:B------:R-:W-:Y:S01]  /*11cb0*/  STG.E.U16 desc[UR10][R148.64], R74 ;  /* 0x0000004a94007986 */ /* 0x000fe2000c10150a */
[----:B--2---:R-:W-:Y:S02]  /*11cc0*/  LOP3.LUT R7, R2, 0xf0, RZ, 0xc0, !PT ;  /* 0x000000f002077812 */ /* 0x004fe400078ec0ff */
[----:B------:R-:W2:Y:S01]  /*11cd0*/  LDC R2, c[0x0][0x3ec] ;  /* 0x0000fb00ff027b82 */ /* 0x000ea20000000800 */
[----:B------:R-:W-:Y:S04]  /*11ce0*/  STG.E.U16 desc[UR10][R150.64], R45 ;  /* 0x0000002d96007986 */ /* 0x000fe8000c10150a */
[----:B------:R-:W-:Y:S04]  /*11cf0*/  STG.E.U16 desc[UR10][R152.64], R76 ;  /* 0x0000004c98007986 */ /* 0x000fe8000c10150a */
[----:B------:R-:W-:Y:S04]  /*11d00*/  STG.E.U16 desc[UR10][R154.64], R46 ;  /* 0x0000002e9a007986 */ /* 0x000fe8000c10150a */
[----:B------:R-:W-:Y:S04]  /*11d10*/  STG.E.U16 desc[UR10][R156.64], R78 ;  /* 0x0000004e9c007986 */ /* 0x000fe8000c10150a */
[----:B------:R-:W-:Y:S04]  /*11d20*/  STG.E.U16 desc[UR10][R158.64], R47 ;  /* 0x0000002f9e007986 */ /* 0x000fe8000c10150a */
[----:B------:R-:W-:Y:S01]  /*11d30*/  STG.E.U16 desc[UR10][R224.64], R112 ;  /* 0x00000070e0007986 */ /* 0x000fe2000c10150a */
[----:B--2---:R-:W-:Y:S01]  /*11d40*/  IMAD R2, R242, R2, RZ ;  /* 0x00000002f2027224 */ /* 0x004fe200078e02ff */
[----:B------:R-:W-:Y:S03]  /*11d50*/  BAR.SYNC.DEFER_BLOCKING 0x0 ;  /* 0x0000000000007b1d */ /* 0x000fe60000010000 */
[----:B------:R-:W-:-:S02]  /*11d60*/  IMAD.SHL.U32 R3, R2, 0x4, RZ ;  /* 0x0000000402037824 */ /* 0x000fc400078e00ff */
[----:B------:R-:W-:-:S03]  /*11d70*/  IMAD.HI R4, R2, 0x4, RZ ;  /* 0x0000000402047827 */ /* 0x000fc600078e02ff */
[----:B-1----:R-:W-:-:S04]  /*11d80*/  IADD3 R2, P1, P2, R5, R8, R3 ;  /* 0x0000000805027210 */ /* 0x002fc80007a3e003 */
[----:B------:R-:W-:Y:S01]  /*11d90*/  IADD3.X R3, PT, PT, R6, R9, R4, P1, P2 ;  /* 0x0000000906037210 */ /* 0x000fe20000fe4404 */
[----:B------:R-:W-:Y:S01]  /*11da0*/  STSM.16.M88 [R0], R133 ;  /* 0x0000008500007844 */ /* 0x000fe20000000000 */
[----:B------:R-:W-:Y:S06]  /*11db0*/  BAR.SYNC.DEFER_BLOCKING 0x0 ;  /* 0x0000000000007b1d */ /* 0x000fec0000010000 */
[----:B------:R-:W1:Y:S04]  /*11dc0*/  LDSM.16.M88 R7, [R7+UR9] ;  /* 0x000000090707783b */ /* 0x000e680008000000 */
[----:B-1----:R1:W-:Y:S01]  /*11dd0*/  @!P0 STG.E desc[UR10][R2.64], R7 ;  /* 0x0000000702008986 */ /* 0x0023e2000c10190a */
[----:B------:R-:W-:Y:S06]  /*11de0*/  BAR.SYNC.DEFER_BLOCKING 0x0 ;  /* 0x0000000000007b1d */ /* 0x000fec0000010000 */
[----:B------:R-:W-:Y:S05]  /*11df0*/  @P5 BRA `(.L_x_20) ;  /* 0x0000000000a05947 */ /* 0x000fea0003800000 */
[----:B-1----:R-:W1:Y:S01]  /*11e00*/  S2R R3, SR_CgaCtaId ;  /* 0x0000000000037919 */ /* 0x002e620000008800 */
[----:B------:R-:W-:Y:S01]  /*11e10*/  NOP ;  /* 0x0000000000007918 */ /* 0x000fe20000000000 */
[----:B------:R-:W-:Y:S01]  /*11e20*/  MOV R0, 0x50 ;  /* 0x0000005000007802 */ /* 0x000fe20000000f00 */
[----:B------:R-:W-:-:S03]  /*11e30*/  IMAD.MOV.U32 R7, RZ, RZ, 0x1 ;  /* 0x00000001ff077424 */ /* 0x000fc600078e00ff */
[----:B-1----:R-:W-:Y:S01]  /*11e40*/  LEA R9, R3, R0, 0x18 ;  /* 0x0000000003097211 */ /* 0x002fe200078ec0ff */
[----:B------:R-:W-:Y:S01]  /*11e50*/  IMAD.MOV.U32 R3, RZ, RZ, 0xffff ;  /* 0x0000ffffff037424 */ /* 0x000fe200078e00ff */
[----:B------:R-:W-:-:S03]  /*11e60*/  MOV R0, UR8 ;  /* 0x0000000800007c02 */ /* 0x000fc60008000f00 */
[----:B------:R-:W1:Y:S01]  /*11e70*/  LDS R5, [R9] ;  /* 0x0000000009057984 */ /* 0x000e620000000800 */
[----:B------:R-:W-:-:S04]  /*11e80*/  LOP3.LUT R0, R0, 0xffff, RZ, 0xc0, !PT ;  /* 0x0000ffff00007812 */ /* 0x000fc800078ec0ff */
[----:B------:R-:W-:-:S05]  /*11e90*/  SHF.R.U32.HI R0, RZ, 0x5, R0 ;  /* 0x00000005ff007819 */ /* 0x000fca0000011600 */
[----:B------:R-:W-:Y:S01]  /*11ea0*/  VIADD R2, R0, 0x10 ;  /* 0x0000001000027836 */ /* 0x000fe20000000000 */
[----:B------:R-:W-:-:S04]  /*11eb0*/  SHF.L.U32 R0, R3, R0, RZ ;  /* 0x0000000003007219 */ /* 0x000fc800000006ff */
[----:B------:R-:W-:-:S04]  /*11ec0*/  SHF.L.U32 R3, R7, R2, RZ ;  /* 0x0000000207037219 */ /* 0x000fc800000006ff */
[----:B------:R-:W-:-:S04]  /*11ed0*/  LOP3.LUT R0, R3, R0, RZ, 0xfc, !PT ;  /* 0x0000000003007212 */ /* 0x000fc800078efcff */
[C---:B------:R-:W-:Y:S02]  /*11ee0*/  LOP3.LUT R2, R0.reuse, 0xffff, RZ, 0xc0, !PT ;  /* 0x0000ffff00027812 */ /* 0x040fe400078ec0ff */
[----:B-1----:R-:W-:-:S04]  /*11ef0*/  LOP3.LUT R3, R0, 0xffff, R5, 0x80, !PT ;  /* 0x0000ffff00037812 */ /* 0x002fc800078e8005 */
[----:B------:R-:W-:-:S13]  /*11f00*/  ISETP.NE.AND P0, PT, R3, R2, PT ;  /* 0x000000020300720c */ /* 0x000fda0003f05270 */
[----:B------:R-:W-:Y:S05]  /*11f10*/  @P0 BRA `(.L_x_21) ;  /* 0x0000000000500947 */ /* 0x000fea0003800000 */
[----:B------:R-:W-:Y:S02]  /*11f20*/  SHF.R.U32.HI R5, RZ, 0x10, R5 ;  /* 0x00000010ff057819 */ /* 0x000fe40000011605 */
[----:B------:R-:W-:-:S04]  /*11f30*/  SHF.R.U32.HI R2, RZ, 0x10, R0 ;  /* 0x00000010ff027819 */ /* 0x000fc80000011600 */
[----:B------:R-:W-:-:S04]  /*11f40*/  LOP3.LUT R5, R5, R2, RZ, 0xc0, !PT ;  /* 0x0000000205057212 */ /* 0x000fc800078ec0ff */
[----:B------:R-:W-:-:S13]  /*11f50*/  ISETP.NE.AND P0, PT, R5, R2, PT ;  /* 0x000000020500720c */ /* 0x000fda0003f05270 */
[----:B------:R-:W-:Y:S05]  /*11f60*/  @P0 BRA `(.L_x_22) ;  /* 0x0000000000300947 */ /* 0x000fea0003800000 */
[----:B0-----:R-:W-:Y:S01]  /*11f70*/  R2UR UR4, R0 ;  /* 0x00000000000472ca */ /* 0x001fe200000e0000 */
[----:B------:R-:W0:Y:S01]  /*11f80*/  S2R R3, SR_LANEID ;  /* 0x0000000000037919 */ /* 0x000e220000000000 */
[----:B------:R-:W-:-:S06]  /*11f90*/  VOTE.ANY R2, PT, PT ;  /* 0x0000000000027806 */ /* 0x000fcc00038e0100 */
[----:B------:R-:W0:Y:S05]  /*11fa0*/  FLO.U32 R2, R2 ;  /* 0x0000000200027300 */ /* 0x000e2a00000e0000 */
[----:B------:R-:W-:-:S06]  /*11fb0*/  ULOP3.LUT UR4, URZ, UR4, URZ, 0x33, !UPT ;  /* 0x00000004ff047292 */ /* 0x000fcc000f8e33ff */
[----:B------:R-:W-:-:S04]  /*11fc0*/  IMAD.U32 R4, RZ, RZ, UR4 ;  /* 0x00000004ff047e24 */ /* 0x000fc8000f8e00ff */
[----:B------:R-:W1:Y:S02]  /*11fd0*/  REDUX UR5, R4 ;  /* 0x00000000040573c4 */ /* 0x000e640000000000 */
[----:B------:R2:W-:Y:S01]  /*11fe0*/  UTCATOMSWS.AND URZ, UR4 ;  /* 0x0000000400ff79e3 */ /* 0x0005e20008000000 */
[----:B0-----:R-:W-:Y:S02]  /*11ff0*/  ISETP.EQ.U32.AND P0, PT, R2, R3, PT ;  /* 0x000000030200720c */ /* 0x001fe40003f02070 */
[----:B-1----:R-:W-:-:S11]  /*12000*/  MOV R0, UR5 ;  /* 0x0000000500007c02 */ /* 0x002fd60008000f00 */
[----:B------:R2:W-:Y:S01]  /*12010*/  @P0 ATOMS.AND RZ, [R9], R0 ;  /* 0x0000000009ff038c */ /* 0x0005e20002800000 */
[----:B------:R-:W-:Y:S05]  /*12020*/  BRA `(.L_x_20) ;  /* 0x0000000000147947 */ /* 0x000fea0003800000 */
.L_x_22:
[----:B------:R-:W-:-:S07]  /*12030*/  MOV R2, 0x12050 ;  /* 0x0001205000027802 */ /* 0x000fce0000000f00 */
[----:B0-----:R-:W-:Y:S05]  /*12040*/  CALL.REL.NOINC `($__internal_0_$__cuda_sm10x_tcgen05_guardrail_trap_col_being_dealloced_not_returned_by_alloc) ;  /* 0x0000000000447944 */ /* 0x001fea0003c00000 */
[----:B------:R-:W-:Y:S05]  /*12050*/  BRA `(.L_x_20) ;  /* 0x0000000000087947 */ /* 0x000fea0003800000 */
.L_x_21:
[----:B------:R-:W-:-:S07]  /*12060*/  MOV R2, 0x12080 ;  /* 0x0001208000027802 */ /* 0x000fce0000000f00 */
[----:B0-----:R-:W-:Y:S05]  /*12070*/  CALL.REL.NOINC `($__internal_2_$__cuda_sm10x_tcgen05_guardrail_trap_unallocated_columns_being_dealloced) ;  /* 0x0000000000507944 */ /* 0x001fea0003c00000 */
.L_x_20:
[----:B------:R-:W-:Y:S01]  /*12080*/  NOP ;  /* 0x0000000000007918 */ /* 0x000fe20000000000 */
[----:B0-2---:R-:W-:Y:S05]  /*12090*/  EXIT ;  /* 0x000000000000794d */ /* 0x005fea0003800000 */
.L_x_8:
[----:B------:R-:W1:Y:S02]  /*120a0*/  SYNCS.PHASECHK.TRANS64.TRYWAIT P0, [UR9+0x18000], RZ ;  /* 0x018000ffff0075a7 */ /* 0x000e640008001109 */
[----:B-1----:R-:W-:Y:S05]  /*120b0*/  @!P0 BRA `(.L_x_8) ;  /* 0xfffffffc00f88947 */ /* 0x002fea000383ffff */
[----:B------:R-:W-:Y:S05]  /*120c0*/  BRA `(.L_x_7) ;  /* 0xffffff3400487947 */ /* 0x000fea000383ffff */
.L_x_14:
[----:B------:R-:W0:Y:S02]  /*120d0*/  SYNCS.PHASECHK.TRANS64.TRYWAIT P5, [UR9+0x28010], RZ ;  /* 0x028010ffff0075a7 */ /* 0x000e2400080a1109 */
[----:B0-----:R-:W-:Y:S05]  /*120e0*/  @!P5 BRA `(.L_x_14) ;  /* 0xfffffffc00f8d947 */ /* 0x001fea000383ffff */
[----:B------:R-:W-:Y:S05]  /*120f0*/  BRA `(.L_x_23) ;  /* 0xffffff9000d87947 */ /* 0x000fea000383ffff */
.L_x_15:
[----:B------:R-:W0:Y:S02]  /*12100*/  SYNCS.PHASECHK.TRANS64.TRYWAIT P5, [UR7], R12 ;  /* 0x0000000cff0075a7 */ /* 0x000e2400080a1107 */
[----:B0-----:R-:W-:Y:S05]  /*12110*/  @!P5 BRA `(.L_x_15) ;  /* 0xfffffffc00f8d947 */ /* 0x001fea000383ffff */
[----:B------:R-:W-:Y:S05]  /*12120*/  BRA `(.L_x_24) ;  /* 0xffffff98001c7947 */ /* 0x000fea000383ffff */
.L_x_19:
[----:B------:R-:W1:Y:S02]  /*12130*/  SYNCS.PHASECHK.TRANS64.TRYWAIT P0, [UR7], R12 ;  /* 0x0000000cff0075a7 */ /* 0x000e640008001107 */
[----:B-1----:R-:W-:Y:S05]  /*12140*/  @!P0 BRA `(.L_x_19) ;  /* 0xfffffffc00f88947 */ /* 0x002fea000383ffff */
[----:B------:R-:W-:Y:S05]  /*12150*/  BRA `(.L_x_18) ;  /* 0xffffffb4005c7947 */ /* 0x000fea000383ffff */
        .weak           $__internal_0_$__cuda_sm10x_tcgen05_guardrail_trap_col_being_dealloced_not_returned_by_alloc
        .type           $__internal_0_$__cuda_sm10x_tcgen05_guardrail_trap_col_being_dealloced_not_returned_by_alloc,@function
        .size           $__internal_0_$__cuda_sm10x_tcgen05_guardrail_trap_col_being_dealloced_not_returned_by_alloc,($__internal_1_$__cuda_sm10x_tcgen05_guardrail_trap_phase_invalid_during_alloc - $__internal_0_$__cuda_sm10x_tcgen05_guardrail_trap_col_being_dealloced_not_returned_by_alloc)
$__internal_0_$__cuda_sm10x_tcgen05_guardrail_trap_col_being_dealloced_not_returned_by_alloc:
[----:B------:R-:W-:Y:S05]  /*12160*/  BPT.TRAP 0x1 ;  /* 0x000000040000795c */ /* 0x000fea0000300000 */
[----:B------:R-:W-:-:S04]  /*12170*/  IMAD.MOV.U32 R3, RZ, RZ, 0x0 ;  /* 0x00000000ff037424 */ /* 0x000fc800078e00ff */
[----:B------:R-:W-:Y:S05]  /*12180*/  RET.REL.NODEC R2 `(attn_fwd) ;  /* 0xfffffedc029c7950 */ /* 0x000fea0003c3ffff */
        .weak           $__internal_1_$__cuda_sm10x_tcgen05_guardrail_trap_phase_invalid_during_alloc
        .type           $__internal_1_$__cuda_sm10x_tcgen05_guardrail_trap_phase_invalid_during_alloc,@function
        .size           $__internal_1_$__cuda_sm10x_tcgen05_guardrail_trap_phase_invalid_during_alloc,($__internal_2_$__cuda_sm10x_tcgen05_guardrail_trap_unallocated_columns_being_dealloced - $__internal_1_$__cuda_sm10x_tcgen05_guardrail_trap_phase_invalid_during_alloc)
$__internal_1_$__cuda_sm10x_tcgen05_guardrail_trap_phase_invalid_during_alloc:
[----:B------:R-:W-:Y:S05]  /*12190*/  BPT.TRAP 0x1 ;  /* 0x000000040000795c */ /* 0x000fea0000300000 */
[----:B------:R-:W-:-:S04]  /*121a0*/  IMAD.MOV.U32 R3, RZ, RZ, 0x0 ;  /* 0x00000000ff037424 */ /* 0x000fc800078e00ff */
[----:B------:R-:W-:Y:S05]  /*121b0*/  RET.REL.NODEC R2 `(attn_fwd) ;  /* 0xfffffedc02907950 */ /* 0x000fea0003c3ffff */
        .weak           $__internal_2_$__cuda_sm10x_tcgen05_guardrail_trap_unallocated_columns_being_dealloced
        .type           $__internal_2_$__cuda_sm10x_tcgen05_guardrail_trap_unallocated_columns_being_dealloced,@function
        .size           $__internal_2_$__cuda_sm10x_tcgen05_guardrail_trap_unallocated_columns_being_dealloced,(.L_x_28 - $__internal_2_$__cuda_sm10x_tcgen05_guardrail_trap_unallocated_columns_being_dealloced)
$__internal_2_$__cuda_sm10x_tcgen05_guardrail_trap_unallocated_columns_being_dealloced:
[----:B------:R-:W-:Y:S05]  /*121c0*/  BPT.TRAP 0x1 ;  /* 0x000000040000795c */ /* 0x000fea0000300000 */
[----:B------:R-:W-:-:S04]  /*121d0*/  IMAD.MOV.U32 R3, RZ, RZ, 0x0 ;  /* 0x00000000ff037424 */ /* 0x000fc800078e00ff */
[----:B------:R-:W-:Y:S05]  /*121e0*/  RET.REL.NODEC R2 `(attn_fwd) ;  /* 0xfffffedc02847950 */ /* 0x000fea0003c3ffff */
.L_x_25:
[----:B------:R-:W-:-:S00]  /*121f0*/  BRA `(.L_x_25) ;  /* 0xfffffffc00fc7947 */ /* 0x000fc0000383ffff */
[----:B------:R-:W-:-:S00]  /*12200*/  NOP ;  /* 0x0000000000007918 */ /* 0x000fc00000000000 */
[----:B------:R-:W-:-:S00]  /*12210*/  NOP ;  /* 0x0000000000007918 */ /* 0x000fc00000000000 */
[----:B------:R-:W-:-:S00]  /*12220*/  NOP ;  /* 0x0000000000007918 */ /* 0x000fc00000000000 */
[----:B------:R-:W-:-:S00]  /*12230*/  NOP ;  /* 0x0000000000007918 */ /* 0x000fc00000000000 */
[----:B------:R-:W-:-:S00]  /*12240*/  NOP ;  /* 0x0000000000007918 */ /* 0x000fc00000000000 */
[----:B------:R-:W-:-:S00]  /*12250*/  NOP ;  /* 0x0000000000007918 */ /* 0x000fc00000000000 */
[----:B------:R-:W-:-:S00]  /*12260*/  NOP ;  /* 0x0000000000007918 */ /* 0x000fc00000000000 */
[----:B------:R-:W-:-:S00]  /*12270*/  NOP ;  /* 0x0000000000007918 */ /* 0x000fc00000000000 */
.L_x_28:


//--------------------- .nv.global.init           --------------------------
	.section	.nv.global.init,"aw",@progbits
.nv.global.init:
	.type		_$_str,@object
	.size		_$_str,(.L_3 - _$_str)
_$_str:
        /*0000*/ 	.byte	0x5f, 0x5f, 0x43, 0x55, 0x44, 0x41, 0x5f, 0x46, 0x54, 0x5a, 0x00
.L_3:


//--------------------- .nv.shared.attn_fwd       --------------------------
	.section	.nv.shared.attn_fwd,"aw",@nobits
	.sectionflags	@""
	.align	16
	.zero		1024


//--------------------- .nv.shared.reserved.0     --------------------------
	.section	.nv.shared.reserved.0,"aw",@nobits
	.align	8
	.weak		__nv_reservedSMEM_offset_0_alias
	.size		__nv_reservedSMEM_offset_0_alias, 0, 64
	.other		__nv_reservedSMEM_offset_0_alias,@"STO_CUDA_RESERVED_SHARED STV_DEFAULT"
__nv_reservedSMEM_offset_0_alias:
	.zero		0
.nv.shared.reserved.0:
	.zero		64
	.weak		__nv_reservedSMEM_allocation_phase
	.type		__nv_reservedSMEM_allocation_phase,@object
	.size		__nv_reservedSMEM_allocation_phase,(.L_0 - __nv_reservedSMEM_allocation_phase)
__nv_reservedSMEM_allocation_phase:
	.zero		1
.L_0:
	.zero		7
	.weak		__nv_reservedSMEM_devtool_atexit_pc
	.type		__nv_reservedSMEM_devtool_atexit_pc,@object
	.size		__nv_reservedSMEM_devtool_atexit_pc,(__nv_reservedSMEM_allocation_mask - __nv_reservedSMEM_devtool_atexit_pc)
__nv_reservedSMEM_devtool_atexit_pc:
	.zero		8
	.weak		__nv_reservedSMEM_allocation_mask
	.type		__nv_reservedSMEM_allocation_mask,@object
	.size		__nv_reservedSMEM_allocation_mask,(.L_2 - __nv_reservedSMEM_allocation_mask)
__nv_reservedSMEM_allocation_mask:
	.zero		4
.L_2:


//--------------------- .nv.constant0.attn_fwd    --------------------------
	.section	.nv.constant0.attn_fwd,"a",@progbits
	.sectionflags	@""
	.align	4
.nv.constant0.attn_fwd:
	.zero		1032


//--------------------- SYMBOLS --------------------------

	.type		.nv.reservedSmem.offset0,@object
	.size		.nv.reservedSmem.offset0,0x4
	.type		.nv.reservedSmem.cap,@object
	.size		.nv.reservedSmem.cap,0x4
